//
// Generated by NVIDIA NVVM Compiler
//
// Compiler Build ID: CL-36424714
// Cuda compilation tools, release 13.0, V13.0.88
// Based on NVVM 20.0.0
//

.version 9.0
.target sm_100
.address_size 64

	// .globl	_Z11fillBordersPfffffi
// _ZZN3cub18CUB_300001_SM_10006detail6reduce28DeviceReduceSingleTileKernelINS2_10policy_hubIfjN4cuda3__47maximumIvEEE10Policy1000EPfSB_jS8_ffNS5_3std3__410__identityEEEvT0_T1_T2_T3_T4_T6_E12temp_storage has been demoted
// _ZZN3cub18CUB_300001_SM_10006detail6reduce18DeviceReduceKernelINS2_10policy_hubIfjN4cuda3__47maximumIvEEE10Policy1000EPfjS8_fNS5_3std3__410__identityEEEvT0_PT3_T1_NS0_13GridEvenShareISI_EET2_T4_E12temp_storage has been demoted
// _ZZN3cub18CUB_300001_SM_10006detail6reduce28DeviceReduceSingleTileKernelINS2_10policy_hubIfjN4cuda3__47maximumIvEEE10Policy1000EPfSB_iS8_ffNS5_3std3__410__identityEEEvT0_T1_T2_T3_T4_T6_E12temp_storage has been demoted
.global .align 1 .b8 _ZN34_INTERNAL_940520d3_4_k_cu_a2b4762f4cuda3std3__45__cpo5beginE[1];
.global .align 1 .b8 _ZN34_INTERNAL_940520d3_4_k_cu_a2b4762f4cuda3std3__45__cpo3endE[1];
.global .align 1 .b8 _ZN34_INTERNAL_940520d3_4_k_cu_a2b4762f4cuda3std3__45__cpo6cbeginE[1];
.global .align 1 .b8 _ZN34_INTERNAL_940520d3_4_k_cu_a2b4762f4cuda3std3__45__cpo4cendE[1];
.global .align 1 .b8 _ZN34_INTERNAL_940520d3_4_k_cu_a2b4762f4cuda3std3__45__cpo6rbeginE[1];
.global .align 1 .b8 _ZN34_INTERNAL_940520d3_4_k_cu_a2b4762f4cuda3std3__45__cpo4rendE[1];
.global .align 1 .b8 _ZN34_INTERNAL_940520d3_4_k_cu_a2b4762f4cuda3std3__45__cpo7crbeginE[1];
.global .align 1 .b8 _ZN34_INTERNAL_940520d3_4_k_cu_a2b4762f4cuda3std3__45__cpo5crendE[1];
.global .align 1 .b8 _ZN34_INTERNAL_940520d3_4_k_cu_a2b4762f4cuda3std3__436_GLOBAL__N__940520d3_4_k_cu_a2b4762f6ignoreE[1];
.global .align 1 .b8 _ZN34_INTERNAL_940520d3_4_k_cu_a2b4762f4cuda3std3__419piecewise_constructE[1];
.global .align 1 .b8 _ZN34_INTERNAL_940520d3_4_k_cu_a2b4762f4cuda3std3__48in_placeE[1];
.global .align 1 .b8 _ZN34_INTERNAL_940520d3_4_k_cu_a2b4762f4cuda3std3__420unreachable_sentinelE[1];
.global .align 1 .b8 _ZN34_INTERNAL_940520d3_4_k_cu_a2b4762f4cuda3std3__47nulloptE[1];
.global .align 1 .b8 _ZN34_INTERNAL_940520d3_4_k_cu_a2b4762f4cuda3std3__48unexpectE[1];
.global .align 1 .b8 _ZN34_INTERNAL_940520d3_4_k_cu_a2b4762f4cuda3std6ranges3__45__cpo4swapE[1];
.global .align 1 .b8 _ZN34_INTERNAL_940520d3_4_k_cu_a2b4762f4cuda3std6ranges3__45__cpo9iter_moveE[1];
.global .align 1 .b8 _ZN34_INTERNAL_940520d3_4_k_cu_a2b4762f4cuda3std6ranges3__45__cpo5beginE[1];
.global .align 1 .b8 _ZN34_INTERNAL_940520d3_4_k_cu_a2b4762f4cuda3std6ranges3__45__cpo3endE[1];
.global .align 1 .b8 _ZN34_INTERNAL_940520d3_4_k_cu_a2b4762f4cuda3std6ranges3__45__cpo6cbeginE[1];
.global .align 1 .b8 _ZN34_INTERNAL_940520d3_4_k_cu_a2b4762f4cuda3std6ranges3__45__cpo4cendE[1];
.global .align 1 .b8 _ZN34_INTERNAL_940520d3_4_k_cu_a2b4762f4cuda3std6ranges3__45__cpo7advanceE[1];
.global .align 1 .b8 _ZN34_INTERNAL_940520d3_4_k_cu_a2b4762f4cuda3std6ranges3__45__cpo9iter_swapE[1];
.global .align 1 .b8 _ZN34_INTERNAL_940520d3_4_k_cu_a2b4762f4cuda3std6ranges3__45__cpo4nextE[1];
.global .align 1 .b8 _ZN34_INTERNAL_940520d3_4_k_cu_a2b4762f4cuda3std6ranges3__45__cpo4prevE[1];
.global .align 1 .b8 _ZN34_INTERNAL_940520d3_4_k_cu_a2b4762f4cuda3std6ranges3__45__cpo4dataE[1];
.global .align 1 .b8 _ZN34_INTERNAL_940520d3_4_k_cu_a2b4762f4cuda3std6ranges3__45__cpo5cdataE[1];
.global .align 1 .b8 _ZN34_INTERNAL_940520d3_4_k_cu_a2b4762f4cuda3std6ranges3__45__cpo4sizeE[1];
.global .align 1 .b8 _ZN34_INTERNAL_940520d3_4_k_cu_a2b4762f4cuda3std6ranges3__45__cpo5ssizeE[1];
.global .align 1 .b8 _ZN34_INTERNAL_940520d3_4_k_cu_a2b4762f4cuda3std6ranges3__45__cpo8distanceE[1];
.global .align 1 .b8 _ZN34_INTERNAL_940520d3_4_k_cu_a2b4762f6thrust24THRUST_300001_SM_1000_NS6system6detail10sequential3seqE[1];
.global .align 1 .b8 _ZN34_INTERNAL_940520d3_4_k_cu_a2b4762f6thrust24THRUST_300001_SM_1000_NS12placeholders2_1E[1];
.global .align 1 .b8 _ZN34_INTERNAL_940520d3_4_k_cu_a2b4762f6thrust24THRUST_300001_SM_1000_NS12placeholders2_2E[1];
.global .align 1 .b8 _ZN34_INTERNAL_940520d3_4_k_cu_a2b4762f6thrust24THRUST_300001_SM_1000_NS12placeholders2_3E[1];
.global .align 1 .b8 _ZN34_INTERNAL_940520d3_4_k_cu_a2b4762f6thrust24THRUST_300001_SM_1000_NS12placeholders2_4E[1];
.global .align 1 .b8 _ZN34_INTERNAL_940520d3_4_k_cu_a2b4762f6thrust24THRUST_300001_SM_1000_NS12placeholders2_5E[1];
.global .align 1 .b8 _ZN34_INTERNAL_940520d3_4_k_cu_a2b4762f6thrust24THRUST_300001_SM_1000_NS12placeholders2_6E[1];
.global .align 1 .b8 _ZN34_INTERNAL_940520d3_4_k_cu_a2b4762f6thrust24THRUST_300001_SM_1000_NS12placeholders2_7E[1];
.global .align 1 .b8 _ZN34_INTERNAL_940520d3_4_k_cu_a2b4762f6thrust24THRUST_300001_SM_1000_NS12placeholders2_8E[1];
.global .align 1 .b8 _ZN34_INTERNAL_940520d3_4_k_cu_a2b4762f6thrust24THRUST_300001_SM_1000_NS12placeholders2_9E[1];
.global .align 1 .b8 _ZN34_INTERNAL_940520d3_4_k_cu_a2b4762f6thrust24THRUST_300001_SM_1000_NS12placeholders3_10E[1];

.visible .entry _Z11fillBordersPfffffi(
	.param .u64 .ptr .align 1 _Z11fillBordersPfffffi_param_0,
	.param .f32 _Z11fillBordersPfffffi_param_1,
	.param .f32 _Z11fillBordersPfffffi_param_2,
	.param .f32 _Z11fillBordersPfffffi_param_3,
	.param .f32 _Z11fillBordersPfffffi_param_4,
	.param .u32 _Z11fillBordersPfffffi_param_5
)
{
	.reg .pred 	%p<4>;
	.reg .b32 	%r<16>;
	.reg .b32 	%f<14>;
	.reg .b64 	%rd<24>;

	ld.param.u64 	%rd1, [_Z11fillBordersPfffffi_param_0];
	ld.param.f32 	%f1, [_Z11fillBordersPfffffi_param_1];
	ld.param.f32 	%f2, [_Z11fillBordersPfffffi_param_2];
	ld.param.f32 	%f3, [_Z11fillBordersPfffffi_param_3];
	ld.param.f32 	%f4, [_Z11fillBordersPfffffi_param_4];
	ld.param.u32 	%r2, [_Z11fillBordersPfffffi_param_5];
	mov.u32 	%r3, %ntid.x;
	mov.u32 	%r4, %ctaid.x;
	mov.u32 	%r5, %tid.x;
	mad.lo.s32 	%r1, %r3, %r4, %r5;
	setp.lt.s32 	%p1, %r1, 1;
	setp.ge.s32 	%p2, %r1, %r2;
	or.pred  	%p3, %p1, %p2;
	@%p3 bra 	$L__BB0_2;
	cvta.to.global.u64 	%rd2, %rd1;
	ld.global.f32 	%f5, [%rd2];
	add.s32 	%r6, %r1, -1;
	cvt.rn.f32.u32 	%f6, %r6;
	fma.rn.f32 	%f7, %f1, %f6, %f5;
	add.s32 	%r7, %r6, %r2;
	mul.lo.s32 	%r8, %r7, %r2;
	mul.wide.s32 	%rd3, %r8, 4;
	add.s64 	%rd4, %rd2, %rd3;
	st.global.f32 	[%rd4], %f7;
	mul.lo.s32 	%r9, %r2, %r6;
	mul.wide.s32 	%rd5, %r9, 4;
	add.s64 	%rd6, %rd2, %rd5;
	st.global.f32 	[%rd6], %f7;
	mul.wide.s32 	%rd7, %r2, 4;
	add.s64 	%rd8, %rd2, %rd7;
	ld.global.f32 	%f8, [%rd8+-4];
	fma.rn.f32 	%f9, %f2, %f6, %f8;
	add.s64 	%rd9, %rd8, %rd3;
	st.global.f32 	[%rd9+-4], %f9;
	add.s64 	%rd10, %rd8, %rd5;
	st.global.f32 	[%rd10+-4], %f9;
	ld.global.f32 	%f10, [%rd2];
	fma.rn.f32 	%f11, %f3, %f6, %f10;
	mul.lo.s32 	%r10, %r2, %r2;
	add.s32 	%r11, %r10, %r1;
	mul.wide.u32 	%rd11, %r11, 4;
	add.s64 	%rd12, %rd2, %rd11;
	st.global.f32 	[%rd12+-4], %f11;
	mul.wide.u32 	%rd13, %r6, 4;
	add.s64 	%rd14, %rd2, %rd13;
	st.global.f32 	[%rd14], %f11;
	sub.s32 	%r12, %r10, %r2;
	mul.wide.s32 	%rd15, %r12, 4;
	add.s64 	%rd16, %rd2, %rd15;
	ld.global.f32 	%f12, [%rd16];
	fma.rn.f32 	%f13, %f4, %f6, %f12;
	shl.b32 	%r13, %r2, 1;
	add.s32 	%r14, %r13, -1;
	mul.lo.s32 	%r15, %r14, %r2;
	cvt.s64.s32 	%rd17, %r15;
	cvt.u64.u32 	%rd18, %r1;
	add.s64 	%rd19, %rd17, %rd18;
	shl.b64 	%rd20, %rd19, 2;
	add.s64 	%rd21, %rd2, %rd20;
	st.global.f32 	[%rd21+-4], %f13;
	mul.wide.u32 	%rd22, %r1, 4;
	add.s64 	%rd23, %rd16, %rd22;
	st.global.f32 	[%rd23+-4], %f13;
$L__BB0_2:
	ret;

}
	// .globl	_Z10getAveragePfiii
.visible .entry _Z10getAveragePfiii(
	.param .u64 .ptr .align 1 _Z10getAveragePfiii_param_0,
	.param .u32 _Z10getAveragePfiii_param_1,
	.param .u32 _Z10getAveragePfiii_param_2,
	.param .u32 _Z10getAveragePfiii_param_3
)
{
	.reg .pred 	%p<10>;
	.reg .b32 	%r<21>;
	.reg .b32 	%f<9>;
	.reg .b64 	%rd<18>;

	ld.param.u64 	%rd1, [_Z10getAveragePfiii_param_0];
	ld.param.u32 	%r3, [_Z10getAveragePfiii_param_1];
	ld.param.u32 	%r4, [_Z10getAveragePfiii_param_2];
	ld.param.u32 	%r5, [_Z10getAveragePfiii_param_3];
	mov.u32 	%r6, %ntid.x;
	mov.u32 	%r7, %ctaid.x;
	mov.u32 	%r8, %tid.x;
	mad.lo.s32 	%r1, %r6, %r7, %r8;
	mov.u32 	%r9, %ntid.y;
	mov.u32 	%r10, %ctaid.y;
	mov.u32 	%r11, %tid.y;
	mad.lo.s32 	%r2, %r9, %r10, %r11;
	setp.gt.s32 	%p1, %r1, 1;
	setp.lt.s32 	%p2, %r1, %r5;
	and.pred  	%p3, %p1, %p2;
	setp.gt.u32 	%p4, %r2, 1;
	setp.lt.s32 	%p5, %r2, %r5;
	and.pred  	%p6, %p4, %p5;
	and.pred  	%p8, %p3, %p6;
	not.pred 	%p9, %p8;
	@%p9 bra 	$L__BB1_2;
	cvta.to.global.u64 	%rd2, %rd1;
	add.s32 	%r12, %r4, %r2;
	add.s32 	%r13, %r12, -1;
	mad.lo.s32 	%r14, %r13, %r5, %r1;
	mul.wide.s32 	%rd3, %r14, 4;
	add.s64 	%rd4, %rd2, %rd3;
	ld.global.f32 	%f1, [%rd4];
	ld.global.f32 	%f2, [%rd4+-8];
	add.f32 	%f3, %f1, %f2;
	add.s32 	%r15, %r12, -2;
	mul.lo.s32 	%r16, %r15, %r5;
	cvt.s64.s32 	%rd5, %r16;
	cvt.u64.u32 	%rd6, %r1;
	add.s64 	%rd7, %rd5, %rd6;
	shl.b64 	%rd8, %rd7, 2;
	add.s64 	%rd9, %rd2, %rd8;
	ld.global.f32 	%f4, [%rd9+-4];
	add.f32 	%f5, %f3, %f4;
	mul.lo.s32 	%r17, %r12, %r5;
	cvt.s64.s32 	%rd10, %r17;
	add.s64 	%rd11, %rd10, %rd6;
	shl.b64 	%rd12, %rd11, 2;
	add.s64 	%rd13, %rd2, %rd12;
	ld.global.f32 	%f6, [%rd13+-4];
	add.f32 	%f7, %f5, %f6;
	mul.f32 	%f8, %f7, 0f3E800000;
	add.s32 	%r18, %r2, %r3;
	add.s32 	%r19, %r18, -1;
	mul.lo.s32 	%r20, %r5, %r19;
	cvt.s64.s32 	%rd14, %r20;
	add.s64 	%rd15, %rd14, %rd6;
	shl.b64 	%rd16, %rd15, 2;
	add.s64 	%rd17, %rd2, %rd16;
	st.global.f32 	[%rd17+-4], %f8;
$L__BB1_2:
	ret;

}
	// .globl	_Z14subtractArraysPKfPfi
.visible .entry _Z14subtractArraysPKfPfi(
	.param .u64 .ptr .align 1 _Z14subtractArraysPKfPfi_param_0,
	.param .u64 .ptr .align 1 _Z14subtractArraysPKfPfi_param_1,
	.param .u32 _Z14subtractArraysPKfPfi_param_2
)
{
	.reg .pred 	%p<11>;
	.reg .b32 	%r<15>;
	.reg .b32 	%f<6>;
	.reg .b64 	%rd<10>;

	ld.param.u64 	%rd1, [_Z14subtractArraysPKfPfi_param_0];
	ld.param.u64 	%rd2, [_Z14subtractArraysPKfPfi_param_1];
	ld.param.u32 	%r3, [_Z14subtractArraysPKfPfi_param_2];
	mov.u32 	%r4, %ntid.x;
	mov.u32 	%r5, %ctaid.x;
	mov.u32 	%r6, %tid.x;
	mad.lo.s32 	%r1, %r4, %r5, %r6;
	mov.u32 	%r7, %ntid.y;
	mov.u32 	%r8, %ctaid.y;
	mov.u32 	%r9, %tid.y;
	mad.lo.s32 	%r2, %r7, %r8, %r9;
	setp.gt.s32 	%p1, %r1, 1;
	setp.lt.s32 	%p2, %r1, %r3;
	and.pred  	%p3, %p1, %p2;
	setp.gt.u32 	%p4, %r2, 1;
	setp.lt.s32 	%p5, %r2, %r3;
	and.pred  	%p6, %p4, %p5;
	and.pred  	%p8, %p3, %p6;
	not.pred 	%p9, %p8;
	@%p9 bra 	$L__BB2_2;
	cvta.to.global.u64 	%rd3, %rd2;
	cvta.to.global.u64 	%rd4, %rd1;
	add.s32 	%r10, %r2, -1;
	add.s32 	%r11, %r1, -1;
	mad.lo.s32 	%r12, %r3, %r10, %r11;
	mul.wide.u32 	%rd5, %r12, 4;
	add.s64 	%rd6, %rd4, %rd5;
	ld.global.f32 	%f1, [%rd6];
	add.s32 	%r13, %r10, %r3;
	mad.lo.s32 	%r14, %r13, %r3, %r11;
	mul.wide.u32 	%rd7, %r14, 4;
	add.s64 	%rd8, %rd4, %rd7;
	ld.global.f32 	%f2, [%rd8];
	setp.lt.f32 	%p10, %f1, %f2;
	sub.f32 	%f3, %f1, %f2;
	neg.f32 	%f4, %f3;
	selp.f32 	%f5, %f4, %f3, %p10;
	add.s64 	%rd9, %rd3, %rd5;
	st.global.f32 	[%rd9], %f5;
$L__BB2_2:
	ret;

}
	// .globl	_ZN3cub18CUB_300001_SM_10006detail11EmptyKernelIvEEvv
.visible .entry _ZN3cub18CUB_300001_SM_10006detail11EmptyKernelIvEEvv()
{


	ret;

}
	// .globl	_ZN3cub18CUB_300001_SM_10006detail6reduce28DeviceReduceSingleTileKernelINS2_10policy_hubIfjN4cuda3__47maximumIvEEE10Policy1000EPfSB_jS8_ffNS5_3std3__410__identityEEEvT0_T1_T2_T3_T4_T6_
.visible .entry _ZN3cub18CUB_300001_SM_10006detail6reduce28DeviceReduceSingleTileKernelINS2_10policy_hubIfjN4cuda3__47maximumIvEEE10Policy1000EPfSB_jS8_ffNS5_3std3__410__identityEEEvT0_T1_T2_T3_T4_T6_(
	.param .u64 .ptr .align 1 _ZN3cub18CUB_300001_SM_10006detail6reduce28DeviceReduceSingleTileKernelINS2_10policy_hubIfjN4cuda3__47maximumIvEEE10Policy1000EPfSB_jS8_ffNS5_3std3__410__identityEEEvT0_T1_T2_T3_T4_T6__param_0,
	.param .u64 .ptr .align 1 _ZN3cub18CUB_300001_SM_10006detail6reduce28DeviceReduceSingleTileKernelINS2_10policy_hubIfjN4cuda3__47maximumIvEEE10Policy1000EPfSB_jS8_ffNS5_3std3__410__identityEEEvT0_T1_T2_T3_T4_T6__param_1,
	.param .u32 _ZN3cub18CUB_300001_SM_10006detail6reduce28DeviceReduceSingleTileKernelINS2_10policy_hubIfjN4cuda3__47maximumIvEEE10Policy1000EPfSB_jS8_ffNS5_3std3__410__identityEEEvT0_T1_T2_T3_T4_T6__param_2,
	.param .align 1 .b8 _ZN3cub18CUB_300001_SM_10006detail6reduce28DeviceReduceSingleTileKernelINS2_10policy_hubIfjN4cuda3__47maximumIvEEE10Policy1000EPfSB_jS8_ffNS5_3std3__410__identityEEEvT0_T1_T2_T3_T4_T6__param_3[1],
	.param .f32 _ZN3cub18CUB_300001_SM_10006detail6reduce28DeviceReduceSingleTileKernelINS2_10policy_hubIfjN4cuda3__47maximumIvEEE10Policy1000EPfSB_jS8_ffNS5_3std3__410__identityEEEvT0_T1_T2_T3_T4_T6__param_4,
	.param .align 1 .b8 _ZN3cub18CUB_300001_SM_10006detail6reduce28DeviceReduceSingleTileKernelINS2_10policy_hubIfjN4cuda3__47maximumIvEEE10Policy1000EPfSB_jS8_ffNS5_3std3__410__identityEEEvT0_T1_T2_T3_T4_T6__param_5[1]
)
.maxntid 256
.minnctapersm 1
{
	.reg .pred 	%p<252>;
	.reg .b32 	%r<419>;
	.reg .b32 	%f<445>;
	.reg .b64 	%rd<122>;
	// demoted variable
	.shared .align 4 .b8 _ZZN3cub18CUB_300001_SM_10006detail6reduce28DeviceReduceSingleTileKernelINS2_10policy_hubIfjN4cuda3__47maximumIvEEE10Policy1000EPfSB_jS8_ffNS5_3std3__410__identityEEEvT0_T1_T2_T3_T4_T6_E12temp_storage[44];
	ld.param.u64 	%rd15, [_ZN3cub18CUB_300001_SM_10006detail6reduce28DeviceReduceSingleTileKernelINS2_10policy_hubIfjN4cuda3__47maximumIvEEE10Policy1000EPfSB_jS8_ffNS5_3std3__410__identityEEEvT0_T1_T2_T3_T4_T6__param_0];
	ld.param.u64 	%rd16, [_ZN3cub18CUB_300001_SM_10006detail6reduce28DeviceReduceSingleTileKernelINS2_10policy_hubIfjN4cuda3__47maximumIvEEE10Policy1000EPfSB_jS8_ffNS5_3std3__410__identityEEEvT0_T1_T2_T3_T4_T6__param_1];
	ld.param.u32 	%r70, [_ZN3cub18CUB_300001_SM_10006detail6reduce28DeviceReduceSingleTileKernelINS2_10policy_hubIfjN4cuda3__47maximumIvEEE10Policy1000EPfSB_jS8_ffNS5_3std3__410__identityEEEvT0_T1_T2_T3_T4_T6__param_2];
	ld.param.f32 	%f58, [_ZN3cub18CUB_300001_SM_10006detail6reduce28DeviceReduceSingleTileKernelINS2_10policy_hubIfjN4cuda3__47maximumIvEEE10Policy1000EPfSB_jS8_ffNS5_3std3__410__identityEEEvT0_T1_T2_T3_T4_T6__param_4];
	cvta.to.global.u64 	%rd1, %rd16;
	setp.ne.s32 	%p1, %r70, 0;
	@%p1 bra 	$L__BB4_3;
	mov.u32 	%r392, %tid.x;
	setp.ne.s32 	%p251, %r392, 0;
	@%p251 bra 	$L__BB4_76;
	st.global.f32 	[%rd1], %f58;
	bra.uni 	$L__BB4_76;
$L__BB4_3:
	and.b64  	%rd17, %rd15, 15;
	setp.ne.s64 	%p2, %rd17, 0;
	@%p2 bra 	$L__BB4_39;
	setp.gt.u32 	%p126, %r70, 4095;
	@%p126 bra 	$L__BB4_23;
	mov.u32 	%r1, %tid.x;
	setp.ge.u32 	%p191, %r1, %r70;
	mov.f32 	%f423, 0f00000000;
	mov.u32 	%r396, %r1;
	@%p191 bra 	$L__BB4_7;
	mul.wide.u32 	%rd110, %r1, 4;
	add.s64 	%rd109, %rd15, %rd110;
	// begin inline asm
	ld.global.nc.u32 %r312, [%rd109];
	// end inline asm
	mov.b32 	%f423, %r312;
	add.s32 	%r396, %r1, 256;
$L__BB4_7:
	setp.ge.u32 	%p192, %r396, %r70;
	@%p192 bra 	$L__BB4_14;
	not.b32 	%r313, %r396;
	add.s32 	%r4, %r70, %r313;
	and.b32  	%r314, %r4, 768;
	setp.eq.s32 	%p193, %r314, 768;
	@%p193 bra 	$L__BB4_11;
	mul.wide.u32 	%rd111, %r396, 4;
	add.s64 	%rd118, %rd15, %rd111;
	shr.u32 	%r315, %r4, 8;
	add.s32 	%r316, %r315, 1;
	and.b32  	%r317, %r316, 3;
	neg.s32 	%r394, %r317;
$L__BB4_10:
	.pragma "nounroll";
	// begin inline asm
	ld.global.nc.u32 %r318, [%rd118];
	// end inline asm
	mov.b32 	%f336, %r318;
	setp.lt.f32 	%p194, %f423, %f336;
	selp.f32 	%f423, %f336, %f423, %p194;
	add.s32 	%r396, %r396, 256;
	add.s64 	%rd118, %rd118, 1024;
	add.s32 	%r394, %r394, 1;
	setp.ne.s32 	%p195, %r394, 0;
	@%p195 bra 	$L__BB4_10;
$L__BB4_11:
	setp.lt.u32 	%p196, %r4, 768;
	@%p196 bra 	$L__BB4_14;
	mul.wide.u32 	%rd113, %r396, 4;
	add.s64 	%rd119, %rd15, %rd113;
$L__BB4_13:
	// begin inline asm
	ld.global.nc.u32 %r319, [%rd119];
	// end inline asm
	mov.b32 	%f337, %r319;
	setp.lt.f32 	%p197, %f423, %f337;
	selp.f32 	%f338, %f337, %f423, %p197;
	add.s64 	%rd115, %rd119, 1024;
	// begin inline asm
	ld.global.nc.u32 %r320, [%rd115];
	// end inline asm
	mov.b32 	%f339, %r320;
	setp.lt.f32 	%p198, %f338, %f339;
	selp.f32 	%f340, %f339, %f338, %p198;
	add.s64 	%rd116, %rd119, 2048;
	// begin inline asm
	ld.global.nc.u32 %r321, [%rd116];
	// end inline asm
	mov.b32 	%f341, %r321;
	setp.lt.f32 	%p199, %f340, %f341;
	selp.f32 	%f342, %f341, %f340, %p199;
	add.s64 	%rd117, %rd119, 3072;
	// begin inline asm
	ld.global.nc.u32 %r322, [%rd117];
	// end inline asm
	mov.b32 	%f343, %r322;
	setp.lt.f32 	%p200, %f342, %f343;
	selp.f32 	%f423, %f343, %f342, %p200;
	add.s32 	%r396, %r396, 1024;
	add.s64 	%rd119, %rd119, 4096;
	setp.lt.s32 	%p201, %r396, %r70;
	@%p201 bra 	$L__BB4_13;
$L__BB4_14:
	setp.lt.u32 	%p202, %r70, 256;
	@%p202 bra 	$L__BB4_19;
	// begin inline asm
	mov.u32 %r361, %laneid;
	// end inline asm
	mov.b32 	%r363, %f423;
	mov.b32 	%r364, 1;
	mov.b32 	%r385, 31;
	mov.b32 	%r386, -1;
	// begin inline asm
	shfl.sync.down.b32 %r362, %r363, %r364, %r385, %r386;
	// end inline asm
	mov.b32 	%f391, %r362;
	setp.gt.s32 	%p230, %r361, 30;
	setp.lt.f32 	%p231, %f423, %f391;
	selp.f32 	%f392, %f391, %f423, %p231;
	selp.f32 	%f393, %f423, %f392, %p230;
	mov.b32 	%r368, %f393;
	mov.b32 	%r369, 2;
	// begin inline asm
	shfl.sync.down.b32 %r367, %r368, %r369, %r385, %r386;
	// end inline asm
	mov.b32 	%f394, %r367;
	setp.gt.s32 	%p232, %r361, 29;
	setp.lt.f32 	%p233, %f393, %f394;
	selp.f32 	%f395, %f394, %f393, %p233;
	selp.f32 	%f396, %f393, %f395, %p232;
	mov.b32 	%r373, %f396;
	mov.b32 	%r374, 4;
	// begin inline asm
	shfl.sync.down.b32 %r372, %r373, %r374, %r385, %r386;
	// end inline asm
	mov.b32 	%f397, %r372;
	setp.gt.s32 	%p234, %r361, 27;
	setp.lt.f32 	%p235, %f396, %f397;
	selp.f32 	%f398, %f397, %f396, %p235;
	selp.f32 	%f399, %f396, %f398, %p234;
	mov.b32 	%r378, %f399;
	mov.b32 	%r379, 8;
	// begin inline asm
	shfl.sync.down.b32 %r377, %r378, %r379, %r385, %r386;
	// end inline asm
	mov.b32 	%f400, %r377;
	setp.gt.s32 	%p236, %r361, 23;
	setp.lt.f32 	%p237, %f399, %f400;
	selp.f32 	%f401, %f400, %f399, %p237;
	selp.f32 	%f402, %f399, %f401, %p236;
	mov.b32 	%r383, %f402;
	mov.b32 	%r384, 16;
	// begin inline asm
	shfl.sync.down.b32 %r382, %r383, %r384, %r385, %r386;
	// end inline asm
	mov.b32 	%f403, %r382;
	setp.gt.s32 	%p238, %r361, 15;
	setp.lt.f32 	%p239, %f402, %f403;
	selp.f32 	%f10, %f403, %f402, %p239;
	selp.f32 	%f444, %f402, %f10, %p238;
	setp.ne.s32 	%p240, %r361, 0;
	@%p240 bra 	$L__BB4_17;
	shr.u32 	%r387, %r1, 3;
	and.b32  	%r388, %r387, 124;
	mov.u32 	%r389, _ZZN3cub18CUB_300001_SM_10006detail6reduce28DeviceReduceSingleTileKernelINS2_10policy_hubIfjN4cuda3__47maximumIvEEE10Policy1000EPfSB_jS8_ffNS5_3std3__410__identityEEEvT0_T1_T2_T3_T4_T6_E12temp_storage;
	add.s32 	%r390, %r389, %r388;
	st.shared.f32 	[%r390+8], %f10;
$L__BB4_17:
	bar.sync 	0;
	setp.ne.s32 	%p241, %r1, 0;
	@%p241 bra 	$L__BB4_74;
	ld.shared.f32 	%f404, [_ZZN3cub18CUB_300001_SM_10006detail6reduce28DeviceReduceSingleTileKernelINS2_10policy_hubIfjN4cuda3__47maximumIvEEE10Policy1000EPfSB_jS8_ffNS5_3std3__410__identityEEEvT0_T1_T2_T3_T4_T6_E12temp_storage+12];
	setp.lt.f32 	%p242, %f444, %f404;
	selp.f32 	%f405, %f404, %f444, %p242;
	ld.shared.f32 	%f406, [_ZZN3cub18CUB_300001_SM_10006detail6reduce28DeviceReduceSingleTileKernelINS2_10policy_hubIfjN4cuda3__47maximumIvEEE10Policy1000EPfSB_jS8_ffNS5_3std3__410__identityEEEvT0_T1_T2_T3_T4_T6_E12temp_storage+16];
	setp.lt.f32 	%p243, %f405, %f406;
	selp.f32 	%f407, %f406, %f405, %p243;
	ld.shared.f32 	%f408, [_ZZN3cub18CUB_300001_SM_10006detail6reduce28DeviceReduceSingleTileKernelINS2_10policy_hubIfjN4cuda3__47maximumIvEEE10Policy1000EPfSB_jS8_ffNS5_3std3__410__identityEEEvT0_T1_T2_T3_T4_T6_E12temp_storage+20];
	setp.lt.f32 	%p244, %f407, %f408;
	selp.f32 	%f409, %f408, %f407, %p244;
	ld.shared.f32 	%f410, [_ZZN3cub18CUB_300001_SM_10006detail6reduce28DeviceReduceSingleTileKernelINS2_10policy_hubIfjN4cuda3__47maximumIvEEE10Policy1000EPfSB_jS8_ffNS5_3std3__410__identityEEEvT0_T1_T2_T3_T4_T6_E12temp_storage+24];
	setp.lt.f32 	%p245, %f409, %f410;
	selp.f32 	%f411, %f410, %f409, %p245;
	ld.shared.f32 	%f412, [_ZZN3cub18CUB_300001_SM_10006detail6reduce28DeviceReduceSingleTileKernelINS2_10policy_hubIfjN4cuda3__47maximumIvEEE10Policy1000EPfSB_jS8_ffNS5_3std3__410__identityEEEvT0_T1_T2_T3_T4_T6_E12temp_storage+28];
	setp.lt.f32 	%p246, %f411, %f412;
	selp.f32 	%f413, %f412, %f411, %p246;
	ld.shared.f32 	%f414, [_ZZN3cub18CUB_300001_SM_10006detail6reduce28DeviceReduceSingleTileKernelINS2_10policy_hubIfjN4cuda3__47maximumIvEEE10Policy1000EPfSB_jS8_ffNS5_3std3__410__identityEEEvT0_T1_T2_T3_T4_T6_E12temp_storage+32];
	setp.lt.f32 	%p247, %f413, %f414;
	selp.f32 	%f415, %f414, %f413, %p247;
	ld.shared.f32 	%f416, [_ZZN3cub18CUB_300001_SM_10006detail6reduce28DeviceReduceSingleTileKernelINS2_10policy_hubIfjN4cuda3__47maximumIvEEE10Policy1000EPfSB_jS8_ffNS5_3std3__410__identityEEEvT0_T1_T2_T3_T4_T6_E12temp_storage+36];
	setp.lt.f32 	%p248, %f415, %f416;
	selp.f32 	%f444, %f416, %f415, %p248;
	bra.uni 	$L__BB4_74;
$L__BB4_19:
	// begin inline asm
	mov.u32 %r323, %laneid;
	// end inline asm
	and.b32  	%r349, %r1, 992;
	add.s32 	%r350, %r349, 32;
	setp.gt.u32 	%p203, %r350, %r70;
	not.b32 	%r351, %r349;
	add.s32 	%r352, %r70, %r351;
	selp.b32 	%r347, %r352, 31, %p203;
	mov.b32 	%r325, %f423;
	mov.b32 	%r326, 1;
	mov.b32 	%r348, -1;
	// begin inline asm
	shfl.sync.down.b32 %r324, %r325, %r326, %r347, %r348;
	// end inline asm
	mov.b32 	%f344, %r324;
	setp.lt.s32 	%p204, %r323, %r347;
	setp.lt.f32 	%p205, %f423, %f344;
	selp.f32 	%f345, %f344, %f423, %p205;
	selp.f32 	%f346, %f345, %f423, %p204;
	mov.b32 	%r330, %f346;
	mov.b32 	%r331, 2;
	// begin inline asm
	shfl.sync.down.b32 %r329, %r330, %r331, %r347, %r348;
	// end inline asm
	mov.b32 	%f347, %r329;
	add.s32 	%r353, %r323, 2;
	setp.gt.s32 	%p206, %r353, %r347;
	setp.lt.f32 	%p207, %f346, %f347;
	selp.f32 	%f348, %f347, %f346, %p207;
	selp.f32 	%f349, %f346, %f348, %p206;
	mov.b32 	%r335, %f349;
	mov.b32 	%r336, 4;
	// begin inline asm
	shfl.sync.down.b32 %r334, %r335, %r336, %r347, %r348;
	// end inline asm
	mov.b32 	%f350, %r334;
	add.s32 	%r354, %r323, 4;
	setp.gt.s32 	%p208, %r354, %r347;
	setp.lt.f32 	%p209, %f349, %f350;
	selp.f32 	%f351, %f350, %f349, %p209;
	selp.f32 	%f352, %f349, %f351, %p208;
	mov.b32 	%r340, %f352;
	mov.b32 	%r341, 8;
	// begin inline asm
	shfl.sync.down.b32 %r339, %r340, %r341, %r347, %r348;
	// end inline asm
	mov.b32 	%f353, %r339;
	add.s32 	%r355, %r323, 8;
	setp.gt.s32 	%p210, %r355, %r347;
	setp.lt.f32 	%p211, %f352, %f353;
	selp.f32 	%f354, %f353, %f352, %p211;
	selp.f32 	%f355, %f352, %f354, %p210;
	mov.b32 	%r345, %f355;
	mov.b32 	%r346, 16;
	// begin inline asm
	shfl.sync.down.b32 %r344, %r345, %r346, %r347, %r348;
	// end inline asm
	mov.b32 	%f356, %r344;
	add.s32 	%r356, %r323, 16;
	setp.gt.s32 	%p212, %r356, %r347;
	setp.lt.f32 	%p213, %f355, %f356;
	selp.f32 	%f357, %f356, %f355, %p213;
	selp.f32 	%f444, %f355, %f357, %p212;
	setp.ne.s32 	%p214, %r323, 0;
	@%p214 bra 	$L__BB4_21;
	shr.u32 	%r357, %r1, 3;
	and.b32  	%r358, %r357, 124;
	mov.u32 	%r359, _ZZN3cub18CUB_300001_SM_10006detail6reduce28DeviceReduceSingleTileKernelINS2_10policy_hubIfjN4cuda3__47maximumIvEEE10Policy1000EPfSB_jS8_ffNS5_3std3__410__identityEEEvT0_T1_T2_T3_T4_T6_E12temp_storage;
	add.s32 	%r360, %r359, %r358;
	st.shared.f32 	[%r360+8], %f444;
$L__BB4_21:
	bar.sync 	0;
	setp.ne.s32 	%p215, %r1, 0;
	@%p215 bra 	$L__BB4_74;
	setp.gt.u32 	%p216, %r70, 32;
	ld.shared.f32 	%f358, [_ZZN3cub18CUB_300001_SM_10006detail6reduce28DeviceReduceSingleTileKernelINS2_10policy_hubIfjN4cuda3__47maximumIvEEE10Policy1000EPfSB_jS8_ffNS5_3std3__410__identityEEEvT0_T1_T2_T3_T4_T6_E12temp_storage+12];
	setp.lt.f32 	%p217, %f444, %f358;
	selp.f32 	%f360, %f358, %f444, %p217;
	selp.f32 	%f361, %f360, %f444, %p216;
	setp.gt.u32 	%p218, %r70, 64;
	ld.shared.f32 	%f363, [_ZZN3cub18CUB_300001_SM_10006detail6reduce28DeviceReduceSingleTileKernelINS2_10policy_hubIfjN4cuda3__47maximumIvEEE10Policy1000EPfSB_jS8_ffNS5_3std3__410__identityEEEvT0_T1_T2_T3_T4_T6_E12temp_storage+16];
	setp.lt.f32 	%p219, %f361, %f363;
	selp.f32 	%f365, %f363, %f361, %p219;
	selp.f32 	%f366, %f365, %f361, %p218;
	setp.gt.u32 	%p220, %r70, 96;
	ld.shared.f32 	%f368, [_ZZN3cub18CUB_300001_SM_10006detail6reduce28DeviceReduceSingleTileKernelINS2_10policy_hubIfjN4cuda3__47maximumIvEEE10Policy1000EPfSB_jS8_ffNS5_3std3__410__identityEEEvT0_T1_T2_T3_T4_T6_E12temp_storage+20];
	setp.lt.f32 	%p221, %f366, %f368;
	selp.f32 	%f370, %f368, %f366, %p221;
	selp.f32 	%f371, %f370, %f366, %p220;
	setp.gt.u32 	%p222, %r70, 128;
	ld.shared.f32 	%f373, [_ZZN3cub18CUB_300001_SM_10006detail6reduce28DeviceReduceSingleTileKernelINS2_10policy_hubIfjN4cuda3__47maximumIvEEE10Policy1000EPfSB_jS8_ffNS5_3std3__410__identityEEEvT0_T1_T2_T3_T4_T6_E12temp_storage+24];
	setp.lt.f32 	%p223, %f371, %f373;
	selp.f32 	%f375, %f373, %f371, %p223;
	selp.f32 	%f376, %f375, %f371, %p222;
	setp.gt.u32 	%p224, %r70, 160;
	ld.shared.f32 	%f378, [_ZZN3cub18CUB_300001_SM_10006detail6reduce28DeviceReduceSingleTileKernelINS2_10policy_hubIfjN4cuda3__47maximumIvEEE10Policy1000EPfSB_jS8_ffNS5_3std3__410__identityEEEvT0_T1_T2_T3_T4_T6_E12temp_storage+28];
	setp.lt.f32 	%p225, %f376, %f378;
	selp.f32 	%f380, %f378, %f376, %p225;
	selp.f32 	%f381, %f380, %f376, %p224;
	setp.gt.u32 	%p226, %r70, 192;
	ld.shared.f32 	%f383, [_ZZN3cub18CUB_300001_SM_10006detail6reduce28DeviceReduceSingleTileKernelINS2_10policy_hubIfjN4cuda3__47maximumIvEEE10Policy1000EPfSB_jS8_ffNS5_3std3__410__identityEEEvT0_T1_T2_T3_T4_T6_E12temp_storage+32];
	setp.lt.f32 	%p227, %f381, %f383;
	selp.f32 	%f385, %f383, %f381, %p227;
	selp.f32 	%f386, %f385, %f381, %p226;
	setp.gt.u32 	%p228, %r70, 224;
	ld.shared.f32 	%f388, [_ZZN3cub18CUB_300001_SM_10006detail6reduce28DeviceReduceSingleTileKernelINS2_10policy_hubIfjN4cuda3__47maximumIvEEE10Policy1000EPfSB_jS8_ffNS5_3std3__410__identityEEEvT0_T1_T2_T3_T4_T6_E12temp_storage+36];
	setp.lt.f32 	%p229, %f386, %f388;
	selp.f32 	%f390, %f388, %f386, %p229;
	selp.f32 	%f444, %f390, %f386, %p228;
	bra.uni 	$L__BB4_74;
$L__BB4_23:
	mov.u32 	%r13, %tid.x;
	shl.b32 	%r14, %r13, 2;
	mul.wide.u32 	%rd85, %r14, 4;
	add.s64 	%rd75, %rd15, %rd85;
	// begin inline asm
	ld.global.nc.v2.u64 {%rd73, %rd74}, [%rd75];
	// end inline asm
	mov.b64 	{%r232, %r233}, %rd74;
	mov.b64 	{%r234, %r235}, %rd73;
	mov.b32 	%f238, %r235;
	mov.b32 	%f239, %r234;
	mov.b32 	%f240, %r233;
	mov.b32 	%f241, %r232;
	add.s64 	%rd78, %rd75, 4096;
	// begin inline asm
	ld.global.nc.v2.u64 {%rd76, %rd77}, [%rd78];
	// end inline asm
	mov.b64 	{%r236, %r237}, %rd77;
	mov.b64 	{%r238, %r239}, %rd76;
	mov.b32 	%f242, %r239;
	mov.b32 	%f243, %r238;
	mov.b32 	%f244, %r237;
	mov.b32 	%f245, %r236;
	add.s64 	%rd81, %rd75, 8192;
	// begin inline asm
	ld.global.nc.v2.u64 {%rd79, %rd80}, [%rd81];
	// end inline asm
	mov.b64 	{%r240, %r241}, %rd80;
	mov.b64 	{%r242, %r243}, %rd79;
	mov.b32 	%f246, %r243;
	mov.b32 	%f247, %r242;
	mov.b32 	%f248, %r241;
	mov.b32 	%f249, %r240;
	add.s64 	%rd84, %rd75, 12288;
	// begin inline asm
	ld.global.nc.v2.u64 {%rd82, %rd83}, [%rd84];
	// end inline asm
	mov.b64 	{%r244, %r245}, %rd83;
	mov.b64 	{%r246, %r247}, %rd82;
	mov.b32 	%f250, %r247;
	mov.b32 	%f251, %r246;
	mov.b32 	%f252, %r245;
	mov.b32 	%f253, %r244;
	setp.lt.f32 	%p127, %f239, %f238;
	selp.f32 	%f254, %f238, %f239, %p127;
	setp.lt.f32 	%p128, %f241, %f240;
	selp.f32 	%f255, %f240, %f241, %p128;
	setp.lt.f32 	%p129, %f243, %f242;
	selp.f32 	%f256, %f242, %f243, %p129;
	setp.lt.f32 	%p130, %f245, %f244;
	selp.f32 	%f257, %f244, %f245, %p130;
	setp.lt.f32 	%p131, %f247, %f246;
	selp.f32 	%f258, %f246, %f247, %p131;
	setp.lt.f32 	%p132, %f249, %f248;
	selp.f32 	%f259, %f248, %f249, %p132;
	setp.lt.f32 	%p133, %f251, %f250;
	selp.f32 	%f260, %f250, %f251, %p133;
	setp.lt.f32 	%p134, %f253, %f252;
	selp.f32 	%f261, %f252, %f253, %p134;
	setp.lt.f32 	%p135, %f254, %f255;
	selp.f32 	%f262, %f255, %f254, %p135;
	setp.lt.f32 	%p136, %f256, %f257;
	selp.f32 	%f263, %f257, %f256, %p136;
	setp.lt.f32 	%p137, %f258, %f259;
	selp.f32 	%f264, %f259, %f258, %p137;
	setp.lt.f32 	%p138, %f260, %f261;
	selp.f32 	%f265, %f261, %f260, %p138;
	setp.lt.f32 	%p139, %f262, %f263;
	selp.f32 	%f266, %f263, %f262, %p139;
	setp.lt.f32 	%p140, %f264, %f265;
	selp.f32 	%f267, %f265, %f264, %p140;
	setp.lt.f32 	%p141, %f266, %f267;
	selp.f32 	%f430, %f267, %f266, %p141;
	add.s32 	%r15, %r70, -4096;
	setp.lt.u32 	%p142, %r15, 4096;
	mov.b32 	%r399, 4096;
	@%p142 bra 	$L__BB4_27;
	mov.b32 	%r399, 4096;
$L__BB4_25:
	add.s32 	%r249, %r399, %r14;
	mul.wide.u32 	%rd98, %r249, 4;
	add.s64 	%rd88, %rd15, %rd98;
	// begin inline asm
	ld.global.nc.v2.u64 {%rd86, %rd87}, [%rd88];
	// end inline asm
	mov.b64 	{%r250, %r251}, %rd87;
	mov.b64 	{%r252, %r253}, %rd86;
	mov.b32 	%f268, %r253;
	mov.b32 	%f269, %r252;
	mov.b32 	%f270, %r251;
	mov.b32 	%f271, %r250;
	add.s64 	%rd91, %rd88, 4096;
	// begin inline asm
	ld.global.nc.v2.u64 {%rd89, %rd90}, [%rd91];
	// end inline asm
	mov.b64 	{%r254, %r255}, %rd90;
	mov.b64 	{%r256, %r257}, %rd89;
	mov.b32 	%f272, %r257;
	mov.b32 	%f273, %r256;
	mov.b32 	%f274, %r255;
	mov.b32 	%f275, %r254;
	add.s64 	%rd94, %rd88, 8192;
	// begin inline asm
	ld.global.nc.v2.u64 {%rd92, %rd93}, [%rd94];
	// end inline asm
	mov.b64 	{%r258, %r259}, %rd93;
	mov.b64 	{%r260, %r261}, %rd92;
	mov.b32 	%f276, %r261;
	mov.b32 	%f277, %r260;
	mov.b32 	%f278, %r259;
	mov.b32 	%f279, %r258;
	add.s64 	%rd97, %rd88, 12288;
	// begin inline asm
	ld.global.nc.v2.u64 {%rd95, %rd96}, [%rd97];
	// end inline asm
	mov.b64 	{%r262, %r263}, %rd96;
	mov.b64 	{%r264, %r265}, %rd95;
	mov.b32 	%f280, %r265;
	mov.b32 	%f281, %r264;
	mov.b32 	%f282, %r263;
	mov.b32 	%f283, %r262;
	setp.lt.f32 	%p143, %f430, %f269;
	selp.f32 	%f284, %f269, %f430, %p143;
	setp.lt.f32 	%p144, %f268, %f271;
	selp.f32 	%f285, %f271, %f268, %p144;
	setp.lt.f32 	%p145, %f270, %f273;
	selp.f32 	%f286, %f273, %f270, %p145;
	setp.lt.f32 	%p146, %f272, %f275;
	selp.f32 	%f287, %f275, %f272, %p146;
	setp.lt.f32 	%p147, %f274, %f277;
	selp.f32 	%f288, %f277, %f274, %p147;
	setp.lt.f32 	%p148, %f276, %f279;
	selp.f32 	%f289, %f279, %f276, %p148;
	setp.lt.f32 	%p149, %f278, %f281;
	selp.f32 	%f290, %f281, %f278, %p149;
	setp.lt.f32 	%p150, %f280, %f283;
	selp.f32 	%f291, %f283, %f280, %p150;
	setp.lt.f32 	%p151, %f284, %f285;
	selp.f32 	%f292, %f285, %f284, %p151;
	setp.lt.f32 	%p152, %f286, %f287;
	selp.f32 	%f293, %f287, %f286, %p152;
	setp.lt.f32 	%p153, %f288, %f289;
	selp.f32 	%f294, %f289, %f288, %p153;
	setp.lt.f32 	%p154, %f290, %f291;
	selp.f32 	%f295, %f291, %f290, %p154;
	setp.lt.f32 	%p155, %f292, %f293;
	selp.f32 	%f296, %f293, %f292, %p155;
	setp.lt.f32 	%p156, %f294, %f295;
	selp.f32 	%f297, %f295, %f294, %p156;
	setp.lt.f32 	%p157, %f296, %f297;
	selp.f32 	%f298, %f297, %f296, %p157;
	setp.lt.f32 	%p158, %f298, %f282;
	selp.f32 	%f430, %f282, %f298, %p158;
	sub.s32 	%r266, %r70, %r399;
	setp.lt.u32 	%p159, %r266, 4096;
	@%p159 bra 	$L__BB4_35;
	add.s32 	%r399, %r399, 4096;
	setp.le.u32 	%p160, %r399, %r15;
	@%p160 bra 	$L__BB4_25;
$L__BB4_27:
	setp.le.u32 	%p161, %r70, %r399;
	@%p161 bra 	$L__BB4_35;
	sub.s32 	%r19, %r70, %r399;
	setp.ge.s32 	%p162, %r13, %r19;
	@%p162 bra 	$L__BB4_35;
	not.b32 	%r267, %r13;
	add.s32 	%r268, %r70, %r267;
	sub.s32 	%r20, %r268, %r399;
	and.b32  	%r269, %r20, 768;
	setp.eq.s32 	%p163, %r269, 768;
	mov.u32 	%r403, %r13;
	@%p163 bra 	$L__BB4_32;
	add.s32 	%r401, %r13, %r399;
	shr.u32 	%r270, %r20, 8;
	add.s32 	%r271, %r270, 1;
	and.b32  	%r272, %r271, 3;
	neg.s32 	%r400, %r272;
	mov.u32 	%r403, %r13;
$L__BB4_31:
	.pragma "nounroll";
	mul.wide.u32 	%rd100, %r401, 4;
	add.s64 	%rd99, %rd15, %rd100;
	// begin inline asm
	ld.global.nc.u32 %r273, [%rd99];
	// end inline asm
	mov.b32 	%f300, %r273;
	setp.lt.f32 	%p164, %f430, %f300;
	selp.f32 	%f430, %f300, %f430, %p164;
	add.s32 	%r403, %r403, 256;
	add.s32 	%r401, %r401, 256;
	add.s32 	%r400, %r400, 1;
	setp.ne.s32 	%p165, %r400, 0;
	@%p165 bra 	$L__BB4_31;
$L__BB4_32:
	setp.lt.u32 	%p166, %r20, 768;
	@%p166 bra 	$L__BB4_35;
	add.s32 	%r405, %r403, 512;
	add.s32 	%r404, %r403, %r399;
$L__BB4_34:
	mul.wide.u32 	%rd105, %r404, 4;
	add.s64 	%rd101, %rd15, %rd105;
	// begin inline asm
	ld.global.nc.u32 %r274, [%rd101];
	// end inline asm
	mov.b32 	%f301, %r274;
	setp.lt.f32 	%p167, %f430, %f301;
	selp.f32 	%f302, %f301, %f430, %p167;
	add.s32 	%r278, %r404, 256;
	mul.wide.u32 	%rd106, %r278, 4;
	add.s64 	%rd102, %rd15, %rd106;
	// begin inline asm
	ld.global.nc.u32 %r275, [%rd102];
	// end inline asm
	mov.b32 	%f303, %r275;
	setp.lt.f32 	%p168, %f302, %f303;
	selp.f32 	%f304, %f303, %f302, %p168;
	add.s32 	%r279, %r404, 512;
	mul.wide.u32 	%rd107, %r279, 4;
	add.s64 	%rd103, %rd15, %rd107;
	// begin inline asm
	ld.global.nc.u32 %r276, [%rd103];
	// end inline asm
	mov.b32 	%f305, %r276;
	setp.lt.f32 	%p169, %f304, %f305;
	selp.f32 	%f306, %f305, %f304, %p169;
	add.s32 	%r280, %r404, 768;
	mul.wide.u32 	%rd108, %r280, 4;
	add.s64 	%rd104, %rd15, %rd108;
	// begin inline asm
	ld.global.nc.u32 %r277, [%rd104];
	// end inline asm
	mov.b32 	%f307, %r277;
	setp.lt.f32 	%p170, %f306, %f307;
	selp.f32 	%f430, %f307, %f306, %p170;
	add.s32 	%r34, %r405, 1024;
	add.s32 	%r281, %r405, 512;
	add.s32 	%r404, %r404, 1024;
	setp.lt.s32 	%p171, %r281, %r19;
	mov.u32 	%r405, %r34;
	@%p171 bra 	$L__BB4_34;
$L__BB4_35:
	// begin inline asm
	mov.u32 %r282, %laneid;
	// end inline asm
	mov.b32 	%r284, %f430;
	mov.b32 	%r285, 1;
	mov.b32 	%r306, 31;
	mov.b32 	%r307, -1;
	// begin inline asm
	shfl.sync.down.b32 %r283, %r284, %r285, %r306, %r307;
	// end inline asm
	mov.b32 	%f308, %r283;
	setp.gt.s32 	%p172, %r282, 30;
	setp.lt.f32 	%p173, %f430, %f308;
	selp.f32 	%f309, %f308, %f430, %p173;
	selp.f32 	%f310, %f430, %f309, %p172;
	mov.b32 	%r289, %f310;
	mov.b32 	%r290, 2;
	// begin inline asm
	shfl.sync.down.b32 %r288, %r289, %r290, %r306, %r307;
	// end inline asm
	mov.b32 	%f311, %r288;
	setp.gt.s32 	%p174, %r282, 29;
	setp.lt.f32 	%p175, %f310, %f311;
	selp.f32 	%f312, %f311, %f310, %p175;
	selp.f32 	%f313, %f310, %f312, %p174;
	mov.b32 	%r294, %f313;
	mov.b32 	%r295, 4;
	// begin inline asm
	shfl.sync.down.b32 %r293, %r294, %r295, %r306, %r307;
	// end inline asm
	mov.b32 	%f314, %r293;
	setp.gt.s32 	%p176, %r282, 27;
	setp.lt.f32 	%p177, %f313, %f314;
	selp.f32 	%f315, %f314, %f313, %p177;
	selp.f32 	%f316, %f313, %f315, %p176;
	mov.b32 	%r299, %f316;
	mov.b32 	%r300, 8;
	// begin inline asm
	shfl.sync.down.b32 %r298, %r299, %r300, %r306, %r307;
	// end inline asm
	mov.b32 	%f317, %r298;
	setp.gt.s32 	%p178, %r282, 23;
	setp.lt.f32 	%p179, %f316, %f317;
	selp.f32 	%f318, %f317, %f316, %p179;
	selp.f32 	%f319, %f316, %f318, %p178;
	mov.b32 	%r304, %f319;
	mov.b32 	%r305, 16;
	// begin inline asm
	shfl.sync.down.b32 %r303, %r304, %r305, %r306, %r307;
	// end inline asm
	mov.b32 	%f320, %r303;
	setp.gt.s32 	%p180, %r282, 15;
	setp.lt.f32 	%p181, %f319, %f320;
	selp.f32 	%f26, %f320, %f319, %p181;
	selp.f32 	%f444, %f319, %f26, %p180;
	setp.ne.s32 	%p182, %r282, 0;
	@%p182 bra 	$L__BB4_37;
	shr.u32 	%r308, %r13, 3;
	and.b32  	%r309, %r308, 124;
	mov.u32 	%r310, _ZZN3cub18CUB_300001_SM_10006detail6reduce28DeviceReduceSingleTileKernelINS2_10policy_hubIfjN4cuda3__47maximumIvEEE10Policy1000EPfSB_jS8_ffNS5_3std3__410__identityEEEvT0_T1_T2_T3_T4_T6_E12temp_storage;
	add.s32 	%r311, %r310, %r309;
	st.shared.f32 	[%r311+8], %f26;
$L__BB4_37:
	bar.sync 	0;
	setp.ne.s32 	%p183, %r13, 0;
	@%p183 bra 	$L__BB4_74;
	ld.shared.f32 	%f321, [_ZZN3cub18CUB_300001_SM_10006detail6reduce28DeviceReduceSingleTileKernelINS2_10policy_hubIfjN4cuda3__47maximumIvEEE10Policy1000EPfSB_jS8_ffNS5_3std3__410__identityEEEvT0_T1_T2_T3_T4_T6_E12temp_storage+12];
	setp.lt.f32 	%p184, %f444, %f321;
	selp.f32 	%f322, %f321, %f444, %p184;
	ld.shared.f32 	%f323, [_ZZN3cub18CUB_300001_SM_10006detail6reduce28DeviceReduceSingleTileKernelINS2_10policy_hubIfjN4cuda3__47maximumIvEEE10Policy1000EPfSB_jS8_ffNS5_3std3__410__identityEEEvT0_T1_T2_T3_T4_T6_E12temp_storage+16];
	setp.lt.f32 	%p185, %f322, %f323;
	selp.f32 	%f324, %f323, %f322, %p185;
	ld.shared.f32 	%f325, [_ZZN3cub18CUB_300001_SM_10006detail6reduce28DeviceReduceSingleTileKernelINS2_10policy_hubIfjN4cuda3__47maximumIvEEE10Policy1000EPfSB_jS8_ffNS5_3std3__410__identityEEEvT0_T1_T2_T3_T4_T6_E12temp_storage+20];
	setp.lt.f32 	%p186, %f324, %f325;
	selp.f32 	%f326, %f325, %f324, %p186;
	ld.shared.f32 	%f327, [_ZZN3cub18CUB_300001_SM_10006detail6reduce28DeviceReduceSingleTileKernelINS2_10policy_hubIfjN4cuda3__47maximumIvEEE10Policy1000EPfSB_jS8_ffNS5_3std3__410__identityEEEvT0_T1_T2_T3_T4_T6_E12temp_storage+24];
	setp.lt.f32 	%p187, %f326, %f327;
	selp.f32 	%f328, %f327, %f326, %p187;
	ld.shared.f32 	%f329, [_ZZN3cub18CUB_300001_SM_10006detail6reduce28DeviceReduceSingleTileKernelINS2_10policy_hubIfjN4cuda3__47maximumIvEEE10Policy1000EPfSB_jS8_ffNS5_3std3__410__identityEEEvT0_T1_T2_T3_T4_T6_E12temp_storage+28];
	setp.lt.f32 	%p188, %f328, %f329;
	selp.f32 	%f330, %f329, %f328, %p188;
	ld.shared.f32 	%f331, [_ZZN3cub18CUB_300001_SM_10006detail6reduce28DeviceReduceSingleTileKernelINS2_10policy_hubIfjN4cuda3__47maximumIvEEE10Policy1000EPfSB_jS8_ffNS5_3std3__410__identityEEEvT0_T1_T2_T3_T4_T6_E12temp_storage+32];
	setp.lt.f32 	%p189, %f330, %f331;
	selp.f32 	%f332, %f331, %f330, %p189;
	ld.shared.f32 	%f333, [_ZZN3cub18CUB_300001_SM_10006detail6reduce28DeviceReduceSingleTileKernelINS2_10policy_hubIfjN4cuda3__47maximumIvEEE10Policy1000EPfSB_jS8_ffNS5_3std3__410__identityEEEvT0_T1_T2_T3_T4_T6_E12temp_storage+36];
	setp.lt.f32 	%p190, %f332, %f333;
	selp.f32 	%f444, %f333, %f332, %p190;
	bra.uni 	$L__BB4_74;
$L__BB4_39:
	setp.gt.u32 	%p3, %r70, 4095;
	@%p3 bra 	$L__BB4_58;
	mov.u32 	%r36, %tid.x;
	setp.ge.u32 	%p68, %r36, %r70;
	mov.f32 	%f436, 0f00000000;
	mov.u32 	%r409, %r36;
	@%p68 bra 	$L__BB4_42;
	mul.wide.u32 	%rd65, %r36, 4;
	add.s64 	%rd64, %rd15, %rd65;
	// begin inline asm
	ld.global.nc.u32 %r152, [%rd64];
	// end inline asm
	mov.b32 	%f436, %r152;
	add.s32 	%r409, %r36, 256;
$L__BB4_42:
	setp.ge.u32 	%p69, %r409, %r70;
	@%p69 bra 	$L__BB4_49;
	not.b32 	%r153, %r409;
	add.s32 	%r39, %r70, %r153;
	and.b32  	%r154, %r39, 768;
	setp.eq.s32 	%p70, %r154, 768;
	@%p70 bra 	$L__BB4_46;
	mul.wide.u32 	%rd66, %r409, 4;
	add.s64 	%rd120, %rd15, %rd66;
	shr.u32 	%r155, %r39, 8;
	add.s32 	%r156, %r155, 1;
	and.b32  	%r157, %r156, 3;
	neg.s32 	%r407, %r157;
$L__BB4_45:
	.pragma "nounroll";
	// begin inline asm
	ld.global.nc.u32 %r158, [%rd120];
	// end inline asm
	mov.b32 	%f157, %r158;
	setp.lt.f32 	%p71, %f436, %f157;
	selp.f32 	%f436, %f157, %f436, %p71;
	add.s32 	%r409, %r409, 256;
	add.s64 	%rd120, %rd120, 1024;
	add.s32 	%r407, %r407, 1;
	setp.ne.s32 	%p72, %r407, 0;
	@%p72 bra 	$L__BB4_45;
$L__BB4_46:
	setp.lt.u32 	%p73, %r39, 768;
	@%p73 bra 	$L__BB4_49;
	mul.wide.u32 	%rd68, %r409, 4;
	add.s64 	%rd121, %rd15, %rd68;
$L__BB4_48:
	// begin inline asm
	ld.global.nc.u32 %r159, [%rd121];
	// end inline asm
	mov.b32 	%f158, %r159;
	setp.lt.f32 	%p74, %f436, %f158;
	selp.f32 	%f159, %f158, %f436, %p74;
	add.s64 	%rd70, %rd121, 1024;
	// begin inline asm
	ld.global.nc.u32 %r160, [%rd70];
	// end inline asm
	mov.b32 	%f160, %r160;
	setp.lt.f32 	%p75, %f159, %f160;
	selp.f32 	%f161, %f160, %f159, %p75;
	add.s64 	%rd71, %rd121, 2048;
	// begin inline asm
	ld.global.nc.u32 %r161, [%rd71];
	// end inline asm
	mov.b32 	%f162, %r161;
	setp.lt.f32 	%p76, %f161, %f162;
	selp.f32 	%f163, %f162, %f161, %p76;
	add.s64 	%rd72, %rd121, 3072;
	// begin inline asm
	ld.global.nc.u32 %r162, [%rd72];
	// end inline asm
	mov.b32 	%f164, %r162;
	setp.lt.f32 	%p77, %f163, %f164;
	selp.f32 	%f436, %f164, %f163, %p77;
	add.s32 	%r409, %r409, 1024;
	add.s64 	%rd121, %rd121, 4096;
	setp.lt.s32 	%p78, %r409, %r70;
	@%p78 bra 	$L__BB4_48;
$L__BB4_49:
	setp.lt.u32 	%p79, %r70, 256;
	@%p79 bra 	$L__BB4_54;
	// begin inline asm
	mov.u32 %r201, %laneid;
	// end inline asm
	mov.b32 	%r203, %f436;
	mov.b32 	%r204, 1;
	mov.b32 	%r225, 31;
	mov.b32 	%r226, -1;
	// begin inline asm
	shfl.sync.down.b32 %r202, %r203, %r204, %r225, %r226;
	// end inline asm
	mov.b32 	%f212, %r202;
	setp.gt.s32 	%p107, %r201, 30;
	setp.lt.f32 	%p108, %f436, %f212;
	selp.f32 	%f213, %f212, %f436, %p108;
	selp.f32 	%f214, %f436, %f213, %p107;
	mov.b32 	%r208, %f214;
	mov.b32 	%r209, 2;
	// begin inline asm
	shfl.sync.down.b32 %r207, %r208, %r209, %r225, %r226;
	// end inline asm
	mov.b32 	%f215, %r207;
	setp.gt.s32 	%p109, %r201, 29;
	setp.lt.f32 	%p110, %f214, %f215;
	selp.f32 	%f216, %f215, %f214, %p110;
	selp.f32 	%f217, %f214, %f216, %p109;
	mov.b32 	%r213, %f217;
	mov.b32 	%r214, 4;
	// begin inline asm
	shfl.sync.down.b32 %r212, %r213, %r214, %r225, %r226;
	// end inline asm
	mov.b32 	%f218, %r212;
	setp.gt.s32 	%p111, %r201, 27;
	setp.lt.f32 	%p112, %f217, %f218;
	selp.f32 	%f219, %f218, %f217, %p112;
	selp.f32 	%f220, %f217, %f219, %p111;
	mov.b32 	%r218, %f220;
	mov.b32 	%r219, 8;
	// begin inline asm
	shfl.sync.down.b32 %r217, %r218, %r219, %r225, %r226;
	// end inline asm
	mov.b32 	%f221, %r217;
	setp.gt.s32 	%p113, %r201, 23;
	setp.lt.f32 	%p114, %f220, %f221;
	selp.f32 	%f222, %f221, %f220, %p114;
	selp.f32 	%f223, %f220, %f222, %p113;
	mov.b32 	%r223, %f223;
	mov.b32 	%r224, 16;
	// begin inline asm
	shfl.sync.down.b32 %r222, %r223, %r224, %r225, %r226;
	// end inline asm
	mov.b32 	%f224, %r222;
	setp.gt.s32 	%p115, %r201, 15;
	setp.lt.f32 	%p116, %f223, %f224;
	selp.f32 	%f38, %f224, %f223, %p116;
	selp.f32 	%f444, %f223, %f38, %p115;
	setp.ne.s32 	%p117, %r201, 0;
	@%p117 bra 	$L__BB4_52;
	shr.u32 	%r227, %r36, 3;
	and.b32  	%r228, %r227, 124;
	mov.u32 	%r229, _ZZN3cub18CUB_300001_SM_10006detail6reduce28DeviceReduceSingleTileKernelINS2_10policy_hubIfjN4cuda3__47maximumIvEEE10Policy1000EPfSB_jS8_ffNS5_3std3__410__identityEEEvT0_T1_T2_T3_T4_T6_E12temp_storage;
	add.s32 	%r230, %r229, %r228;
	st.shared.f32 	[%r230+8], %f38;
$L__BB4_52:
	bar.sync 	0;
	setp.ne.s32 	%p118, %r36, 0;
	@%p118 bra 	$L__BB4_74;
	ld.shared.f32 	%f225, [_ZZN3cub18CUB_300001_SM_10006detail6reduce28DeviceReduceSingleTileKernelINS2_10policy_hubIfjN4cuda3__47maximumIvEEE10Policy1000EPfSB_jS8_ffNS5_3std3__410__identityEEEvT0_T1_T2_T3_T4_T6_E12temp_storage+12];
	setp.lt.f32 	%p119, %f444, %f225;
	selp.f32 	%f226, %f225, %f444, %p119;
	ld.shared.f32 	%f227, [_ZZN3cub18CUB_300001_SM_10006detail6reduce28DeviceReduceSingleTileKernelINS2_10policy_hubIfjN4cuda3__47maximumIvEEE10Policy1000EPfSB_jS8_ffNS5_3std3__410__identityEEEvT0_T1_T2_T3_T4_T6_E12temp_storage+16];
	setp.lt.f32 	%p120, %f226, %f227;
	selp.f32 	%f228, %f227, %f226, %p120;
	ld.shared.f32 	%f229, [_ZZN3cub18CUB_300001_SM_10006detail6reduce28DeviceReduceSingleTileKernelINS2_10policy_hubIfjN4cuda3__47maximumIvEEE10Policy1000EPfSB_jS8_ffNS5_3std3__410__identityEEEvT0_T1_T2_T3_T4_T6_E12temp_storage+20];
	setp.lt.f32 	%p121, %f228, %f229;
	selp.f32 	%f230, %f229, %f228, %p121;
	ld.shared.f32 	%f231, [_ZZN3cub18CUB_300001_SM_10006detail6reduce28DeviceReduceSingleTileKernelINS2_10policy_hubIfjN4cuda3__47maximumIvEEE10Policy1000EPfSB_jS8_ffNS5_3std3__410__identityEEEvT0_T1_T2_T3_T4_T6_E12temp_storage+24];
	setp.lt.f32 	%p122, %f230, %f231;
	selp.f32 	%f232, %f231, %f230, %p122;
	ld.shared.f32 	%f233, [_ZZN3cub18CUB_300001_SM_10006detail6reduce28DeviceReduceSingleTileKernelINS2_10policy_hubIfjN4cuda3__47maximumIvEEE10Policy1000EPfSB_jS8_ffNS5_3std3__410__identityEEEvT0_T1_T2_T3_T4_T6_E12temp_storage+28];
	setp.lt.f32 	%p123, %f232, %f233;
	selp.f32 	%f234, %f233, %f232, %p123;
	ld.shared.f32 	%f235, [_ZZN3cub18CUB_300001_SM_10006detail6reduce28DeviceReduceSingleTileKernelINS2_10policy_hubIfjN4cuda3__47maximumIvEEE10Policy1000EPfSB_jS8_ffNS5_3std3__410__identityEEEvT0_T1_T2_T3_T4_T6_E12temp_storage+32];
	setp.lt.f32 	%p124, %f234, %f235;
	selp.f32 	%f236, %f235, %f234, %p124;
	ld.shared.f32 	%f237, [_ZZN3cub18CUB_300001_SM_10006detail6reduce28DeviceReduceSingleTileKernelINS2_10policy_hubIfjN4cuda3__47maximumIvEEE10Policy1000EPfSB_jS8_ffNS5_3std3__410__identityEEEvT0_T1_T2_T3_T4_T6_E12temp_storage+36];
	setp.lt.f32 	%p125, %f236, %f237;
	selp.f32 	%f444, %f237, %f236, %p125;
	bra.uni 	$L__BB4_74;
$L__BB4_54:
	// begin inline asm
	mov.u32 %r163, %laneid;
	// end inline asm
	and.b32  	%r189, %r36, 992;
	add.s32 	%r190, %r189, 32;
	setp.gt.u32 	%p80, %r190, %r70;
	not.b32 	%r191, %r189;
	add.s32 	%r192, %r70, %r191;
	selp.b32 	%r187, %r192, 31, %p80;
	mov.b32 	%r165, %f436;
	mov.b32 	%r166, 1;
	mov.b32 	%r188, -1;
	// begin inline asm
	shfl.sync.down.b32 %r164, %r165, %r166, %r187, %r188;
	// end inline asm
	mov.b32 	%f165, %r164;
	setp.lt.s32 	%p81, %r163, %r187;
	setp.lt.f32 	%p82, %f436, %f165;
	selp.f32 	%f166, %f165, %f436, %p82;
	selp.f32 	%f167, %f166, %f436, %p81;
	mov.b32 	%r170, %f167;
	mov.b32 	%r171, 2;
	// begin inline asm
	shfl.sync.down.b32 %r169, %r170, %r171, %r187, %r188;
	// end inline asm
	mov.b32 	%f168, %r169;
	add.s32 	%r193, %r163, 2;
	setp.gt.s32 	%p83, %r193, %r187;
	setp.lt.f32 	%p84, %f167, %f168;
	selp.f32 	%f169, %f168, %f167, %p84;
	selp.f32 	%f170, %f167, %f169, %p83;
	mov.b32 	%r175, %f170;
	mov.b32 	%r176, 4;
	// begin inline asm
	shfl.sync.down.b32 %r174, %r175, %r176, %r187, %r188;
	// end inline asm
	mov.b32 	%f171, %r174;
	add.s32 	%r194, %r163, 4;
	setp.gt.s32 	%p85, %r194, %r187;
	setp.lt.f32 	%p86, %f170, %f171;
	selp.f32 	%f172, %f171, %f170, %p86;
	selp.f32 	%f173, %f170, %f172, %p85;
	mov.b32 	%r180, %f173;
	mov.b32 	%r181, 8;
	// begin inline asm
	shfl.sync.down.b32 %r179, %r180, %r181, %r187, %r188;
	// end inline asm
	mov.b32 	%f174, %r179;
	add.s32 	%r195, %r163, 8;
	setp.gt.s32 	%p87, %r195, %r187;
	setp.lt.f32 	%p88, %f173, %f174;
	selp.f32 	%f175, %f174, %f173, %p88;
	selp.f32 	%f176, %f173, %f175, %p87;
	mov.b32 	%r185, %f176;
	mov.b32 	%r186, 16;
	// begin inline asm
	shfl.sync.down.b32 %r184, %r185, %r186, %r187, %r188;
	// end inline asm
	mov.b32 	%f177, %r184;
	add.s32 	%r196, %r163, 16;
	setp.gt.s32 	%p89, %r196, %r187;
	setp.lt.f32 	%p90, %f176, %f177;
	selp.f32 	%f178, %f177, %f176, %p90;
	selp.f32 	%f444, %f176, %f178, %p89;
	setp.ne.s32 	%p91, %r163, 0;
	@%p91 bra 	$L__BB4_56;
	shr.u32 	%r197, %r36, 3;
	and.b32  	%r198, %r197, 124;
	mov.u32 	%r199, _ZZN3cub18CUB_300001_SM_10006detail6reduce28DeviceReduceSingleTileKernelINS2_10policy_hubIfjN4cuda3__47maximumIvEEE10Policy1000EPfSB_jS8_ffNS5_3std3__410__identityEEEvT0_T1_T2_T3_T4_T6_E12temp_storage;
	add.s32 	%r200, %r199, %r198;
	st.shared.f32 	[%r200+8], %f444;
$L__BB4_56:
	bar.sync 	0;
	setp.ne.s32 	%p92, %r36, 0;
	@%p92 bra 	$L__BB4_74;
	setp.gt.u32 	%p93, %r70, 32;
	ld.shared.f32 	%f179, [_ZZN3cub18CUB_300001_SM_10006detail6reduce28DeviceReduceSingleTileKernelINS2_10policy_hubIfjN4cuda3__47maximumIvEEE10Policy1000EPfSB_jS8_ffNS5_3std3__410__identityEEEvT0_T1_T2_T3_T4_T6_E12temp_storage+12];
	setp.lt.f32 	%p94, %f444, %f179;
	selp.f32 	%f181, %f179, %f444, %p94;
	selp.f32 	%f182, %f181, %f444, %p93;
	setp.gt.u32 	%p95, %r70, 64;
	ld.shared.f32 	%f184, [_ZZN3cub18CUB_300001_SM_10006detail6reduce28DeviceReduceSingleTileKernelINS2_10policy_hubIfjN4cuda3__47maximumIvEEE10Policy1000EPfSB_jS8_ffNS5_3std3__410__identityEEEvT0_T1_T2_T3_T4_T6_E12temp_storage+16];
	setp.lt.f32 	%p96, %f182, %f184;
	selp.f32 	%f186, %f184, %f182, %p96;
	selp.f32 	%f187, %f186, %f182, %p95;
	setp.gt.u32 	%p97, %r70, 96;
	ld.shared.f32 	%f189, [_ZZN3cub18CUB_300001_SM_10006detail6reduce28DeviceReduceSingleTileKernelINS2_10policy_hubIfjN4cuda3__47maximumIvEEE10Policy1000EPfSB_jS8_ffNS5_3std3__410__identityEEEvT0_T1_T2_T3_T4_T6_E12temp_storage+20];
	setp.lt.f32 	%p98, %f187, %f189;
	selp.f32 	%f191, %f189, %f187, %p98;
	selp.f32 	%f192, %f191, %f187, %p97;
	setp.gt.u32 	%p99, %r70, 128;
	ld.shared.f32 	%f194, [_ZZN3cub18CUB_300001_SM_10006detail6reduce28DeviceReduceSingleTileKernelINS2_10policy_hubIfjN4cuda3__47maximumIvEEE10Policy1000EPfSB_jS8_ffNS5_3std3__410__identityEEEvT0_T1_T2_T3_T4_T6_E12temp_storage+24];
	setp.lt.f32 	%p100, %f192, %f194;
	selp.f32 	%f196, %f194, %f192, %p100;
	selp.f32 	%f197, %f196, %f192, %p99;
	setp.gt.u32 	%p101, %r70, 160;
	ld.shared.f32 	%f199, [_ZZN3cub18CUB_300001_SM_10006detail6reduce28DeviceReduceSingleTileKernelINS2_10policy_hubIfjN4cuda3__47maximumIvEEE10Policy1000EPfSB_jS8_ffNS5_3std3__410__identityEEEvT0_T1_T2_T3_T4_T6_E12temp_storage+28];
	setp.lt.f32 	%p102, %f197, %f199;
	selp.f32 	%f201, %f199, %f197, %p102;
	selp.f32 	%f202, %f201, %f197, %p101;
	setp.gt.u32 	%p103, %r70, 192;
	ld.shared.f32 	%f204, [_ZZN3cub18CUB_300001_SM_10006detail6reduce28DeviceReduceSingleTileKernelINS2_10policy_hubIfjN4cuda3__47maximumIvEEE10Policy1000EPfSB_jS8_ffNS5_3std3__410__identityEEEvT0_T1_T2_T3_T4_T6_E12temp_storage+32];
	setp.lt.f32 	%p104, %f202, %f204;
	selp.f32 	%f206, %f204, %f202, %p104;
	selp.f32 	%f207, %f206, %f202, %p103;
	setp.gt.u32 	%p105, %r70, 224;
	ld.shared.f32 	%f209, [_ZZN3cub18CUB_300001_SM_10006detail6reduce28DeviceReduceSingleTileKernelINS2_10policy_hubIfjN4cuda3__47maximumIvEEE10Policy1000EPfSB_jS8_ffNS5_3std3__410__identityEEEvT0_T1_T2_T3_T4_T6_E12temp_storage+36];
	setp.lt.f32 	%p106, %f207, %f209;
	selp.f32 	%f211, %f209, %f207, %p106;
	selp.f32 	%f444, %f211, %f207, %p105;
	bra.uni 	$L__BB4_74;
$L__BB4_58:
	mov.u32 	%r48, %tid.x;
	mul.wide.u32 	%rd34, %r48, 4;
	add.s64 	%rd18, %rd15, %rd34;
	// begin inline asm
	ld.global.nc.u32 %r71, [%rd18];
	// end inline asm
	mov.b32 	%f59, %r71;
	add.s64 	%rd19, %rd18, 1024;
	// begin inline asm
	ld.global.nc.u32 %r72, [%rd19];
	// end inline asm
	mov.b32 	%f60, %r72;
	add.s64 	%rd20, %rd18, 2048;
	// begin inline asm
	ld.global.nc.u32 %r73, [%rd20];
	// end inline asm
	mov.b32 	%f61, %r73;
	add.s64 	%rd21, %rd18, 3072;
	// begin inline asm
	ld.global.nc.u32 %r74, [%rd21];
	// end inline asm
	mov.b32 	%f62, %r74;
	add.s64 	%rd22, %rd18, 4096;
	// begin inline asm
	ld.global.nc.u32 %r75, [%rd22];
	// end inline asm
	mov.b32 	%f63, %r75;
	add.s64 	%rd23, %rd18, 5120;
	// begin inline asm
	ld.global.nc.u32 %r76, [%rd23];
	// end inline asm
	mov.b32 	%f64, %r76;
	add.s64 	%rd24, %rd18, 6144;
	// begin inline asm
	ld.global.nc.u32 %r77, [%rd24];
	// end inline asm
	mov.b32 	%f65, %r77;
	add.s64 	%rd25, %rd18, 7168;
	// begin inline asm
	ld.global.nc.u32 %r78, [%rd25];
	// end inline asm
	mov.b32 	%f66, %r78;
	add.s64 	%rd26, %rd18, 8192;
	// begin inline asm
	ld.global.nc.u32 %r79, [%rd26];
	// end inline asm
	mov.b32 	%f67, %r79;
	add.s64 	%rd27, %rd18, 9216;
	// begin inline asm
	ld.global.nc.u32 %r80, [%rd27];
	// end inline asm
	mov.b32 	%f68, %r80;
	add.s64 	%rd28, %rd18, 10240;
	// begin inline asm
	ld.global.nc.u32 %r81, [%rd28];
	// end inline asm
	mov.b32 	%f69, %r81;
	add.s64 	%rd29, %rd18, 11264;
	// begin inline asm
	ld.global.nc.u32 %r82, [%rd29];
	// end inline asm
	mov.b32 	%f70, %r82;
	add.s64 	%rd30, %rd18, 12288;
	// begin inline asm
	ld.global.nc.u32 %r83, [%rd30];
	// end inline asm
	mov.b32 	%f71, %r83;
	add.s64 	%rd31, %rd18, 13312;
	// begin inline asm
	ld.global.nc.u32 %r84, [%rd31];
	// end inline asm
	mov.b32 	%f72, %r84;
	add.s64 	%rd32, %rd18, 14336;
	// begin inline asm
	ld.global.nc.u32 %r85, [%rd32];
	// end inline asm
	mov.b32 	%f73, %r85;
	add.s64 	%rd33, %rd18, 15360;
	// begin inline asm
	ld.global.nc.u32 %r86, [%rd33];
	// end inline asm
	mov.b32 	%f74, %r86;
	setp.lt.f32 	%p4, %f59, %f60;
	selp.f32 	%f75, %f60, %f59, %p4;
	setp.lt.f32 	%p5, %f61, %f62;
	selp.f32 	%f76, %f62, %f61, %p5;
	setp.lt.f32 	%p6, %f63, %f64;
	selp.f32 	%f77, %f64, %f63, %p6;
	setp.lt.f32 	%p7, %f65, %f66;
	selp.f32 	%f78, %f66, %f65, %p7;
	setp.lt.f32 	%p8, %f67, %f68;
	selp.f32 	%f79, %f68, %f67, %p8;
	setp.lt.f32 	%p9, %f69, %f70;
	selp.f32 	%f80, %f70, %f69, %p9;
	setp.lt.f32 	%p10, %f71, %f72;
	selp.f32 	%f81, %f72, %f71, %p10;
	setp.lt.f32 	%p11, %f73, %f74;
	selp.f32 	%f82, %f74, %f73, %p11;
	setp.lt.f32 	%p12, %f75, %f76;
	selp.f32 	%f83, %f76, %f75, %p12;
	setp.lt.f32 	%p13, %f77, %f78;
	selp.f32 	%f84, %f78, %f77, %p13;
	setp.lt.f32 	%p14, %f79, %f80;
	selp.f32 	%f85, %f80, %f79, %p14;
	setp.lt.f32 	%p15, %f81, %f82;
	selp.f32 	%f86, %f82, %f81, %p15;
	setp.lt.f32 	%p16, %f83, %f84;
	selp.f32 	%f87, %f84, %f83, %p16;
	setp.lt.f32 	%p17, %f85, %f86;
	selp.f32 	%f88, %f86, %f85, %p17;
	setp.lt.f32 	%p18, %f87, %f88;
	selp.f32 	%f443, %f88, %f87, %p18;
	add.s32 	%r49, %r70, -4096;
	setp.lt.u32 	%p19, %r49, 4096;
	mov.b32 	%r412, 4096;
	@%p19 bra 	$L__BB4_62;
	mov.b32 	%r412, 4096;
$L__BB4_60:
	add.s32 	%r105, %r48, %r412;
	mul.wide.u32 	%rd51, %r105, 4;
	add.s64 	%rd35, %rd15, %rd51;
	// begin inline asm
	ld.global.nc.u32 %r89, [%rd35];
	// end inline asm
	mov.b32 	%f89, %r89;
	mul.wide.u32 	%rd52, %r412, 4;
	add.s64 	%rd53, %rd18, %rd52;
	add.s64 	%rd36, %rd53, 1024;
	// begin inline asm
	ld.global.nc.u32 %r90, [%rd36];
	// end inline asm
	mov.b32 	%f90, %r90;
	add.s64 	%rd37, %rd53, 2048;
	// begin inline asm
	ld.global.nc.u32 %r91, [%rd37];
	// end inline asm
	mov.b32 	%f91, %r91;
	add.s64 	%rd38, %rd53, 3072;
	// begin inline asm
	ld.global.nc.u32 %r92, [%rd38];
	// end inline asm
	mov.b32 	%f92, %r92;
	add.s64 	%rd39, %rd53, 4096;
	// begin inline asm
	ld.global.nc.u32 %r93, [%rd39];
	// end inline asm
	mov.b32 	%f93, %r93;
	add.s64 	%rd40, %rd53, 5120;
	// begin inline asm
	ld.global.nc.u32 %r94, [%rd40];
	// end inline asm
	mov.b32 	%f94, %r94;
	add.s64 	%rd41, %rd53, 6144;
	// begin inline asm
	ld.global.nc.u32 %r95, [%rd41];
	// end inline asm
	mov.b32 	%f95, %r95;
	add.s64 	%rd42, %rd53, 7168;
	// begin inline asm
	ld.global.nc.u32 %r96, [%rd42];
	// end inline asm
	mov.b32 	%f96, %r96;
	add.s64 	%rd43, %rd53, 8192;
	// begin inline asm
	ld.global.nc.u32 %r97, [%rd43];
	// end inline asm
	mov.b32 	%f97, %r97;
	add.s64 	%rd44, %rd53, 9216;
	// begin inline asm
	ld.global.nc.u32 %r98, [%rd44];
	// end inline asm
	mov.b32 	%f98, %r98;
	add.s64 	%rd45, %rd53, 10240;
	// begin inline asm
	ld.global.nc.u32 %r99, [%rd45];
	// end inline asm
	mov.b32 	%f99, %r99;
	add.s64 	%rd46, %rd53, 11264;
	// begin inline asm
	ld.global.nc.u32 %r100, [%rd46];
	// end inline asm
	mov.b32 	%f100, %r100;
	add.s64 	%rd47, %rd53, 12288;
	// begin inline asm
	ld.global.nc.u32 %r101, [%rd47];
	// end inline asm
	mov.b32 	%f101, %r101;
	add.s64 	%rd48, %rd53, 13312;
	// begin inline asm
	ld.global.nc.u32 %r102, [%rd48];
	// end inline asm
	mov.b32 	%f102, %r102;
	add.s64 	%rd49, %rd53, 14336;
	// begin inline asm
	ld.global.nc.u32 %r103, [%rd49];
	// end inline asm
	mov.b32 	%f103, %r103;
	add.s64 	%rd50, %rd53, 15360;
	// begin inline asm
	ld.global.nc.u32 %r104, [%rd50];
	// end inline asm
	mov.b32 	%f104, %r104;
	setp.lt.f32 	%p20, %f443, %f89;
	selp.f32 	%f105, %f89, %f443, %p20;
	setp.lt.f32 	%p21, %f90, %f91;
	selp.f32 	%f106, %f91, %f90, %p21;
	setp.lt.f32 	%p22, %f92, %f93;
	selp.f32 	%f107, %f93, %f92, %p22;
	setp.lt.f32 	%p23, %f94, %f95;
	selp.f32 	%f108, %f95, %f94, %p23;
	setp.lt.f32 	%p24, %f96, %f97;
	selp.f32 	%f109, %f97, %f96, %p24;
	setp.lt.f32 	%p25, %f98, %f99;
	selp.f32 	%f110, %f99, %f98, %p25;
	setp.lt.f32 	%p26, %f100, %f101;
	selp.f32 	%f111, %f101, %f100, %p26;
	setp.lt.f32 	%p27, %f102, %f103;
	selp.f32 	%f112, %f103, %f102, %p27;
	setp.lt.f32 	%p28, %f105, %f106;
	selp.f32 	%f113, %f106, %f105, %p28;
	setp.lt.f32 	%p29, %f107, %f108;
	selp.f32 	%f114, %f108, %f107, %p29;
	setp.lt.f32 	%p30, %f109, %f110;
	selp.f32 	%f115, %f110, %f109, %p30;
	setp.lt.f32 	%p31, %f111, %f112;
	selp.f32 	%f116, %f112, %f111, %p31;
	setp.lt.f32 	%p32, %f113, %f114;
	selp.f32 	%f117, %f114, %f113, %p32;
	setp.lt.f32 	%p33, %f115, %f116;
	selp.f32 	%f118, %f116, %f115, %p33;
	setp.lt.f32 	%p34, %f117, %f118;
	selp.f32 	%f119, %f118, %f117, %p34;
	setp.lt.f32 	%p35, %f119, %f104;
	selp.f32 	%f443, %f104, %f119, %p35;
	sub.s32 	%r106, %r70, %r412;
	setp.lt.u32 	%p36, %r106, 4096;
	@%p36 bra 	$L__BB4_70;
	add.s32 	%r412, %r412, 4096;
	setp.le.u32 	%p37, %r412, %r49;
	@%p37 bra 	$L__BB4_60;
$L__BB4_62:
	setp.le.u32 	%p38, %r70, %r412;
	@%p38 bra 	$L__BB4_70;
	sub.s32 	%r53, %r70, %r412;
	setp.ge.s32 	%p39, %r48, %r53;
	@%p39 bra 	$L__BB4_70;
	not.b32 	%r107, %r48;
	add.s32 	%r108, %r70, %r107;
	sub.s32 	%r54, %r108, %r412;
	and.b32  	%r109, %r54, 768;
	setp.eq.s32 	%p40, %r109, 768;
	mov.u32 	%r416, %r48;
	@%p40 bra 	$L__BB4_67;
	add.s32 	%r414, %r48, %r412;
	shr.u32 	%r110, %r54, 8;
	add.s32 	%r111, %r110, 1;
	and.b32  	%r112, %r111, 3;
	neg.s32 	%r413, %r112;
	mov.u32 	%r416, %r48;
$L__BB4_66:
	.pragma "nounroll";
	mul.wide.u32 	%rd55, %r414, 4;
	add.s64 	%rd54, %rd15, %rd55;
	// begin inline asm
	ld.global.nc.u32 %r113, [%rd54];
	// end inline asm
	mov.b32 	%f121, %r113;
	setp.lt.f32 	%p41, %f443, %f121;
	selp.f32 	%f443, %f121, %f443, %p41;
	add.s32 	%r416, %r416, 256;
	add.s32 	%r414, %r414, 256;
	add.s32 	%r413, %r413, 1;
	setp.ne.s32 	%p42, %r413, 0;
	@%p42 bra 	$L__BB4_66;
$L__BB4_67:
	setp.lt.u32 	%p43, %r54, 768;
	@%p43 bra 	$L__BB4_70;
	add.s32 	%r418, %r416, 512;
	add.s32 	%r417, %r416, %r412;
$L__BB4_69:
	mul.wide.u32 	%rd60, %r417, 4;
	add.s64 	%rd56, %rd15, %rd60;
	// begin inline asm
	ld.global.nc.u32 %r114, [%rd56];
	// end inline asm
	mov.b32 	%f122, %r114;
	setp.lt.f32 	%p44, %f443, %f122;
	selp.f32 	%f123, %f122, %f443, %p44;
	add.s32 	%r118, %r417, 256;
	mul.wide.u32 	%rd61, %r118, 4;
	add.s64 	%rd57, %rd15, %rd61;
	// begin inline asm
	ld.global.nc.u32 %r115, [%rd57];
	// end inline asm
	mov.b32 	%f124, %r115;
	setp.lt.f32 	%p45, %f123, %f124;
	selp.f32 	%f125, %f124, %f123, %p45;
	add.s32 	%r119, %r417, 512;
	mul.wide.u32 	%rd62, %r119, 4;
	add.s64 	%rd58, %rd15, %rd62;
	// begin inline asm
	ld.global.nc.u32 %r116, [%rd58];
	// end inline asm
	mov.b32 	%f126, %r116;
	setp.lt.f32 	%p46, %f125, %f126;
	selp.f32 	%f127, %f126, %f125, %p46;
	add.s32 	%r120, %r417, 768;
	mul.wide.u32 	%rd63, %r120, 4;
	add.s64 	%rd59, %rd15, %rd63;
	// begin inline asm
	ld.global.nc.u32 %r117, [%rd59];
	// end inline asm
	mov.b32 	%f128, %r117;
	setp.lt.f32 	%p47, %f127, %f128;
	selp.f32 	%f443, %f128, %f127, %p47;
	add.s32 	%r68, %r418, 1024;
	add.s32 	%r121, %r418, 512;
	add.s32 	%r417, %r417, 1024;
	setp.lt.s32 	%p48, %r121, %r53;
	mov.u32 	%r418, %r68;
	@%p48 bra 	$L__BB4_69;
$L__BB4_70:
	// begin inline asm
	mov.u32 %r122, %laneid;
	// end inline asm
	mov.b32 	%r124, %f443;
	mov.b32 	%r125, 1;
	mov.b32 	%r146, 31;
	mov.b32 	%r147, -1;
	// begin inline asm
	shfl.sync.down.b32 %r123, %r124, %r125, %r146, %r147;
	// end inline asm
	mov.b32 	%f129, %r123;
	setp.gt.s32 	%p49, %r122, 30;
	setp.lt.f32 	%p50, %f443, %f129;
	selp.f32 	%f130, %f129, %f443, %p50;
	selp.f32 	%f131, %f443, %f130, %p49;
	mov.b32 	%r129, %f131;
	mov.b32 	%r130, 2;
	// begin inline asm
	shfl.sync.down.b32 %r128, %r129, %r130, %r146, %r147;
	// end inline asm
	mov.b32 	%f132, %r128;
	setp.gt.s32 	%p51, %r122, 29;
	setp.lt.f32 	%p52, %f131, %f132;
	selp.f32 	%f133, %f132, %f131, %p52;
	selp.f32 	%f134, %f131, %f133, %p51;
	mov.b32 	%r134, %f134;
	mov.b32 	%r135, 4;
	// begin inline asm
	shfl.sync.down.b32 %r133, %r134, %r135, %r146, %r147;
	// end inline asm
	mov.b32 	%f135, %r133;
	setp.gt.s32 	%p53, %r122, 27;
	setp.lt.f32 	%p54, %f134, %f135;
	selp.f32 	%f136, %f135, %f134, %p54;
	selp.f32 	%f137, %f134, %f136, %p53;
	mov.b32 	%r139, %f137;
	mov.b32 	%r140, 8;
	// begin inline asm
	shfl.sync.down.b32 %r138, %r139, %r140, %r146, %r147;
	// end inline asm
	mov.b32 	%f138, %r138;
	setp.gt.s32 	%p55, %r122, 23;
	setp.lt.f32 	%p56, %f137, %f138;
	selp.f32 	%f139, %f138, %f137, %p56;
	selp.f32 	%f140, %f137, %f139, %p55;
	mov.b32 	%r144, %f140;
	mov.b32 	%r145, 16;
	// begin inline asm
	shfl.sync.down.b32 %r143, %r144, %r145, %r146, %r147;
	// end inline asm
	mov.b32 	%f141, %r143;
	setp.gt.s32 	%p57, %r122, 15;
	setp.lt.f32 	%p58, %f140, %f141;
	selp.f32 	%f54, %f141, %f140, %p58;
	selp.f32 	%f444, %f140, %f54, %p57;
	setp.ne.s32 	%p59, %r122, 0;
	@%p59 bra 	$L__BB4_72;
	shr.u32 	%r148, %r48, 3;
	and.b32  	%r149, %r148, 124;
	mov.u32 	%r150, _ZZN3cub18CUB_300001_SM_10006detail6reduce28DeviceReduceSingleTileKernelINS2_10policy_hubIfjN4cuda3__47maximumIvEEE10Policy1000EPfSB_jS8_ffNS5_3std3__410__identityEEEvT0_T1_T2_T3_T4_T6_E12temp_storage;
	add.s32 	%r151, %r150, %r149;
	st.shared.f32 	[%r151+8], %f54;
$L__BB4_72:
	bar.sync 	0;
	setp.ne.s32 	%p60, %r48, 0;
	@%p60 bra 	$L__BB4_74;
	ld.shared.f32 	%f142, [_ZZN3cub18CUB_300001_SM_10006detail6reduce28DeviceReduceSingleTileKernelINS2_10policy_hubIfjN4cuda3__47maximumIvEEE10Policy1000EPfSB_jS8_ffNS5_3std3__410__identityEEEvT0_T1_T2_T3_T4_T6_E12temp_storage+12];
	setp.lt.f32 	%p61, %f444, %f142;
	selp.f32 	%f143, %f142, %f444, %p61;
	ld.shared.f32 	%f144, [_ZZN3cub18CUB_300001_SM_10006detail6reduce28DeviceReduceSingleTileKernelINS2_10policy_hubIfjN4cuda3__47maximumIvEEE10Policy1000EPfSB_jS8_ffNS5_3std3__410__identityEEEvT0_T1_T2_T3_T4_T6_E12temp_storage+16];
	setp.lt.f32 	%p62, %f143, %f144;
	selp.f32 	%f145, %f144, %f143, %p62;
	ld.shared.f32 	%f146, [_ZZN3cub18CUB_300001_SM_10006detail6reduce28DeviceReduceSingleTileKernelINS2_10policy_hubIfjN4cuda3__47maximumIvEEE10Policy1000EPfSB_jS8_ffNS5_3std3__410__identityEEEvT0_T1_T2_T3_T4_T6_E12temp_storage+20];
	setp.lt.f32 	%p63, %f145, %f146;
	selp.f32 	%f147, %f146, %f145, %p63;
	ld.shared.f32 	%f148, [_ZZN3cub18CUB_300001_SM_10006detail6reduce28DeviceReduceSingleTileKernelINS2_10policy_hubIfjN4cuda3__47maximumIvEEE10Policy1000EPfSB_jS8_ffNS5_3std3__410__identityEEEvT0_T1_T2_T3_T4_T6_E12temp_storage+24];
	setp.lt.f32 	%p64, %f147, %f148;
	selp.f32 	%f149, %f148, %f147, %p64;
	ld.shared.f32 	%f150, [_ZZN3cub18CUB_300001_SM_10006detail6reduce28DeviceReduceSingleTileKernelINS2_10policy_hubIfjN4cuda3__47maximumIvEEE10Policy1000EPfSB_jS8_ffNS5_3std3__410__identityEEEvT0_T1_T2_T3_T4_T6_E12temp_storage+28];
	setp.lt.f32 	%p65, %f149, %f150;
	selp.f32 	%f151, %f150, %f149, %p65;
	ld.shared.f32 	%f152, [_ZZN3cub18CUB_300001_SM_10006detail6reduce28DeviceReduceSingleTileKernelINS2_10policy_hubIfjN4cuda3__47maximumIvEEE10Policy1000EPfSB_jS8_ffNS5_3std3__410__identityEEEvT0_T1_T2_T3_T4_T6_E12temp_storage+32];
	setp.lt.f32 	%p66, %f151, %f152;
	selp.f32 	%f153, %f152, %f151, %p66;
	ld.shared.f32 	%f154, [_ZZN3cub18CUB_300001_SM_10006detail6reduce28DeviceReduceSingleTileKernelINS2_10policy_hubIfjN4cuda3__47maximumIvEEE10Policy1000EPfSB_jS8_ffNS5_3std3__410__identityEEEvT0_T1_T2_T3_T4_T6_E12temp_storage+36];
	setp.lt.f32 	%p67, %f153, %f154;
	selp.f32 	%f444, %f154, %f153, %p67;
$L__BB4_74:
	mov.u32 	%r391, %tid.x;
	setp.ne.s32 	%p249, %r391, 0;
	@%p249 bra 	$L__BB4_76;
	setp.lt.f32 	%p250, %f58, %f444;
	selp.f32 	%f417, %f444, %f58, %p250;
	st.global.f32 	[%rd1], %f417;
$L__BB4_76:
	ret;

}
	// .globl	_ZN3cub18CUB_300001_SM_10006detail6reduce18DeviceReduceKernelINS2_10policy_hubIfjN4cuda3__47maximumIvEEE10Policy1000EPfjS8_fNS5_3std3__410__identityEEEvT0_PT3_T1_NS0_13GridEvenShareISI_EET2_T4_
.visible .entry _ZN3cub18CUB_300001_SM_10006detail6reduce18DeviceReduceKernelINS2_10policy_hubIfjN4cuda3__47maximumIvEEE10Policy1000EPfjS8_fNS5_3std3__410__identityEEEvT0_PT3_T1_NS0_13GridEvenShareISI_EET2_T4_(
	.param .u64 .ptr .align 1 _ZN3cub18CUB_300001_SM_10006detail6reduce18DeviceReduceKernelINS2_10policy_hubIfjN4cuda3__47maximumIvEEE10Policy1000EPfjS8_fNS5_3std3__410__identityEEEvT0_PT3_T1_NS0_13GridEvenShareISI_EET2_T4__param_0,
	.param .u64 .ptr .align 1 _ZN3cub18CUB_300001_SM_10006detail6reduce18DeviceReduceKernelINS2_10policy_hubIfjN4cuda3__47maximumIvEEE10Policy1000EPfjS8_fNS5_3std3__410__identityEEEvT0_PT3_T1_NS0_13GridEvenShareISI_EET2_T4__param_1,
	.param .u32 _ZN3cub18CUB_300001_SM_10006detail6reduce18DeviceReduceKernelINS2_10policy_hubIfjN4cuda3__47maximumIvEEE10Policy1000EPfjS8_fNS5_3std3__410__identityEEEvT0_PT3_T1_NS0_13GridEvenShareISI_EET2_T4__param_2,
	.param .align 4 .b8 _ZN3cub18CUB_300001_SM_10006detail6reduce18DeviceReduceKernelINS2_10policy_hubIfjN4cuda3__47maximumIvEEE10Policy1000EPfjS8_fNS5_3std3__410__identityEEEvT0_PT3_T1_NS0_13GridEvenShareISI_EET2_T4__param_3[40],
	.param .align 1 .b8 _ZN3cub18CUB_300001_SM_10006detail6reduce18DeviceReduceKernelINS2_10policy_hubIfjN4cuda3__47maximumIvEEE10Policy1000EPfjS8_fNS5_3std3__410__identityEEEvT0_PT3_T1_NS0_13GridEvenShareISI_EET2_T4__param_4[1],
	.param .align 1 .b8 _ZN3cub18CUB_300001_SM_10006detail6reduce18DeviceReduceKernelINS2_10policy_hubIfjN4cuda3__47maximumIvEEE10Policy1000EPfjS8_fNS5_3std3__410__identityEEEvT0_PT3_T1_NS0_13GridEvenShareISI_EET2_T4__param_5[1]
)
.maxntid 256
{
	.reg .pred 	%p<249>;
	.reg .b32 	%r<478>;
	.reg .b32 	%f<439>;
	.reg .b64 	%rd<112>;
	// demoted variable
	.shared .align 4 .b8 _ZZN3cub18CUB_300001_SM_10006detail6reduce18DeviceReduceKernelINS2_10policy_hubIfjN4cuda3__47maximumIvEEE10Policy1000EPfjS8_fNS5_3std3__410__identityEEEvT0_PT3_T1_NS0_13GridEvenShareISI_EET2_T4_E12temp_storage[44];
	ld.param.u32 	%r1, [_ZN3cub18CUB_300001_SM_10006detail6reduce18DeviceReduceKernelINS2_10policy_hubIfjN4cuda3__47maximumIvEEE10Policy1000EPfjS8_fNS5_3std3__410__identityEEEvT0_PT3_T1_NS0_13GridEvenShareISI_EET2_T4__param_3+20];
	ld.param.u64 	%rd1, [_ZN3cub18CUB_300001_SM_10006detail6reduce18DeviceReduceKernelINS2_10policy_hubIfjN4cuda3__47maximumIvEEE10Policy1000EPfjS8_fNS5_3std3__410__identityEEEvT0_PT3_T1_NS0_13GridEvenShareISI_EET2_T4__param_0];
	ld.param.u32 	%r2, [_ZN3cub18CUB_300001_SM_10006detail6reduce18DeviceReduceKernelINS2_10policy_hubIfjN4cuda3__47maximumIvEEE10Policy1000EPfjS8_fNS5_3std3__410__identityEEEvT0_PT3_T1_NS0_13GridEvenShareISI_EET2_T4__param_3+24];
	mov.u32 	%r3, %ctaid.x;
	shl.b32 	%r4, %r2, 12;
	shl.b32 	%r5, %r3, 12;
	and.b64  	%rd3, %rd1, 15;
	setp.ne.s64 	%p1, %rd3, 0;
	@%p1 bra 	$L__BB5_36;
	sub.s32 	%r6, %r1, %r5;
	setp.gt.u32 	%p125, %r6, 4095;
	@%p125 bra 	$L__BB5_20;
	mov.u32 	%r7, %tid.x;
	setp.ge.u32 	%p190, %r7, %r6;
	mov.f32 	%f419, 0f00000000;
	mov.u32 	%r448, %r7;
	@%p190 bra 	$L__BB5_4;
	add.s32 	%r359, %r5, %r7;
	mul.wide.u32 	%rd97, %r359, 4;
	add.s64 	%rd96, %rd1, %rd97;
	// begin inline asm
	ld.global.nc.u32 %r358, [%rd96];
	// end inline asm
	mov.b32 	%f419, %r358;
	add.s32 	%r448, %r7, 256;
$L__BB5_4:
	setp.ge.u32 	%p191, %r448, %r6;
	@%p191 bra 	$L__BB5_11;
	not.b32 	%r360, %r448;
	add.s32 	%r10, %r1, %r360;
	and.b32  	%r361, %r10, 768;
	setp.eq.s32 	%p192, %r361, 768;
	@%p192 bra 	$L__BB5_8;
	add.s32 	%r446, %r448, %r5;
	shr.u32 	%r362, %r10, 8;
	add.s32 	%r363, %r362, 1;
	and.b32  	%r364, %r363, 3;
	neg.s32 	%r445, %r364;
$L__BB5_7:
	.pragma "nounroll";
	mul.wide.u32 	%rd99, %r446, 4;
	add.s64 	%rd98, %rd1, %rd99;
	// begin inline asm
	ld.global.nc.u32 %r365, [%rd98];
	// end inline asm
	mov.b32 	%f333, %r365;
	setp.lt.f32 	%p193, %f419, %f333;
	selp.f32 	%f419, %f333, %f419, %p193;
	add.s32 	%r448, %r448, 256;
	add.s32 	%r446, %r446, 256;
	add.s32 	%r445, %r445, 1;
	setp.ne.s32 	%p194, %r445, 0;
	@%p194 bra 	$L__BB5_7;
$L__BB5_8:
	sub.s32 	%r366, %r10, %r5;
	setp.lt.u32 	%p195, %r366, 768;
	@%p195 bra 	$L__BB5_11;
	add.s32 	%r450, %r448, 512;
	add.s32 	%r449, %r448, %r5;
$L__BB5_10:
	mul.wide.u32 	%rd104, %r449, 4;
	add.s64 	%rd100, %rd1, %rd104;
	// begin inline asm
	ld.global.nc.u32 %r367, [%rd100];
	// end inline asm
	mov.b32 	%f334, %r367;
	setp.lt.f32 	%p196, %f419, %f334;
	selp.f32 	%f335, %f334, %f419, %p196;
	add.s32 	%r371, %r449, 256;
	mul.wide.u32 	%rd105, %r371, 4;
	add.s64 	%rd101, %rd1, %rd105;
	// begin inline asm
	ld.global.nc.u32 %r368, [%rd101];
	// end inline asm
	mov.b32 	%f336, %r368;
	setp.lt.f32 	%p197, %f335, %f336;
	selp.f32 	%f337, %f336, %f335, %p197;
	add.s32 	%r372, %r449, 512;
	mul.wide.u32 	%rd106, %r372, 4;
	add.s64 	%rd102, %rd1, %rd106;
	// begin inline asm
	ld.global.nc.u32 %r369, [%rd102];
	// end inline asm
	mov.b32 	%f338, %r369;
	setp.lt.f32 	%p198, %f337, %f338;
	selp.f32 	%f339, %f338, %f337, %p198;
	add.s32 	%r373, %r449, 768;
	mul.wide.u32 	%rd107, %r373, 4;
	add.s64 	%rd103, %rd1, %rd107;
	// begin inline asm
	ld.global.nc.u32 %r370, [%rd103];
	// end inline asm
	mov.b32 	%f340, %r370;
	setp.lt.f32 	%p199, %f339, %f340;
	selp.f32 	%f419, %f340, %f339, %p199;
	add.s32 	%r24, %r450, 1024;
	add.s32 	%r374, %r450, 512;
	add.s32 	%r449, %r449, 1024;
	setp.lt.s32 	%p200, %r374, %r6;
	mov.u32 	%r450, %r24;
	@%p200 bra 	$L__BB5_10;
$L__BB5_11:
	setp.lt.u32 	%p201, %r6, 256;
	@%p201 bra 	$L__BB5_16;
	// begin inline asm
	mov.u32 %r413, %laneid;
	// end inline asm
	mov.b32 	%r415, %f419;
	mov.b32 	%r416, 1;
	mov.b32 	%r437, 31;
	mov.b32 	%r438, -1;
	// begin inline asm
	shfl.sync.down.b32 %r414, %r415, %r416, %r437, %r438;
	// end inline asm
	mov.b32 	%f388, %r414;
	setp.gt.s32 	%p229, %r413, 30;
	setp.lt.f32 	%p230, %f419, %f388;
	selp.f32 	%f389, %f388, %f419, %p230;
	selp.f32 	%f390, %f419, %f389, %p229;
	mov.b32 	%r420, %f390;
	mov.b32 	%r421, 2;
	// begin inline asm
	shfl.sync.down.b32 %r419, %r420, %r421, %r437, %r438;
	// end inline asm
	mov.b32 	%f391, %r419;
	setp.gt.s32 	%p231, %r413, 29;
	setp.lt.f32 	%p232, %f390, %f391;
	selp.f32 	%f392, %f391, %f390, %p232;
	selp.f32 	%f393, %f390, %f392, %p231;
	mov.b32 	%r425, %f393;
	mov.b32 	%r426, 4;
	// begin inline asm
	shfl.sync.down.b32 %r424, %r425, %r426, %r437, %r438;
	// end inline asm
	mov.b32 	%f394, %r424;
	setp.gt.s32 	%p233, %r413, 27;
	setp.lt.f32 	%p234, %f393, %f394;
	selp.f32 	%f395, %f394, %f393, %p234;
	selp.f32 	%f396, %f393, %f395, %p233;
	mov.b32 	%r430, %f396;
	mov.b32 	%r431, 8;
	// begin inline asm
	shfl.sync.down.b32 %r429, %r430, %r431, %r437, %r438;
	// end inline asm
	mov.b32 	%f397, %r429;
	setp.gt.s32 	%p235, %r413, 23;
	setp.lt.f32 	%p236, %f396, %f397;
	selp.f32 	%f398, %f397, %f396, %p236;
	selp.f32 	%f399, %f396, %f398, %p235;
	mov.b32 	%r435, %f399;
	mov.b32 	%r436, 16;
	// begin inline asm
	shfl.sync.down.b32 %r434, %r435, %r436, %r437, %r438;
	// end inline asm
	mov.b32 	%f400, %r434;
	setp.gt.s32 	%p237, %r413, 15;
	setp.lt.f32 	%p238, %f399, %f400;
	selp.f32 	%f10, %f400, %f399, %p238;
	selp.f32 	%f438, %f399, %f10, %p237;
	setp.ne.s32 	%p239, %r413, 0;
	@%p239 bra 	$L__BB5_14;
	shr.u32 	%r439, %r7, 3;
	and.b32  	%r440, %r439, 124;
	mov.u32 	%r441, _ZZN3cub18CUB_300001_SM_10006detail6reduce18DeviceReduceKernelINS2_10policy_hubIfjN4cuda3__47maximumIvEEE10Policy1000EPfjS8_fNS5_3std3__410__identityEEEvT0_PT3_T1_NS0_13GridEvenShareISI_EET2_T4_E12temp_storage;
	add.s32 	%r442, %r441, %r440;
	st.shared.f32 	[%r442+8], %f10;
$L__BB5_14:
	bar.sync 	0;
	setp.ne.s32 	%p240, %r7, 0;
	@%p240 bra 	$L__BB5_71;
	ld.shared.f32 	%f401, [_ZZN3cub18CUB_300001_SM_10006detail6reduce18DeviceReduceKernelINS2_10policy_hubIfjN4cuda3__47maximumIvEEE10Policy1000EPfjS8_fNS5_3std3__410__identityEEEvT0_PT3_T1_NS0_13GridEvenShareISI_EET2_T4_E12temp_storage+12];
	setp.lt.f32 	%p241, %f438, %f401;
	selp.f32 	%f402, %f401, %f438, %p241;
	ld.shared.f32 	%f403, [_ZZN3cub18CUB_300001_SM_10006detail6reduce18DeviceReduceKernelINS2_10policy_hubIfjN4cuda3__47maximumIvEEE10Policy1000EPfjS8_fNS5_3std3__410__identityEEEvT0_PT3_T1_NS0_13GridEvenShareISI_EET2_T4_E12temp_storage+16];
	setp.lt.f32 	%p242, %f402, %f403;
	selp.f32 	%f404, %f403, %f402, %p242;
	ld.shared.f32 	%f405, [_ZZN3cub18CUB_300001_SM_10006detail6reduce18DeviceReduceKernelINS2_10policy_hubIfjN4cuda3__47maximumIvEEE10Policy1000EPfjS8_fNS5_3std3__410__identityEEEvT0_PT3_T1_NS0_13GridEvenShareISI_EET2_T4_E12temp_storage+20];
	setp.lt.f32 	%p243, %f404, %f405;
	selp.f32 	%f406, %f405, %f404, %p243;
	ld.shared.f32 	%f407, [_ZZN3cub18CUB_300001_SM_10006detail6reduce18DeviceReduceKernelINS2_10policy_hubIfjN4cuda3__47maximumIvEEE10Policy1000EPfjS8_fNS5_3std3__410__identityEEEvT0_PT3_T1_NS0_13GridEvenShareISI_EET2_T4_E12temp_storage+24];
	setp.lt.f32 	%p244, %f406, %f407;
	selp.f32 	%f408, %f407, %f406, %p244;
	ld.shared.f32 	%f409, [_ZZN3cub18CUB_300001_SM_10006detail6reduce18DeviceReduceKernelINS2_10policy_hubIfjN4cuda3__47maximumIvEEE10Policy1000EPfjS8_fNS5_3std3__410__identityEEEvT0_PT3_T1_NS0_13GridEvenShareISI_EET2_T4_E12temp_storage+28];
	setp.lt.f32 	%p245, %f408, %f409;
	selp.f32 	%f410, %f409, %f408, %p245;
	ld.shared.f32 	%f411, [_ZZN3cub18CUB_300001_SM_10006detail6reduce18DeviceReduceKernelINS2_10policy_hubIfjN4cuda3__47maximumIvEEE10Policy1000EPfjS8_fNS5_3std3__410__identityEEEvT0_PT3_T1_NS0_13GridEvenShareISI_EET2_T4_E12temp_storage+32];
	setp.lt.f32 	%p246, %f410, %f411;
	selp.f32 	%f412, %f411, %f410, %p246;
	ld.shared.f32 	%f413, [_ZZN3cub18CUB_300001_SM_10006detail6reduce18DeviceReduceKernelINS2_10policy_hubIfjN4cuda3__47maximumIvEEE10Policy1000EPfjS8_fNS5_3std3__410__identityEEEvT0_PT3_T1_NS0_13GridEvenShareISI_EET2_T4_E12temp_storage+36];
	setp.lt.f32 	%p247, %f412, %f413;
	selp.f32 	%f438, %f413, %f412, %p247;
	bra.uni 	$L__BB5_71;
$L__BB5_16:
	// begin inline asm
	mov.u32 %r375, %laneid;
	// end inline asm
	and.b32  	%r401, %r7, 992;
	add.s32 	%r402, %r401, 32;
	setp.gt.u32 	%p202, %r402, %r6;
	not.b32 	%r403, %r401;
	add.s32 	%r404, %r6, %r403;
	selp.b32 	%r399, %r404, 31, %p202;
	mov.b32 	%r377, %f419;
	mov.b32 	%r378, 1;
	mov.b32 	%r400, -1;
	// begin inline asm
	shfl.sync.down.b32 %r376, %r377, %r378, %r399, %r400;
	// end inline asm
	mov.b32 	%f341, %r376;
	setp.lt.s32 	%p203, %r375, %r399;
	setp.lt.f32 	%p204, %f419, %f341;
	selp.f32 	%f342, %f341, %f419, %p204;
	selp.f32 	%f343, %f342, %f419, %p203;
	mov.b32 	%r382, %f343;
	mov.b32 	%r383, 2;
	// begin inline asm
	shfl.sync.down.b32 %r381, %r382, %r383, %r399, %r400;
	// end inline asm
	mov.b32 	%f344, %r381;
	add.s32 	%r405, %r375, 2;
	setp.gt.s32 	%p205, %r405, %r399;
	setp.lt.f32 	%p206, %f343, %f344;
	selp.f32 	%f345, %f344, %f343, %p206;
	selp.f32 	%f346, %f343, %f345, %p205;
	mov.b32 	%r387, %f346;
	mov.b32 	%r388, 4;
	// begin inline asm
	shfl.sync.down.b32 %r386, %r387, %r388, %r399, %r400;
	// end inline asm
	mov.b32 	%f347, %r386;
	add.s32 	%r406, %r375, 4;
	setp.gt.s32 	%p207, %r406, %r399;
	setp.lt.f32 	%p208, %f346, %f347;
	selp.f32 	%f348, %f347, %f346, %p208;
	selp.f32 	%f349, %f346, %f348, %p207;
	mov.b32 	%r392, %f349;
	mov.b32 	%r393, 8;
	// begin inline asm
	shfl.sync.down.b32 %r391, %r392, %r393, %r399, %r400;
	// end inline asm
	mov.b32 	%f350, %r391;
	add.s32 	%r407, %r375, 8;
	setp.gt.s32 	%p209, %r407, %r399;
	setp.lt.f32 	%p210, %f349, %f350;
	selp.f32 	%f351, %f350, %f349, %p210;
	selp.f32 	%f352, %f349, %f351, %p209;
	mov.b32 	%r397, %f352;
	mov.b32 	%r398, 16;
	// begin inline asm
	shfl.sync.down.b32 %r396, %r397, %r398, %r399, %r400;
	// end inline asm
	mov.b32 	%f353, %r396;
	add.s32 	%r408, %r375, 16;
	setp.gt.s32 	%p211, %r408, %r399;
	setp.lt.f32 	%p212, %f352, %f353;
	selp.f32 	%f354, %f353, %f352, %p212;
	selp.f32 	%f438, %f352, %f354, %p211;
	setp.ne.s32 	%p213, %r375, 0;
	@%p213 bra 	$L__BB5_18;
	shr.u32 	%r409, %r7, 3;
	and.b32  	%r410, %r409, 124;
	mov.u32 	%r411, _ZZN3cub18CUB_300001_SM_10006detail6reduce18DeviceReduceKernelINS2_10policy_hubIfjN4cuda3__47maximumIvEEE10Policy1000EPfjS8_fNS5_3std3__410__identityEEEvT0_PT3_T1_NS0_13GridEvenShareISI_EET2_T4_E12temp_storage;
	add.s32 	%r412, %r411, %r410;
	st.shared.f32 	[%r412+8], %f438;
$L__BB5_18:
	bar.sync 	0;
	setp.ne.s32 	%p214, %r7, 0;
	@%p214 bra 	$L__BB5_71;
	setp.gt.u32 	%p215, %r6, 32;
	ld.shared.f32 	%f355, [_ZZN3cub18CUB_300001_SM_10006detail6reduce18DeviceReduceKernelINS2_10policy_hubIfjN4cuda3__47maximumIvEEE10Policy1000EPfjS8_fNS5_3std3__410__identityEEEvT0_PT3_T1_NS0_13GridEvenShareISI_EET2_T4_E12temp_storage+12];
	setp.lt.f32 	%p216, %f438, %f355;
	selp.f32 	%f357, %f355, %f438, %p216;
	selp.f32 	%f358, %f357, %f438, %p215;
	setp.gt.u32 	%p217, %r6, 64;
	ld.shared.f32 	%f360, [_ZZN3cub18CUB_300001_SM_10006detail6reduce18DeviceReduceKernelINS2_10policy_hubIfjN4cuda3__47maximumIvEEE10Policy1000EPfjS8_fNS5_3std3__410__identityEEEvT0_PT3_T1_NS0_13GridEvenShareISI_EET2_T4_E12temp_storage+16];
	setp.lt.f32 	%p218, %f358, %f360;
	selp.f32 	%f362, %f360, %f358, %p218;
	selp.f32 	%f363, %f362, %f358, %p217;
	setp.gt.u32 	%p219, %r6, 96;
	ld.shared.f32 	%f365, [_ZZN3cub18CUB_300001_SM_10006detail6reduce18DeviceReduceKernelINS2_10policy_hubIfjN4cuda3__47maximumIvEEE10Policy1000EPfjS8_fNS5_3std3__410__identityEEEvT0_PT3_T1_NS0_13GridEvenShareISI_EET2_T4_E12temp_storage+20];
	setp.lt.f32 	%p220, %f363, %f365;
	selp.f32 	%f367, %f365, %f363, %p220;
	selp.f32 	%f368, %f367, %f363, %p219;
	setp.gt.u32 	%p221, %r6, 128;
	ld.shared.f32 	%f370, [_ZZN3cub18CUB_300001_SM_10006detail6reduce18DeviceReduceKernelINS2_10policy_hubIfjN4cuda3__47maximumIvEEE10Policy1000EPfjS8_fNS5_3std3__410__identityEEEvT0_PT3_T1_NS0_13GridEvenShareISI_EET2_T4_E12temp_storage+24];
	setp.lt.f32 	%p222, %f368, %f370;
	selp.f32 	%f372, %f370, %f368, %p222;
	selp.f32 	%f373, %f372, %f368, %p221;
	setp.gt.u32 	%p223, %r6, 160;
	ld.shared.f32 	%f375, [_ZZN3cub18CUB_300001_SM_10006detail6reduce18DeviceReduceKernelINS2_10policy_hubIfjN4cuda3__47maximumIvEEE10Policy1000EPfjS8_fNS5_3std3__410__identityEEEvT0_PT3_T1_NS0_13GridEvenShareISI_EET2_T4_E12temp_storage+28];
	setp.lt.f32 	%p224, %f373, %f375;
	selp.f32 	%f377, %f375, %f373, %p224;
	selp.f32 	%f378, %f377, %f373, %p223;
	setp.gt.u32 	%p225, %r6, 192;
	ld.shared.f32 	%f380, [_ZZN3cub18CUB_300001_SM_10006detail6reduce18DeviceReduceKernelINS2_10policy_hubIfjN4cuda3__47maximumIvEEE10Policy1000EPfjS8_fNS5_3std3__410__identityEEEvT0_PT3_T1_NS0_13GridEvenShareISI_EET2_T4_E12temp_storage+32];
	setp.lt.f32 	%p226, %f378, %f380;
	selp.f32 	%f382, %f380, %f378, %p226;
	selp.f32 	%f383, %f382, %f378, %p225;
	setp.gt.u32 	%p227, %r6, 224;
	ld.shared.f32 	%f385, [_ZZN3cub18CUB_300001_SM_10006detail6reduce18DeviceReduceKernelINS2_10policy_hubIfjN4cuda3__47maximumIvEEE10Policy1000EPfjS8_fNS5_3std3__410__identityEEEvT0_PT3_T1_NS0_13GridEvenShareISI_EET2_T4_E12temp_storage+36];
	setp.lt.f32 	%p228, %f383, %f385;
	selp.f32 	%f387, %f385, %f383, %p228;
	selp.f32 	%f438, %f387, %f383, %p227;
	bra.uni 	$L__BB5_71;
$L__BB5_20:
	mov.u32 	%r26, %tid.x;
	shl.b32 	%r27, %r26, 2;
	add.s32 	%r274, %r5, %r27;
	mul.wide.u32 	%rd72, %r274, 4;
	add.s64 	%rd62, %rd1, %rd72;
	// begin inline asm
	ld.global.nc.v2.u64 {%rd60, %rd61}, [%rd62];
	// end inline asm
	mov.b64 	{%r275, %r276}, %rd61;
	mov.b64 	{%r277, %r278}, %rd60;
	mov.b32 	%f235, %r278;
	mov.b32 	%f236, %r277;
	mov.b32 	%f237, %r276;
	mov.b32 	%f238, %r275;
	add.s64 	%rd65, %rd62, 4096;
	// begin inline asm
	ld.global.nc.v2.u64 {%rd63, %rd64}, [%rd65];
	// end inline asm
	mov.b64 	{%r279, %r280}, %rd64;
	mov.b64 	{%r281, %r282}, %rd63;
	mov.b32 	%f239, %r282;
	mov.b32 	%f240, %r281;
	mov.b32 	%f241, %r280;
	mov.b32 	%f242, %r279;
	add.s64 	%rd68, %rd62, 8192;
	// begin inline asm
	ld.global.nc.v2.u64 {%rd66, %rd67}, [%rd68];
	// end inline asm
	mov.b64 	{%r283, %r284}, %rd67;
	mov.b64 	{%r285, %r286}, %rd66;
	mov.b32 	%f243, %r286;
	mov.b32 	%f244, %r285;
	mov.b32 	%f245, %r284;
	mov.b32 	%f246, %r283;
	add.s64 	%rd71, %rd62, 12288;
	// begin inline asm
	ld.global.nc.v2.u64 {%rd69, %rd70}, [%rd71];
	// end inline asm
	mov.b64 	{%r287, %r288}, %rd70;
	mov.b64 	{%r289, %r290}, %rd69;
	mov.b32 	%f247, %r290;
	mov.b32 	%f248, %r289;
	mov.b32 	%f249, %r288;
	mov.b32 	%f250, %r287;
	setp.lt.f32 	%p126, %f236, %f235;
	selp.f32 	%f251, %f235, %f236, %p126;
	setp.lt.f32 	%p127, %f238, %f237;
	selp.f32 	%f252, %f237, %f238, %p127;
	setp.lt.f32 	%p128, %f240, %f239;
	selp.f32 	%f253, %f239, %f240, %p128;
	setp.lt.f32 	%p129, %f242, %f241;
	selp.f32 	%f254, %f241, %f242, %p129;
	setp.lt.f32 	%p130, %f244, %f243;
	selp.f32 	%f255, %f243, %f244, %p130;
	setp.lt.f32 	%p131, %f246, %f245;
	selp.f32 	%f256, %f245, %f246, %p131;
	setp.lt.f32 	%p132, %f248, %f247;
	selp.f32 	%f257, %f247, %f248, %p132;
	setp.lt.f32 	%p133, %f250, %f249;
	selp.f32 	%f258, %f249, %f250, %p133;
	setp.lt.f32 	%p134, %f251, %f252;
	selp.f32 	%f259, %f252, %f251, %p134;
	setp.lt.f32 	%p135, %f253, %f254;
	selp.f32 	%f260, %f254, %f253, %p135;
	setp.lt.f32 	%p136, %f255, %f256;
	selp.f32 	%f261, %f256, %f255, %p136;
	setp.lt.f32 	%p137, %f257, %f258;
	selp.f32 	%f262, %f258, %f257, %p137;
	setp.lt.f32 	%p138, %f259, %f260;
	selp.f32 	%f263, %f260, %f259, %p138;
	setp.lt.f32 	%p139, %f261, %f262;
	selp.f32 	%f264, %f262, %f261, %p139;
	setp.lt.f32 	%p140, %f263, %f264;
	selp.f32 	%f425, %f264, %f263, %p140;
	setp.lt.u32 	%p141, %r6, %r4;
	@%p141 bra 	$L__BB5_32;
	add.s32 	%r28, %r4, %r5;
	add.s32 	%r452, %r28, 256;
	add.s32 	%r451, %r28, %r26;
	mov.b32 	%r453, 0;
$L__BB5_22:
	add.s32 	%r5, %r5, %r4;
	add.s32 	%r292, %r1, -4096;
	setp.gt.u32 	%p142, %r5, %r292;
	@%p142 bra 	$L__BB5_24;
	add.s32 	%r293, %r5, %r27;
	mul.wide.u32 	%rd85, %r293, 4;
	add.s64 	%rd75, %rd1, %rd85;
	// begin inline asm
	ld.global.nc.v2.u64 {%rd73, %rd74}, [%rd75];
	// end inline asm
	mov.b64 	{%r294, %r295}, %rd74;
	mov.b64 	{%r296, %r297}, %rd73;
	mov.b32 	%f265, %r297;
	mov.b32 	%f266, %r296;
	mov.b32 	%f267, %r295;
	mov.b32 	%f268, %r294;
	add.s64 	%rd78, %rd75, 4096;
	// begin inline asm
	ld.global.nc.v2.u64 {%rd76, %rd77}, [%rd78];
	// end inline asm
	mov.b64 	{%r298, %r299}, %rd77;
	mov.b64 	{%r300, %r301}, %rd76;
	mov.b32 	%f269, %r301;
	mov.b32 	%f270, %r300;
	mov.b32 	%f271, %r299;
	mov.b32 	%f272, %r298;
	add.s64 	%rd81, %rd75, 8192;
	// begin inline asm
	ld.global.nc.v2.u64 {%rd79, %rd80}, [%rd81];
	// end inline asm
	mov.b64 	{%r302, %r303}, %rd80;
	mov.b64 	{%r304, %r305}, %rd79;
	mov.b32 	%f273, %r305;
	mov.b32 	%f274, %r304;
	mov.b32 	%f275, %r303;
	mov.b32 	%f276, %r302;
	add.s64 	%rd84, %rd75, 12288;
	// begin inline asm
	ld.global.nc.v2.u64 {%rd82, %rd83}, [%rd84];
	// end inline asm
	mov.b64 	{%r306, %r307}, %rd83;
	mov.b64 	{%r308, %r309}, %rd82;
	mov.b32 	%f277, %r309;
	mov.b32 	%f278, %r308;
	mov.b32 	%f279, %r307;
	mov.b32 	%f280, %r306;
	setp.lt.f32 	%p143, %f425, %f266;
	selp.f32 	%f281, %f266, %f425, %p143;
	setp.lt.f32 	%p144, %f265, %f268;
	selp.f32 	%f282, %f268, %f265, %p144;
	setp.lt.f32 	%p145, %f267, %f270;
	selp.f32 	%f283, %f270, %f267, %p145;
	setp.lt.f32 	%p146, %f269, %f272;
	selp.f32 	%f284, %f272, %f269, %p146;
	setp.lt.f32 	%p147, %f271, %f274;
	selp.f32 	%f285, %f274, %f271, %p147;
	setp.lt.f32 	%p148, %f273, %f276;
	selp.f32 	%f286, %f276, %f273, %p148;
	setp.lt.f32 	%p149, %f275, %f278;
	selp.f32 	%f287, %f278, %f275, %p149;
	setp.lt.f32 	%p150, %f277, %f280;
	selp.f32 	%f288, %f280, %f277, %p150;
	setp.lt.f32 	%p151, %f281, %f282;
	selp.f32 	%f289, %f282, %f281, %p151;
	setp.lt.f32 	%p152, %f283, %f284;
	selp.f32 	%f290, %f284, %f283, %p152;
	setp.lt.f32 	%p153, %f285, %f286;
	selp.f32 	%f291, %f286, %f285, %p153;
	setp.lt.f32 	%p154, %f287, %f288;
	selp.f32 	%f292, %f288, %f287, %p154;
	setp.lt.f32 	%p155, %f289, %f290;
	selp.f32 	%f293, %f290, %f289, %p155;
	setp.lt.f32 	%p156, %f291, %f292;
	selp.f32 	%f294, %f292, %f291, %p156;
	setp.lt.f32 	%p157, %f293, %f294;
	selp.f32 	%f295, %f294, %f293, %p157;
	setp.lt.f32 	%p158, %f295, %f279;
	selp.f32 	%f425, %f279, %f295, %p158;
	sub.s32 	%r310, %r1, %r5;
	setp.lt.u32 	%p159, %r310, %r4;
	add.s32 	%r453, %r453, 1;
	add.s32 	%r452, %r452, %r4;
	add.s32 	%r451, %r451, %r4;
	@%p159 bra 	$L__BB5_32;
	bra.uni 	$L__BB5_22;
$L__BB5_24:
	setp.le.u32 	%p160, %r1, %r5;
	@%p160 bra 	$L__BB5_32;
	sub.s32 	%r39, %r1, %r5;
	setp.ge.s32 	%p161, %r26, %r39;
	@%p161 bra 	$L__BB5_32;
	not.b32 	%r311, %r26;
	add.s32 	%r312, %r1, %r311;
	sub.s32 	%r313, %r312, %r28;
	mul.lo.s32 	%r314, %r2, %r453;
	shl.b32 	%r315, %r314, 12;
	sub.s32 	%r40, %r313, %r315;
	shr.u32 	%r316, %r312, 8;
	add.s32 	%r41, %r316, 1;
	and.b32  	%r317, %r312, 768;
	setp.eq.s32 	%p162, %r317, 768;
	mov.u32 	%r458, %r26;
	@%p162 bra 	$L__BB5_29;
	and.b32  	%r318, %r41, 3;
	neg.s32 	%r455, %r318;
	mov.u32 	%r458, %r26;
$L__BB5_28:
	.pragma "nounroll";
	mul.wide.u32 	%rd87, %r451, 4;
	add.s64 	%rd86, %rd1, %rd87;
	// begin inline asm
	ld.global.nc.u32 %r319, [%rd86];
	// end inline asm
	mov.b32 	%f297, %r319;
	setp.lt.f32 	%p163, %f425, %f297;
	selp.f32 	%f425, %f297, %f425, %p163;
	add.s32 	%r458, %r458, 256;
	add.s32 	%r451, %r451, 256;
	add.s32 	%r455, %r455, 1;
	setp.ne.s32 	%p164, %r455, 0;
	@%p164 bra 	$L__BB5_28;
$L__BB5_29:
	setp.lt.u32 	%p165, %r40, 768;
	@%p165 bra 	$L__BB5_32;
	add.s32 	%r460, %r458, 512;
	add.s32 	%r459, %r458, %r452;
$L__BB5_31:
	add.s32 	%r324, %r459, -256;
	mul.wide.u32 	%rd92, %r324, 4;
	add.s64 	%rd88, %rd1, %rd92;
	// begin inline asm
	ld.global.nc.u32 %r320, [%rd88];
	// end inline asm
	mov.b32 	%f298, %r320;
	setp.lt.f32 	%p166, %f425, %f298;
	selp.f32 	%f299, %f298, %f425, %p166;
	mul.wide.u32 	%rd93, %r459, 4;
	add.s64 	%rd89, %rd1, %rd93;
	// begin inline asm
	ld.global.nc.u32 %r321, [%rd89];
	// end inline asm
	mov.b32 	%f300, %r321;
	setp.lt.f32 	%p167, %f299, %f300;
	selp.f32 	%f301, %f300, %f299, %p167;
	add.s32 	%r325, %r459, 256;
	mul.wide.u32 	%rd94, %r325, 4;
	add.s64 	%rd90, %rd1, %rd94;
	// begin inline asm
	ld.global.nc.u32 %r322, [%rd90];
	// end inline asm
	mov.b32 	%f302, %r322;
	setp.lt.f32 	%p168, %f301, %f302;
	selp.f32 	%f303, %f302, %f301, %p168;
	add.s32 	%r326, %r459, 512;
	mul.wide.u32 	%rd95, %r326, 4;
	add.s64 	%rd91, %rd1, %rd95;
	// begin inline asm
	ld.global.nc.u32 %r323, [%rd91];
	// end inline asm
	mov.b32 	%f304, %r323;
	setp.lt.f32 	%p169, %f303, %f304;
	selp.f32 	%f425, %f304, %f303, %p169;
	add.s32 	%r54, %r460, 1024;
	add.s32 	%r327, %r460, 512;
	add.s32 	%r459, %r459, 1024;
	setp.lt.s32 	%p170, %r327, %r39;
	mov.u32 	%r460, %r54;
	@%p170 bra 	$L__BB5_31;
$L__BB5_32:
	// begin inline asm
	mov.u32 %r328, %laneid;
	// end inline asm
	mov.b32 	%r330, %f425;
	mov.b32 	%r331, 1;
	mov.b32 	%r352, 31;
	mov.b32 	%r353, -1;
	// begin inline asm
	shfl.sync.down.b32 %r329, %r330, %r331, %r352, %r353;
	// end inline asm
	mov.b32 	%f305, %r329;
	setp.gt.s32 	%p171, %r328, 30;
	setp.lt.f32 	%p172, %f425, %f305;
	selp.f32 	%f306, %f305, %f425, %p172;
	selp.f32 	%f307, %f425, %f306, %p171;
	mov.b32 	%r335, %f307;
	mov.b32 	%r336, 2;
	// begin inline asm
	shfl.sync.down.b32 %r334, %r335, %r336, %r352, %r353;
	// end inline asm
	mov.b32 	%f308, %r334;
	setp.gt.s32 	%p173, %r328, 29;
	setp.lt.f32 	%p174, %f307, %f308;
	selp.f32 	%f309, %f308, %f307, %p174;
	selp.f32 	%f310, %f307, %f309, %p173;
	mov.b32 	%r340, %f310;
	mov.b32 	%r341, 4;
	// begin inline asm
	shfl.sync.down.b32 %r339, %r340, %r341, %r352, %r353;
	// end inline asm
	mov.b32 	%f311, %r339;
	setp.gt.s32 	%p175, %r328, 27;
	setp.lt.f32 	%p176, %f310, %f311;
	selp.f32 	%f312, %f311, %f310, %p176;
	selp.f32 	%f313, %f310, %f312, %p175;
	mov.b32 	%r345, %f313;
	mov.b32 	%r346, 8;
	// begin inline asm
	shfl.sync.down.b32 %r344, %r345, %r346, %r352, %r353;
	// end inline asm
	mov.b32 	%f314, %r344;
	setp.gt.s32 	%p177, %r328, 23;
	setp.lt.f32 	%p178, %f313, %f314;
	selp.f32 	%f315, %f314, %f313, %p178;
	selp.f32 	%f316, %f313, %f315, %p177;
	mov.b32 	%r350, %f316;
	mov.b32 	%r351, 16;
	// begin inline asm
	shfl.sync.down.b32 %r349, %r350, %r351, %r352, %r353;
	// end inline asm
	mov.b32 	%f317, %r349;
	setp.gt.s32 	%p179, %r328, 15;
	setp.lt.f32 	%p180, %f316, %f317;
	selp.f32 	%f25, %f317, %f316, %p180;
	selp.f32 	%f438, %f316, %f25, %p179;
	setp.ne.s32 	%p181, %r328, 0;
	@%p181 bra 	$L__BB5_34;
	shr.u32 	%r354, %r26, 3;
	and.b32  	%r355, %r354, 124;
	mov.u32 	%r356, _ZZN3cub18CUB_300001_SM_10006detail6reduce18DeviceReduceKernelINS2_10policy_hubIfjN4cuda3__47maximumIvEEE10Policy1000EPfjS8_fNS5_3std3__410__identityEEEvT0_PT3_T1_NS0_13GridEvenShareISI_EET2_T4_E12temp_storage;
	add.s32 	%r357, %r356, %r355;
	st.shared.f32 	[%r357+8], %f25;
$L__BB5_34:
	bar.sync 	0;
	setp.ne.s32 	%p182, %r26, 0;
	@%p182 bra 	$L__BB5_71;
	ld.shared.f32 	%f318, [_ZZN3cub18CUB_300001_SM_10006detail6reduce18DeviceReduceKernelINS2_10policy_hubIfjN4cuda3__47maximumIvEEE10Policy1000EPfjS8_fNS5_3std3__410__identityEEEvT0_PT3_T1_NS0_13GridEvenShareISI_EET2_T4_E12temp_storage+12];
	setp.lt.f32 	%p183, %f438, %f318;
	selp.f32 	%f319, %f318, %f438, %p183;
	ld.shared.f32 	%f320, [_ZZN3cub18CUB_300001_SM_10006detail6reduce18DeviceReduceKernelINS2_10policy_hubIfjN4cuda3__47maximumIvEEE10Policy1000EPfjS8_fNS5_3std3__410__identityEEEvT0_PT3_T1_NS0_13GridEvenShareISI_EET2_T4_E12temp_storage+16];
	setp.lt.f32 	%p184, %f319, %f320;
	selp.f32 	%f321, %f320, %f319, %p184;
	ld.shared.f32 	%f322, [_ZZN3cub18CUB_300001_SM_10006detail6reduce18DeviceReduceKernelINS2_10policy_hubIfjN4cuda3__47maximumIvEEE10Policy1000EPfjS8_fNS5_3std3__410__identityEEEvT0_PT3_T1_NS0_13GridEvenShareISI_EET2_T4_E12temp_storage+20];
	setp.lt.f32 	%p185, %f321, %f322;
	selp.f32 	%f323, %f322, %f321, %p185;
	ld.shared.f32 	%f324, [_ZZN3cub18CUB_300001_SM_10006detail6reduce18DeviceReduceKernelINS2_10policy_hubIfjN4cuda3__47maximumIvEEE10Policy1000EPfjS8_fNS5_3std3__410__identityEEEvT0_PT3_T1_NS0_13GridEvenShareISI_EET2_T4_E12temp_storage+24];
	setp.lt.f32 	%p186, %f323, %f324;
	selp.f32 	%f325, %f324, %f323, %p186;
	ld.shared.f32 	%f326, [_ZZN3cub18CUB_300001_SM_10006detail6reduce18DeviceReduceKernelINS2_10policy_hubIfjN4cuda3__47maximumIvEEE10Policy1000EPfjS8_fNS5_3std3__410__identityEEEvT0_PT3_T1_NS0_13GridEvenShareISI_EET2_T4_E12temp_storage+28];
	setp.lt.f32 	%p187, %f325, %f326;
	selp.f32 	%f327, %f326, %f325, %p187;
	ld.shared.f32 	%f328, [_ZZN3cub18CUB_300001_SM_10006detail6reduce18DeviceReduceKernelINS2_10policy_hubIfjN4cuda3__47maximumIvEEE10Policy1000EPfjS8_fNS5_3std3__410__identityEEEvT0_PT3_T1_NS0_13GridEvenShareISI_EET2_T4_E12temp_storage+32];
	setp.lt.f32 	%p188, %f327, %f328;
	selp.f32 	%f329, %f328, %f327, %p188;
	ld.shared.f32 	%f330, [_ZZN3cub18CUB_300001_SM_10006detail6reduce18DeviceReduceKernelINS2_10policy_hubIfjN4cuda3__47maximumIvEEE10Policy1000EPfjS8_fNS5_3std3__410__identityEEEvT0_PT3_T1_NS0_13GridEvenShareISI_EET2_T4_E12temp_storage+36];
	setp.lt.f32 	%p189, %f329, %f330;
	selp.f32 	%f438, %f330, %f329, %p189;
	bra.uni 	$L__BB5_71;
$L__BB5_36:
	sub.s32 	%r56, %r1, %r5;
	setp.gt.u32 	%p2, %r56, 4095;
	@%p2 bra 	$L__BB5_55;
	mov.u32 	%r57, %tid.x;
	setp.ge.u32 	%p67, %r57, %r56;
	mov.f32 	%f431, 0f00000000;
	mov.u32 	%r465, %r57;
	@%p67 bra 	$L__BB5_39;
	add.s32 	%r190, %r5, %r57;
	mul.wide.u32 	%rd49, %r190, 4;
	add.s64 	%rd48, %rd1, %rd49;
	// begin inline asm
	ld.global.nc.u32 %r189, [%rd48];
	// end inline asm
	mov.b32 	%f431, %r189;
	add.s32 	%r465, %r57, 256;
$L__BB5_39:
	setp.ge.u32 	%p68, %r465, %r56;
	@%p68 bra 	$L__BB5_46;
	not.b32 	%r191, %r465;
	add.s32 	%r60, %r1, %r191;
	and.b32  	%r192, %r60, 768;
	setp.eq.s32 	%p69, %r192, 768;
	@%p69 bra 	$L__BB5_43;
	add.s32 	%r463, %r465, %r5;
	shr.u32 	%r193, %r60, 8;
	add.s32 	%r194, %r193, 1;
	and.b32  	%r195, %r194, 3;
	neg.s32 	%r462, %r195;
$L__BB5_42:
	.pragma "nounroll";
	mul.wide.u32 	%rd51, %r463, 4;
	add.s64 	%rd50, %rd1, %rd51;
	// begin inline asm
	ld.global.nc.u32 %r196, [%rd50];
	// end inline asm
	mov.b32 	%f154, %r196;
	setp.lt.f32 	%p70, %f431, %f154;
	selp.f32 	%f431, %f154, %f431, %p70;
	add.s32 	%r465, %r465, 256;
	add.s32 	%r463, %r463, 256;
	add.s32 	%r462, %r462, 1;
	setp.ne.s32 	%p71, %r462, 0;
	@%p71 bra 	$L__BB5_42;
$L__BB5_43:
	sub.s32 	%r197, %r60, %r5;
	setp.lt.u32 	%p72, %r197, 768;
	@%p72 bra 	$L__BB5_46;
	add.s32 	%r467, %r465, 512;
	add.s32 	%r466, %r465, %r5;
$L__BB5_45:
	mul.wide.u32 	%rd56, %r466, 4;
	add.s64 	%rd52, %rd1, %rd56;
	// begin inline asm
	ld.global.nc.u32 %r198, [%rd52];
	// end inline asm
	mov.b32 	%f155, %r198;
	setp.lt.f32 	%p73, %f431, %f155;
	selp.f32 	%f156, %f155, %f431, %p73;
	add.s32 	%r202, %r466, 256;
	mul.wide.u32 	%rd57, %r202, 4;
	add.s64 	%rd53, %rd1, %rd57;
	// begin inline asm
	ld.global.nc.u32 %r199, [%rd53];
	// end inline asm
	mov.b32 	%f157, %r199;
	setp.lt.f32 	%p74, %f156, %f157;
	selp.f32 	%f158, %f157, %f156, %p74;
	add.s32 	%r203, %r466, 512;
	mul.wide.u32 	%rd58, %r203, 4;
	add.s64 	%rd54, %rd1, %rd58;
	// begin inline asm
	ld.global.nc.u32 %r200, [%rd54];
	// end inline asm
	mov.b32 	%f159, %r200;
	setp.lt.f32 	%p75, %f158, %f159;
	selp.f32 	%f160, %f159, %f158, %p75;
	add.s32 	%r204, %r466, 768;
	mul.wide.u32 	%rd59, %r204, 4;
	add.s64 	%rd55, %rd1, %rd59;
	// begin inline asm
	ld.global.nc.u32 %r201, [%rd55];
	// end inline asm
	mov.b32 	%f161, %r201;
	setp.lt.f32 	%p76, %f160, %f161;
	selp.f32 	%f431, %f161, %f160, %p76;
	add.s32 	%r74, %r467, 1024;
	add.s32 	%r205, %r467, 512;
	add.s32 	%r466, %r466, 1024;
	setp.lt.s32 	%p77, %r205, %r56;
	mov.u32 	%r467, %r74;
	@%p77 bra 	$L__BB5_45;
$L__BB5_46:
	setp.lt.u32 	%p78, %r56, 256;
	@%p78 bra 	$L__BB5_51;
	// begin inline asm
	mov.u32 %r244, %laneid;
	// end inline asm
	mov.b32 	%r246, %f431;
	mov.b32 	%r247, 1;
	mov.b32 	%r268, 31;
	mov.b32 	%r269, -1;
	// begin inline asm
	shfl.sync.down.b32 %r245, %r246, %r247, %r268, %r269;
	// end inline asm
	mov.b32 	%f209, %r245;
	setp.gt.s32 	%p106, %r244, 30;
	setp.lt.f32 	%p107, %f431, %f209;
	selp.f32 	%f210, %f209, %f431, %p107;
	selp.f32 	%f211, %f431, %f210, %p106;
	mov.b32 	%r251, %f211;
	mov.b32 	%r252, 2;
	// begin inline asm
	shfl.sync.down.b32 %r250, %r251, %r252, %r268, %r269;
	// end inline asm
	mov.b32 	%f212, %r250;
	setp.gt.s32 	%p108, %r244, 29;
	setp.lt.f32 	%p109, %f211, %f212;
	selp.f32 	%f213, %f212, %f211, %p109;
	selp.f32 	%f214, %f211, %f213, %p108;
	mov.b32 	%r256, %f214;
	mov.b32 	%r257, 4;
	// begin inline asm
	shfl.sync.down.b32 %r255, %r256, %r257, %r268, %r269;
	// end inline asm
	mov.b32 	%f215, %r255;
	setp.gt.s32 	%p110, %r244, 27;
	setp.lt.f32 	%p111, %f214, %f215;
	selp.f32 	%f216, %f215, %f214, %p111;
	selp.f32 	%f217, %f214, %f216, %p110;
	mov.b32 	%r261, %f217;
	mov.b32 	%r262, 8;
	// begin inline asm
	shfl.sync.down.b32 %r260, %r261, %r262, %r268, %r269;
	// end inline asm
	mov.b32 	%f218, %r260;
	setp.gt.s32 	%p112, %r244, 23;
	setp.lt.f32 	%p113, %f217, %f218;
	selp.f32 	%f219, %f218, %f217, %p113;
	selp.f32 	%f220, %f217, %f219, %p112;
	mov.b32 	%r266, %f220;
	mov.b32 	%r267, 16;
	// begin inline asm
	shfl.sync.down.b32 %r265, %r266, %r267, %r268, %r269;
	// end inline asm
	mov.b32 	%f221, %r265;
	setp.gt.s32 	%p114, %r244, 15;
	setp.lt.f32 	%p115, %f220, %f221;
	selp.f32 	%f37, %f221, %f220, %p115;
	selp.f32 	%f438, %f220, %f37, %p114;
	setp.ne.s32 	%p116, %r244, 0;
	@%p116 bra 	$L__BB5_49;
	shr.u32 	%r270, %r57, 3;
	and.b32  	%r271, %r270, 124;
	mov.u32 	%r272, _ZZN3cub18CUB_300001_SM_10006detail6reduce18DeviceReduceKernelINS2_10policy_hubIfjN4cuda3__47maximumIvEEE10Policy1000EPfjS8_fNS5_3std3__410__identityEEEvT0_PT3_T1_NS0_13GridEvenShareISI_EET2_T4_E12temp_storage;
	add.s32 	%r273, %r272, %r271;
	st.shared.f32 	[%r273+8], %f37;
$L__BB5_49:
	bar.sync 	0;
	setp.ne.s32 	%p117, %r57, 0;
	@%p117 bra 	$L__BB5_71;
	ld.shared.f32 	%f222, [_ZZN3cub18CUB_300001_SM_10006detail6reduce18DeviceReduceKernelINS2_10policy_hubIfjN4cuda3__47maximumIvEEE10Policy1000EPfjS8_fNS5_3std3__410__identityEEEvT0_PT3_T1_NS0_13GridEvenShareISI_EET2_T4_E12temp_storage+12];
	setp.lt.f32 	%p118, %f438, %f222;
	selp.f32 	%f223, %f222, %f438, %p118;
	ld.shared.f32 	%f224, [_ZZN3cub18CUB_300001_SM_10006detail6reduce18DeviceReduceKernelINS2_10policy_hubIfjN4cuda3__47maximumIvEEE10Policy1000EPfjS8_fNS5_3std3__410__identityEEEvT0_PT3_T1_NS0_13GridEvenShareISI_EET2_T4_E12temp_storage+16];
	setp.lt.f32 	%p119, %f223, %f224;
	selp.f32 	%f225, %f224, %f223, %p119;
	ld.shared.f32 	%f226, [_ZZN3cub18CUB_300001_SM_10006detail6reduce18DeviceReduceKernelINS2_10policy_hubIfjN4cuda3__47maximumIvEEE10Policy1000EPfjS8_fNS5_3std3__410__identityEEEvT0_PT3_T1_NS0_13GridEvenShareISI_EET2_T4_E12temp_storage+20];
	setp.lt.f32 	%p120, %f225, %f226;
	selp.f32 	%f227, %f226, %f225, %p120;
	ld.shared.f32 	%f228, [_ZZN3cub18CUB_300001_SM_10006detail6reduce18DeviceReduceKernelINS2_10policy_hubIfjN4cuda3__47maximumIvEEE10Policy1000EPfjS8_fNS5_3std3__410__identityEEEvT0_PT3_T1_NS0_13GridEvenShareISI_EET2_T4_E12temp_storage+24];
	setp.lt.f32 	%p121, %f227, %f228;
	selp.f32 	%f229, %f228, %f227, %p121;
	ld.shared.f32 	%f230, [_ZZN3cub18CUB_300001_SM_10006detail6reduce18DeviceReduceKernelINS2_10policy_hubIfjN4cuda3__47maximumIvEEE10Policy1000EPfjS8_fNS5_3std3__410__identityEEEvT0_PT3_T1_NS0_13GridEvenShareISI_EET2_T4_E12temp_storage+28];
	setp.lt.f32 	%p122, %f229, %f230;
	selp.f32 	%f231, %f230, %f229, %p122;
	ld.shared.f32 	%f232, [_ZZN3cub18CUB_300001_SM_10006detail6reduce18DeviceReduceKernelINS2_10policy_hubIfjN4cuda3__47maximumIvEEE10Policy1000EPfjS8_fNS5_3std3__410__identityEEEvT0_PT3_T1_NS0_13GridEvenShareISI_EET2_T4_E12temp_storage+32];
	setp.lt.f32 	%p123, %f231, %f232;
	selp.f32 	%f233, %f232, %f231, %p123;
	ld.shared.f32 	%f234, [_ZZN3cub18CUB_300001_SM_10006detail6reduce18DeviceReduceKernelINS2_10policy_hubIfjN4cuda3__47maximumIvEEE10Policy1000EPfjS8_fNS5_3std3__410__identityEEEvT0_PT3_T1_NS0_13GridEvenShareISI_EET2_T4_E12temp_storage+36];
	setp.lt.f32 	%p124, %f233, %f234;
	selp.f32 	%f438, %f234, %f233, %p124;
	bra.uni 	$L__BB5_71;
$L__BB5_51:
	// begin inline asm
	mov.u32 %r206, %laneid;
	// end inline asm
	and.b32  	%r232, %r57, 992;
	add.s32 	%r233, %r232, 32;
	setp.gt.u32 	%p79, %r233, %r56;
	not.b32 	%r234, %r232;
	add.s32 	%r235, %r56, %r234;
	selp.b32 	%r230, %r235, 31, %p79;
	mov.b32 	%r208, %f431;
	mov.b32 	%r209, 1;
	mov.b32 	%r231, -1;
	// begin inline asm
	shfl.sync.down.b32 %r207, %r208, %r209, %r230, %r231;
	// end inline asm
	mov.b32 	%f162, %r207;
	setp.lt.s32 	%p80, %r206, %r230;
	setp.lt.f32 	%p81, %f431, %f162;
	selp.f32 	%f163, %f162, %f431, %p81;
	selp.f32 	%f164, %f163, %f431, %p80;
	mov.b32 	%r213, %f164;
	mov.b32 	%r214, 2;
	// begin inline asm
	shfl.sync.down.b32 %r212, %r213, %r214, %r230, %r231;
	// end inline asm
	mov.b32 	%f165, %r212;
	add.s32 	%r236, %r206, 2;
	setp.gt.s32 	%p82, %r236, %r230;
	setp.lt.f32 	%p83, %f164, %f165;
	selp.f32 	%f166, %f165, %f164, %p83;
	selp.f32 	%f167, %f164, %f166, %p82;
	mov.b32 	%r218, %f167;
	mov.b32 	%r219, 4;
	// begin inline asm
	shfl.sync.down.b32 %r217, %r218, %r219, %r230, %r231;
	// end inline asm
	mov.b32 	%f168, %r217;
	add.s32 	%r237, %r206, 4;
	setp.gt.s32 	%p84, %r237, %r230;
	setp.lt.f32 	%p85, %f167, %f168;
	selp.f32 	%f169, %f168, %f167, %p85;
	selp.f32 	%f170, %f167, %f169, %p84;
	mov.b32 	%r223, %f170;
	mov.b32 	%r224, 8;
	// begin inline asm
	shfl.sync.down.b32 %r222, %r223, %r224, %r230, %r231;
	// end inline asm
	mov.b32 	%f171, %r222;
	add.s32 	%r238, %r206, 8;
	setp.gt.s32 	%p86, %r238, %r230;
	setp.lt.f32 	%p87, %f170, %f171;
	selp.f32 	%f172, %f171, %f170, %p87;
	selp.f32 	%f173, %f170, %f172, %p86;
	mov.b32 	%r228, %f173;
	mov.b32 	%r229, 16;
	// begin inline asm
	shfl.sync.down.b32 %r227, %r228, %r229, %r230, %r231;
	// end inline asm
	mov.b32 	%f174, %r227;
	add.s32 	%r239, %r206, 16;
	setp.gt.s32 	%p88, %r239, %r230;
	setp.lt.f32 	%p89, %f173, %f174;
	selp.f32 	%f175, %f174, %f173, %p89;
	selp.f32 	%f438, %f173, %f175, %p88;
	setp.ne.s32 	%p90, %r206, 0;
	@%p90 bra 	$L__BB5_53;
	shr.u32 	%r240, %r57, 3;
	and.b32  	%r241, %r240, 124;
	mov.u32 	%r242, _ZZN3cub18CUB_300001_SM_10006detail6reduce18DeviceReduceKernelINS2_10policy_hubIfjN4cuda3__47maximumIvEEE10Policy1000EPfjS8_fNS5_3std3__410__identityEEEvT0_PT3_T1_NS0_13GridEvenShareISI_EET2_T4_E12temp_storage;
	add.s32 	%r243, %r242, %r241;
	st.shared.f32 	[%r243+8], %f438;
$L__BB5_53:
	bar.sync 	0;
	setp.ne.s32 	%p91, %r57, 0;
	@%p91 bra 	$L__BB5_71;
	setp.gt.u32 	%p92, %r56, 32;
	ld.shared.f32 	%f176, [_ZZN3cub18CUB_300001_SM_10006detail6reduce18DeviceReduceKernelINS2_10policy_hubIfjN4cuda3__47maximumIvEEE10Policy1000EPfjS8_fNS5_3std3__410__identityEEEvT0_PT3_T1_NS0_13GridEvenShareISI_EET2_T4_E12temp_storage+12];
	setp.lt.f32 	%p93, %f438, %f176;
	selp.f32 	%f178, %f176, %f438, %p93;
	selp.f32 	%f179, %f178, %f438, %p92;
	setp.gt.u32 	%p94, %r56, 64;
	ld.shared.f32 	%f181, [_ZZN3cub18CUB_300001_SM_10006detail6reduce18DeviceReduceKernelINS2_10policy_hubIfjN4cuda3__47maximumIvEEE10Policy1000EPfjS8_fNS5_3std3__410__identityEEEvT0_PT3_T1_NS0_13GridEvenShareISI_EET2_T4_E12temp_storage+16];
	setp.lt.f32 	%p95, %f179, %f181;
	selp.f32 	%f183, %f181, %f179, %p95;
	selp.f32 	%f184, %f183, %f179, %p94;
	setp.gt.u32 	%p96, %r56, 96;
	ld.shared.f32 	%f186, [_ZZN3cub18CUB_300001_SM_10006detail6reduce18DeviceReduceKernelINS2_10policy_hubIfjN4cuda3__47maximumIvEEE10Policy1000EPfjS8_fNS5_3std3__410__identityEEEvT0_PT3_T1_NS0_13GridEvenShareISI_EET2_T4_E12temp_storage+20];
	setp.lt.f32 	%p97, %f184, %f186;
	selp.f32 	%f188, %f186, %f184, %p97;
	selp.f32 	%f189, %f188, %f184, %p96;
	setp.gt.u32 	%p98, %r56, 128;
	ld.shared.f32 	%f191, [_ZZN3cub18CUB_300001_SM_10006detail6reduce18DeviceReduceKernelINS2_10policy_hubIfjN4cuda3__47maximumIvEEE10Policy1000EPfjS8_fNS5_3std3__410__identityEEEvT0_PT3_T1_NS0_13GridEvenShareISI_EET2_T4_E12temp_storage+24];
	setp.lt.f32 	%p99, %f189, %f191;
	selp.f32 	%f193, %f191, %f189, %p99;
	selp.f32 	%f194, %f193, %f189, %p98;
	setp.gt.u32 	%p100, %r56, 160;
	ld.shared.f32 	%f196, [_ZZN3cub18CUB_300001_SM_10006detail6reduce18DeviceReduceKernelINS2_10policy_hubIfjN4cuda3__47maximumIvEEE10Policy1000EPfjS8_fNS5_3std3__410__identityEEEvT0_PT3_T1_NS0_13GridEvenShareISI_EET2_T4_E12temp_storage+28];
	setp.lt.f32 	%p101, %f194, %f196;
	selp.f32 	%f198, %f196, %f194, %p101;
	selp.f32 	%f199, %f198, %f194, %p100;
	setp.gt.u32 	%p102, %r56, 192;
	ld.shared.f32 	%f201, [_ZZN3cub18CUB_300001_SM_10006detail6reduce18DeviceReduceKernelINS2_10policy_hubIfjN4cuda3__47maximumIvEEE10Policy1000EPfjS8_fNS5_3std3__410__identityEEEvT0_PT3_T1_NS0_13GridEvenShareISI_EET2_T4_E12temp_storage+32];
	setp.lt.f32 	%p103, %f199, %f201;
	selp.f32 	%f203, %f201, %f199, %p103;
	selp.f32 	%f204, %f203, %f199, %p102;
	setp.gt.u32 	%p104, %r56, 224;
	ld.shared.f32 	%f206, [_ZZN3cub18CUB_300001_SM_10006detail6reduce18DeviceReduceKernelINS2_10policy_hubIfjN4cuda3__47maximumIvEEE10Policy1000EPfjS8_fNS5_3std3__410__identityEEEvT0_PT3_T1_NS0_13GridEvenShareISI_EET2_T4_E12temp_storage+36];
	setp.lt.f32 	%p105, %f204, %f206;
	selp.f32 	%f208, %f206, %f204, %p105;
	selp.f32 	%f438, %f208, %f204, %p104;
	bra.uni 	$L__BB5_71;
$L__BB5_55:
	mov.u32 	%r76, %tid.x;
	add.s32 	%r121, %r76, %r5;
	mul.wide.u32 	%rd20, %r121, 4;
	add.s64 	%rd4, %rd1, %rd20;
	// begin inline asm
	ld.global.nc.u32 %r105, [%rd4];
	// end inline asm
	mov.b32 	%f56, %r105;
	add.s64 	%rd5, %rd4, 1024;
	// begin inline asm
	ld.global.nc.u32 %r106, [%rd5];
	// end inline asm
	mov.b32 	%f57, %r106;
	add.s64 	%rd6, %rd4, 2048;
	// begin inline asm
	ld.global.nc.u32 %r107, [%rd6];
	// end inline asm
	mov.b32 	%f58, %r107;
	add.s64 	%rd7, %rd4, 3072;
	// begin inline asm
	ld.global.nc.u32 %r108, [%rd7];
	// end inline asm
	mov.b32 	%f59, %r108;
	add.s64 	%rd8, %rd4, 4096;
	// begin inline asm
	ld.global.nc.u32 %r109, [%rd8];
	// end inline asm
	mov.b32 	%f60, %r109;
	add.s64 	%rd9, %rd4, 5120;
	// begin inline asm
	ld.global.nc.u32 %r110, [%rd9];
	// end inline asm
	mov.b32 	%f61, %r110;
	add.s64 	%rd10, %rd4, 6144;
	// begin inline asm
	ld.global.nc.u32 %r111, [%rd10];
	// end inline asm
	mov.b32 	%f62, %r111;
	add.s64 	%rd11, %rd4, 7168;
	// begin inline asm
	ld.global.nc.u32 %r112, [%rd11];
	// end inline asm
	mov.b32 	%f63, %r112;
	add.s64 	%rd12, %rd4, 8192;
	// begin inline asm
	ld.global.nc.u32 %r113, [%rd12];
	// end inline asm
	mov.b32 	%f64, %r113;
	add.s64 	%rd13, %rd4, 9216;
	// begin inline asm
	ld.global.nc.u32 %r114, [%rd13];
	// end inline asm
	mov.b32 	%f65, %r114;
	add.s64 	%rd14, %rd4, 10240;
	// begin inline asm
	ld.global.nc.u32 %r115, [%rd14];
	// end inline asm
	mov.b32 	%f66, %r115;
	add.s64 	%rd15, %rd4, 11264;
	// begin inline asm
	ld.global.nc.u32 %r116, [%rd15];
	// end inline asm
	mov.b32 	%f67, %r116;
	add.s64 	%rd16, %rd4, 12288;
	// begin inline asm
	ld.global.nc.u32 %r117, [%rd16];
	// end inline asm
	mov.b32 	%f68, %r117;
	add.s64 	%rd17, %rd4, 13312;
	// begin inline asm
	ld.global.nc.u32 %r118, [%rd17];
	// end inline asm
	mov.b32 	%f69, %r118;
	add.s64 	%rd18, %rd4, 14336;
	// begin inline asm
	ld.global.nc.u32 %r119, [%rd18];
	// end inline asm
	mov.b32 	%f70, %r119;
	add.s64 	%rd19, %rd4, 15360;
	// begin inline asm
	ld.global.nc.u32 %r120, [%rd19];
	// end inline asm
	mov.b32 	%f71, %r120;
	setp.lt.f32 	%p3, %f56, %f57;
	selp.f32 	%f72, %f57, %f56, %p3;
	setp.lt.f32 	%p4, %f58, %f59;
	selp.f32 	%f73, %f59, %f58, %p4;
	setp.lt.f32 	%p5, %f60, %f61;
	selp.f32 	%f74, %f61, %f60, %p5;
	setp.lt.f32 	%p6, %f62, %f63;
	selp.f32 	%f75, %f63, %f62, %p6;
	setp.lt.f32 	%p7, %f64, %f65;
	selp.f32 	%f76, %f65, %f64, %p7;
	setp.lt.f32 	%p8, %f66, %f67;
	selp.f32 	%f77, %f67, %f66, %p8;
	setp.lt.f32 	%p9, %f68, %f69;
	selp.f32 	%f78, %f69, %f68, %p9;
	setp.lt.f32 	%p10, %f70, %f71;
	selp.f32 	%f79, %f71, %f70, %p10;
	setp.lt.f32 	%p11, %f72, %f73;
	selp.f32 	%f80, %f73, %f72, %p11;
	setp.lt.f32 	%p12, %f74, %f75;
	selp.f32 	%f81, %f75, %f74, %p12;
	setp.lt.f32 	%p13, %f76, %f77;
	selp.f32 	%f82, %f77, %f76, %p13;
	setp.lt.f32 	%p14, %f78, %f79;
	selp.f32 	%f83, %f79, %f78, %p14;
	setp.lt.f32 	%p15, %f80, %f81;
	selp.f32 	%f84, %f81, %f80, %p15;
	setp.lt.f32 	%p16, %f82, %f83;
	selp.f32 	%f85, %f83, %f82, %p16;
	setp.lt.f32 	%p17, %f84, %f85;
	selp.f32 	%f437, %f85, %f84, %p17;
	setp.lt.u32 	%p18, %r56, %r4;
	@%p18 bra 	$L__BB5_67;
	add.s32 	%r77, %r4, %r5;
	add.s32 	%r469, %r77, 256;
	add.s32 	%r468, %r77, %r76;
	mov.b32 	%r470, 0;
$L__BB5_57:
	add.s32 	%r5, %r5, %r4;
	add.s32 	%r123, %r1, -4096;
	setp.gt.u32 	%p19, %r5, %r123;
	@%p19 bra 	$L__BB5_59;
	add.s32 	%r140, %r76, %r5;
	mul.wide.u32 	%rd37, %r140, 4;
	add.s64 	%rd21, %rd1, %rd37;
	// begin inline asm
	ld.global.nc.u32 %r124, [%rd21];
	// end inline asm
	mov.b32 	%f86, %r124;
	add.s64 	%rd22, %rd21, 1024;
	// begin inline asm
	ld.global.nc.u32 %r125, [%rd22];
	// end inline asm
	mov.b32 	%f87, %r125;
	add.s64 	%rd23, %rd21, 2048;
	// begin inline asm
	ld.global.nc.u32 %r126, [%rd23];
	// end inline asm
	mov.b32 	%f88, %r126;
	add.s64 	%rd24, %rd21, 3072;
	// begin inline asm
	ld.global.nc.u32 %r127, [%rd24];
	// end inline asm
	mov.b32 	%f89, %r127;
	add.s64 	%rd25, %rd21, 4096;
	// begin inline asm
	ld.global.nc.u32 %r128, [%rd25];
	// end inline asm
	mov.b32 	%f90, %r128;
	add.s64 	%rd26, %rd21, 5120;
	// begin inline asm
	ld.global.nc.u32 %r129, [%rd26];
	// end inline asm
	mov.b32 	%f91, %r129;
	add.s64 	%rd27, %rd21, 6144;
	// begin inline asm
	ld.global.nc.u32 %r130, [%rd27];
	// end inline asm
	mov.b32 	%f92, %r130;
	add.s64 	%rd28, %rd21, 7168;
	// begin inline asm
	ld.global.nc.u32 %r131, [%rd28];
	// end inline asm
	mov.b32 	%f93, %r131;
	add.s64 	%rd29, %rd21, 8192;
	// begin inline asm
	ld.global.nc.u32 %r132, [%rd29];
	// end inline asm
	mov.b32 	%f94, %r132;
	add.s64 	%rd30, %rd21, 9216;
	// begin inline asm
	ld.global.nc.u32 %r133, [%rd30];
	// end inline asm
	mov.b32 	%f95, %r133;
	add.s64 	%rd31, %rd21, 10240;
	// begin inline asm
	ld.global.nc.u32 %r134, [%rd31];
	// end inline asm
	mov.b32 	%f96, %r134;
	add.s64 	%rd32, %rd21, 11264;
	// begin inline asm
	ld.global.nc.u32 %r135, [%rd32];
	// end inline asm
	mov.b32 	%f97, %r135;
	add.s64 	%rd33, %rd21, 12288;
	// begin inline asm
	ld.global.nc.u32 %r136, [%rd33];
	// end inline asm
	mov.b32 	%f98, %r136;
	add.s64 	%rd34, %rd21, 13312;
	// begin inline asm
	ld.global.nc.u32 %r137, [%rd34];
	// end inline asm
	mov.b32 	%f99, %r137;
	add.s64 	%rd35, %rd21, 14336;
	// begin inline asm
	ld.global.nc.u32 %r138, [%rd35];
	// end inline asm
	mov.b32 	%f100, %r138;
	add.s64 	%rd36, %rd21, 15360;
	// begin inline asm
	ld.global.nc.u32 %r139, [%rd36];
	// end inline asm
	mov.b32 	%f101, %r139;
	setp.lt.f32 	%p20, %f437, %f86;
	selp.f32 	%f102, %f86, %f437, %p20;
	setp.lt.f32 	%p21, %f87, %f88;
	selp.f32 	%f103, %f88, %f87, %p21;
	setp.lt.f32 	%p22, %f89, %f90;
	selp.f32 	%f104, %f90, %f89, %p22;
	setp.lt.f32 	%p23, %f91, %f92;
	selp.f32 	%f105, %f92, %f91, %p23;
	setp.lt.f32 	%p24, %f93, %f94;
	selp.f32 	%f106, %f94, %f93, %p24;
	setp.lt.f32 	%p25, %f95, %f96;
	selp.f32 	%f107, %f96, %f95, %p25;
	setp.lt.f32 	%p26, %f97, %f98;
	selp.f32 	%f108, %f98, %f97, %p26;
	setp.lt.f32 	%p27, %f99, %f100;
	selp.f32 	%f109, %f100, %f99, %p27;
	setp.lt.f32 	%p28, %f102, %f103;
	selp.f32 	%f110, %f103, %f102, %p28;
	setp.lt.f32 	%p29, %f104, %f105;
	selp.f32 	%f111, %f105, %f104, %p29;
	setp.lt.f32 	%p30, %f106, %f107;
	selp.f32 	%f112, %f107, %f106, %p30;
	setp.lt.f32 	%p31, %f108, %f109;
	selp.f32 	%f113, %f109, %f108, %p31;
	setp.lt.f32 	%p32, %f110, %f111;
	selp.f32 	%f114, %f111, %f110, %p32;
	setp.lt.f32 	%p33, %f112, %f113;
	selp.f32 	%f115, %f113, %f112, %p33;
	setp.lt.f32 	%p34, %f114, %f115;
	selp.f32 	%f116, %f115, %f114, %p34;
	setp.lt.f32 	%p35, %f116, %f101;
	selp.f32 	%f437, %f101, %f116, %p35;
	sub.s32 	%r141, %r1, %r5;
	setp.lt.u32 	%p36, %r141, %r4;
	add.s32 	%r470, %r470, 1;
	add.s32 	%r469, %r469, %r4;
	add.s32 	%r468, %r468, %r4;
	@%p36 bra 	$L__BB5_67;
	bra.uni 	$L__BB5_57;
$L__BB5_59:
	setp.le.u32 	%p37, %r1, %r5;
	@%p37 bra 	$L__BB5_67;
	sub.s32 	%r88, %r1, %r5;
	setp.ge.s32 	%p38, %r76, %r88;
	@%p38 bra 	$L__BB5_67;
	not.b32 	%r142, %r76;
	add.s32 	%r143, %r1, %r142;
	sub.s32 	%r144, %r143, %r77;
	mul.lo.s32 	%r145, %r2, %r470;
	shl.b32 	%r146, %r145, 12;
	sub.s32 	%r89, %r144, %r146;
	shr.u32 	%r147, %r143, 8;
	add.s32 	%r90, %r147, 1;
	and.b32  	%r148, %r143, 768;
	setp.eq.s32 	%p39, %r148, 768;
	mov.u32 	%r475, %r76;
	@%p39 bra 	$L__BB5_64;
	and.b32  	%r149, %r90, 3;
	neg.s32 	%r472, %r149;
	mov.u32 	%r475, %r76;
$L__BB5_63:
	.pragma "nounroll";
	mul.wide.u32 	%rd39, %r468, 4;
	add.s64 	%rd38, %rd1, %rd39;
	// begin inline asm
	ld.global.nc.u32 %r150, [%rd38];
	// end inline asm
	mov.b32 	%f118, %r150;
	setp.lt.f32 	%p40, %f437, %f118;
	selp.f32 	%f437, %f118, %f437, %p40;
	add.s32 	%r475, %r475, 256;
	add.s32 	%r468, %r468, 256;
	add.s32 	%r472, %r472, 1;
	setp.ne.s32 	%p41, %r472, 0;
	@%p41 bra 	$L__BB5_63;
$L__BB5_64:
	setp.lt.u32 	%p42, %r89, 768;
	@%p42 bra 	$L__BB5_67;
	add.s32 	%r477, %r475, 512;
	add.s32 	%r476, %r475, %r469;
$L__BB5_66:
	add.s32 	%r155, %r476, -256;
	mul.wide.u32 	%rd44, %r155, 4;
	add.s64 	%rd40, %rd1, %rd44;
	// begin inline asm
	ld.global.nc.u32 %r151, [%rd40];
	// end inline asm
	mov.b32 	%f119, %r151;
	setp.lt.f32 	%p43, %f437, %f119;
	selp.f32 	%f120, %f119, %f437, %p43;
	mul.wide.u32 	%rd45, %r476, 4;
	add.s64 	%rd41, %rd1, %rd45;
	// begin inline asm
	ld.global.nc.u32 %r152, [%rd41];
	// end inline asm
	mov.b32 	%f121, %r152;
	setp.lt.f32 	%p44, %f120, %f121;
	selp.f32 	%f122, %f121, %f120, %p44;
	add.s32 	%r156, %r476, 256;
	mul.wide.u32 	%rd46, %r156, 4;
	add.s64 	%rd42, %rd1, %rd46;
	// begin inline asm
	ld.global.nc.u32 %r153, [%rd42];
	// end inline asm
	mov.b32 	%f123, %r153;
	setp.lt.f32 	%p45, %f122, %f123;
	selp.f32 	%f124, %f123, %f122, %p45;
	add.s32 	%r157, %r476, 512;
	mul.wide.u32 	%rd47, %r157, 4;
	add.s64 	%rd43, %rd1, %rd47;
	// begin inline asm
	ld.global.nc.u32 %r154, [%rd43];
	// end inline asm
	mov.b32 	%f125, %r154;
	setp.lt.f32 	%p46, %f124, %f125;
	selp.f32 	%f437, %f125, %f124, %p46;
	add.s32 	%r103, %r477, 1024;
	add.s32 	%r158, %r477, 512;
	add.s32 	%r476, %r476, 1024;
	setp.lt.s32 	%p47, %r158, %r88;
	mov.u32 	%r477, %r103;
	@%p47 bra 	$L__BB5_66;
$L__BB5_67:
	// begin inline asm
	mov.u32 %r159, %laneid;
	// end inline asm
	mov.b32 	%r161, %f437;
	mov.b32 	%r162, 1;
	mov.b32 	%r183, 31;
	mov.b32 	%r184, -1;
	// begin inline asm
	shfl.sync.down.b32 %r160, %r161, %r162, %r183, %r184;
	// end inline asm
	mov.b32 	%f126, %r160;
	setp.gt.s32 	%p48, %r159, 30;
	setp.lt.f32 	%p49, %f437, %f126;
	selp.f32 	%f127, %f126, %f437, %p49;
	selp.f32 	%f128, %f437, %f127, %p48;
	mov.b32 	%r166, %f128;
	mov.b32 	%r167, 2;
	// begin inline asm
	shfl.sync.down.b32 %r165, %r166, %r167, %r183, %r184;
	// end inline asm
	mov.b32 	%f129, %r165;
	setp.gt.s32 	%p50, %r159, 29;
	setp.lt.f32 	%p51, %f128, %f129;
	selp.f32 	%f130, %f129, %f128, %p51;
	selp.f32 	%f131, %f128, %f130, %p50;
	mov.b32 	%r171, %f131;
	mov.b32 	%r172, 4;
	// begin inline asm
	shfl.sync.down.b32 %r170, %r171, %r172, %r183, %r184;
	// end inline asm
	mov.b32 	%f132, %r170;
	setp.gt.s32 	%p52, %r159, 27;
	setp.lt.f32 	%p53, %f131, %f132;
	selp.f32 	%f133, %f132, %f131, %p53;
	selp.f32 	%f134, %f131, %f133, %p52;
	mov.b32 	%r176, %f134;
	mov.b32 	%r177, 8;
	// begin inline asm
	shfl.sync.down.b32 %r175, %r176, %r177, %r183, %r184;
	// end inline asm
	mov.b32 	%f135, %r175;
	setp.gt.s32 	%p54, %r159, 23;
	setp.lt.f32 	%p55, %f134, %f135;
	selp.f32 	%f136, %f135, %f134, %p55;
	selp.f32 	%f137, %f134, %f136, %p54;
	mov.b32 	%r181, %f137;
	mov.b32 	%r182, 16;
	// begin inline asm
	shfl.sync.down.b32 %r180, %r181, %r182, %r183, %r184;
	// end inline asm
	mov.b32 	%f138, %r180;
	setp.gt.s32 	%p56, %r159, 15;
	setp.lt.f32 	%p57, %f137, %f138;
	selp.f32 	%f52, %f138, %f137, %p57;
	selp.f32 	%f438, %f137, %f52, %p56;
	setp.ne.s32 	%p58, %r159, 0;
	@%p58 bra 	$L__BB5_69;
	shr.u32 	%r185, %r76, 3;
	and.b32  	%r186, %r185, 124;
	mov.u32 	%r187, _ZZN3cub18CUB_300001_SM_10006detail6reduce18DeviceReduceKernelINS2_10policy_hubIfjN4cuda3__47maximumIvEEE10Policy1000EPfjS8_fNS5_3std3__410__identityEEEvT0_PT3_T1_NS0_13GridEvenShareISI_EET2_T4_E12temp_storage;
	add.s32 	%r188, %r187, %r186;
	st.shared.f32 	[%r188+8], %f52;
$L__BB5_69:
	bar.sync 	0;
	setp.ne.s32 	%p59, %r76, 0;
	@%p59 bra 	$L__BB5_71;
	ld.shared.f32 	%f139, [_ZZN3cub18CUB_300001_SM_10006detail6reduce18DeviceReduceKernelINS2_10policy_hubIfjN4cuda3__47maximumIvEEE10Policy1000EPfjS8_fNS5_3std3__410__identityEEEvT0_PT3_T1_NS0_13GridEvenShareISI_EET2_T4_E12temp_storage+12];
	setp.lt.f32 	%p60, %f438, %f139;
	selp.f32 	%f140, %f139, %f438, %p60;
	ld.shared.f32 	%f141, [_ZZN3cub18CUB_300001_SM_10006detail6reduce18DeviceReduceKernelINS2_10policy_hubIfjN4cuda3__47maximumIvEEE10Policy1000EPfjS8_fNS5_3std3__410__identityEEEvT0_PT3_T1_NS0_13GridEvenShareISI_EET2_T4_E12temp_storage+16];
	setp.lt.f32 	%p61, %f140, %f141;
	selp.f32 	%f142, %f141, %f140, %p61;
	ld.shared.f32 	%f143, [_ZZN3cub18CUB_300001_SM_10006detail6reduce18DeviceReduceKernelINS2_10policy_hubIfjN4cuda3__47maximumIvEEE10Policy1000EPfjS8_fNS5_3std3__410__identityEEEvT0_PT3_T1_NS0_13GridEvenShareISI_EET2_T4_E12temp_storage+20];
	setp.lt.f32 	%p62, %f142, %f143;
	selp.f32 	%f144, %f143, %f142, %p62;
	ld.shared.f32 	%f145, [_ZZN3cub18CUB_300001_SM_10006detail6reduce18DeviceReduceKernelINS2_10policy_hubIfjN4cuda3__47maximumIvEEE10Policy1000EPfjS8_fNS5_3std3__410__identityEEEvT0_PT3_T1_NS0_13GridEvenShareISI_EET2_T4_E12temp_storage+24];
	setp.lt.f32 	%p63, %f144, %f145;
	selp.f32 	%f146, %f145, %f144, %p63;
	ld.shared.f32 	%f147, [_ZZN3cub18CUB_300001_SM_10006detail6reduce18DeviceReduceKernelINS2_10policy_hubIfjN4cuda3__47maximumIvEEE10Policy1000EPfjS8_fNS5_3std3__410__identityEEEvT0_PT3_T1_NS0_13GridEvenShareISI_EET2_T4_E12temp_storage+28];
	setp.lt.f32 	%p64, %f146, %f147;
	selp.f32 	%f148, %f147, %f146, %p64;
	ld.shared.f32 	%f149, [_ZZN3cub18CUB_300001_SM_10006detail6reduce18DeviceReduceKernelINS2_10policy_hubIfjN4cuda3__47maximumIvEEE10Policy1000EPfjS8_fNS5_3std3__410__identityEEEvT0_PT3_T1_NS0_13GridEvenShareISI_EET2_T4_E12temp_storage+32];
	setp.lt.f32 	%p65, %f148, %f149;
	selp.f32 	%f150, %f149, %f148, %p65;
	ld.shared.f32 	%f151, [_ZZN3cub18CUB_300001_SM_10006detail6reduce18DeviceReduceKernelINS2_10policy_hubIfjN4cuda3__47maximumIvEEE10Policy1000EPfjS8_fNS5_3std3__410__identityEEEvT0_PT3_T1_NS0_13GridEvenShareISI_EET2_T4_E12temp_storage+36];
	setp.lt.f32 	%p66, %f150, %f151;
	selp.f32 	%f438, %f151, %f150, %p66;
$L__BB5_71:
	mov.u32 	%r443, %tid.x;
	setp.ne.s32 	%p248, %r443, 0;
	@%p248 bra 	$L__BB5_73;
	ld.param.u64 	%rd111, [_ZN3cub18CUB_300001_SM_10006detail6reduce18DeviceReduceKernelINS2_10policy_hubIfjN4cuda3__47maximumIvEEE10Policy1000EPfjS8_fNS5_3std3__410__identityEEEvT0_PT3_T1_NS0_13GridEvenShareISI_EET2_T4__param_1];
	cvta.to.global.u64 	%rd108, %rd111;
	mul.wide.u32 	%rd109, %r3, 4;
	add.s64 	%rd110, %rd108, %rd109;
	st.global.f32 	[%rd110], %f438;
$L__BB5_73:
	ret;

}
	// .globl	_ZN3cub18CUB_300001_SM_10006detail6reduce28DeviceReduceSingleTileKernelINS2_10policy_hubIfjN4cuda3__47maximumIvEEE10Policy1000EPfSB_iS8_ffNS5_3std3__410__identityEEEvT0_T1_T2_T3_T4_T6_
.visible .entry _ZN3cub18CUB_300001_SM_10006detail6reduce28DeviceReduceSingleTileKernelINS2_10policy_hubIfjN4cuda3__47maximumIvEEE10Policy1000EPfSB_iS8_ffNS5_3std3__410__identityEEEvT0_T1_T2_T3_T4_T6_(
	.param .u64 .ptr .align 1 _ZN3cub18CUB_300001_SM_10006detail6reduce28DeviceReduceSingleTileKernelINS2_10policy_hubIfjN4cuda3__47maximumIvEEE10Policy1000EPfSB_iS8_ffNS5_3std3__410__identityEEEvT0_T1_T2_T3_T4_T6__param_0,
	.param .u64 .ptr .align 1 _ZN3cub18CUB_300001_SM_10006detail6reduce28DeviceReduceSingleTileKernelINS2_10policy_hubIfjN4cuda3__47maximumIvEEE10Policy1000EPfSB_iS8_ffNS5_3std3__410__identityEEEvT0_T1_T2_T3_T4_T6__param_1,
	.param .u32 _ZN3cub18CUB_300001_SM_10006detail6reduce28DeviceReduceSingleTileKernelINS2_10policy_hubIfjN4cuda3__47maximumIvEEE10Policy1000EPfSB_iS8_ffNS5_3std3__410__identityEEEvT0_T1_T2_T3_T4_T6__param_2,
	.param .align 1 .b8 _ZN3cub18CUB_300001_SM_10006detail6reduce28DeviceReduceSingleTileKernelINS2_10policy_hubIfjN4cuda3__47maximumIvEEE10Policy1000EPfSB_iS8_ffNS5_3std3__410__identityEEEvT0_T1_T2_T3_T4_T6__param_3[1],
	.param .f32 _ZN3cub18CUB_300001_SM_10006detail6reduce28DeviceReduceSingleTileKernelINS2_10policy_hubIfjN4cuda3__47maximumIvEEE10Policy1000EPfSB_iS8_ffNS5_3std3__410__identityEEEvT0_T1_T2_T3_T4_T6__param_4,
	.param .align 1 .b8 _ZN3cub18CUB_300001_SM_10006detail6reduce28DeviceReduceSingleTileKernelINS2_10policy_hubIfjN4cuda3__47maximumIvEEE10Policy1000EPfSB_iS8_ffNS5_3std3__410__identityEEEvT0_T1_T2_T3_T4_T6__param_5[1]
)
.maxntid 256
.minnctapersm 1
{
	.reg .pred 	%p<252>;
	.reg .b32 	%r<407>;
	.reg .b32 	%f<445>;
	.reg .b64 	%rd<125>;
	// demoted variable
	.shared .align 4 .b8 _ZZN3cub18CUB_300001_SM_10006detail6reduce28DeviceReduceSingleTileKernelINS2_10policy_hubIfjN4cuda3__47maximumIvEEE10Policy1000EPfSB_iS8_ffNS5_3std3__410__identityEEEvT0_T1_T2_T3_T4_T6_E12temp_storage[44];
	ld.param.u64 	%rd16, [_ZN3cub18CUB_300001_SM_10006detail6reduce28DeviceReduceSingleTileKernelINS2_10policy_hubIfjN4cuda3__47maximumIvEEE10Policy1000EPfSB_iS8_ffNS5_3std3__410__identityEEEvT0_T1_T2_T3_T4_T6__param_0];
	ld.param.u64 	%rd17, [_ZN3cub18CUB_300001_SM_10006detail6reduce28DeviceReduceSingleTileKernelINS2_10policy_hubIfjN4cuda3__47maximumIvEEE10Policy1000EPfSB_iS8_ffNS5_3std3__410__identityEEEvT0_T1_T2_T3_T4_T6__param_1];
	ld.param.u32 	%r67, [_ZN3cub18CUB_300001_SM_10006detail6reduce28DeviceReduceSingleTileKernelINS2_10policy_hubIfjN4cuda3__47maximumIvEEE10Policy1000EPfSB_iS8_ffNS5_3std3__410__identityEEEvT0_T1_T2_T3_T4_T6__param_2];
	ld.param.f32 	%f58, [_ZN3cub18CUB_300001_SM_10006detail6reduce28DeviceReduceSingleTileKernelINS2_10policy_hubIfjN4cuda3__47maximumIvEEE10Policy1000EPfSB_iS8_ffNS5_3std3__410__identityEEEvT0_T1_T2_T3_T4_T6__param_4];
	cvta.to.global.u64 	%rd1, %rd17;
	setp.ne.s32 	%p1, %r67, 0;
	@%p1 bra 	$L__BB6_3;
	mov.u32 	%r380, %tid.x;
	setp.ne.s32 	%p251, %r380, 0;
	@%p251 bra 	$L__BB6_74;
	st.global.f32 	[%rd1], %f58;
	bra.uni 	$L__BB6_74;
$L__BB6_3:
	and.b64  	%rd18, %rd16, 15;
	setp.ne.s64 	%p2, %rd18, 0;
	@%p2 bra 	$L__BB6_38;
	setp.gt.s32 	%p126, %r67, 4095;
	@%p126 bra 	$L__BB6_22;
	mov.u32 	%r1, %tid.x;
	setp.ge.s32 	%p191, %r1, %r67;
	mov.f32 	%f423, 0f00000000;
	mov.u32 	%r384, %r1;
	@%p191 bra 	$L__BB6_7;
	mul.wide.u32 	%rd113, %r1, 4;
	add.s64 	%rd112, %rd16, %rd113;
	// begin inline asm
	ld.global.nc.u32 %r300, [%rd112];
	// end inline asm
	mov.b32 	%f423, %r300;
	add.s32 	%r384, %r1, 256;
$L__BB6_7:
	setp.ge.s32 	%p192, %r384, %r67;
	@%p192 bra 	$L__BB6_13;
	not.b32 	%r301, %r384;
	add.s32 	%r4, %r67, %r301;
	and.b32  	%r302, %r4, 768;
	setp.eq.s32 	%p193, %r302, 768;
	@%p193 bra 	$L__BB6_11;
	mul.wide.u32 	%rd114, %r384, 4;
	add.s64 	%rd121, %rd16, %rd114;
	shr.u32 	%r303, %r4, 8;
	add.s32 	%r304, %r303, 1;
	and.b32  	%r305, %r304, 3;
	neg.s32 	%r382, %r305;
$L__BB6_10:
	.pragma "nounroll";
	// begin inline asm
	ld.global.nc.u32 %r306, [%rd121];
	// end inline asm
	mov.b32 	%f336, %r306;
	setp.lt.f32 	%p194, %f423, %f336;
	selp.f32 	%f423, %f336, %f423, %p194;
	add.s32 	%r384, %r384, 256;
	add.s64 	%rd121, %rd121, 1024;
	add.s32 	%r382, %r382, 1;
	setp.ne.s32 	%p195, %r382, 0;
	@%p195 bra 	$L__BB6_10;
$L__BB6_11:
	setp.lt.u32 	%p196, %r4, 768;
	@%p196 bra 	$L__BB6_13;
$L__BB6_12:
	mul.wide.s32 	%rd120, %r384, 4;
	add.s64 	%rd116, %rd16, %rd120;
	// begin inline asm
	ld.global.nc.u32 %r307, [%rd116];
	// end inline asm
	mov.b32 	%f337, %r307;
	setp.lt.f32 	%p197, %f423, %f337;
	selp.f32 	%f338, %f337, %f423, %p197;
	add.s64 	%rd117, %rd116, 1024;
	// begin inline asm
	ld.global.nc.u32 %r308, [%rd117];
	// end inline asm
	mov.b32 	%f339, %r308;
	setp.lt.f32 	%p198, %f338, %f339;
	selp.f32 	%f340, %f339, %f338, %p198;
	add.s64 	%rd118, %rd116, 2048;
	// begin inline asm
	ld.global.nc.u32 %r309, [%rd118];
	// end inline asm
	mov.b32 	%f341, %r309;
	setp.lt.f32 	%p199, %f340, %f341;
	selp.f32 	%f342, %f341, %f340, %p199;
	add.s64 	%rd119, %rd116, 3072;
	// begin inline asm
	ld.global.nc.u32 %r310, [%rd119];
	// end inline asm
	mov.b32 	%f343, %r310;
	setp.lt.f32 	%p200, %f342, %f343;
	selp.f32 	%f423, %f343, %f342, %p200;
	add.s32 	%r384, %r384, 1024;
	setp.lt.s32 	%p201, %r384, %r67;
	@%p201 bra 	$L__BB6_12;
$L__BB6_13:
	setp.lt.s32 	%p202, %r67, 256;
	@%p202 bra 	$L__BB6_18;
	// begin inline asm
	mov.u32 %r349, %laneid;
	// end inline asm
	mov.b32 	%r351, %f423;
	mov.b32 	%r352, 1;
	mov.b32 	%r373, 31;
	mov.b32 	%r374, -1;
	// begin inline asm
	shfl.sync.down.b32 %r350, %r351, %r352, %r373, %r374;
	// end inline asm
	mov.b32 	%f391, %r350;
	setp.gt.s32 	%p230, %r349, 30;
	setp.lt.f32 	%p231, %f423, %f391;
	selp.f32 	%f392, %f391, %f423, %p231;
	selp.f32 	%f393, %f423, %f392, %p230;
	mov.b32 	%r356, %f393;
	mov.b32 	%r357, 2;
	// begin inline asm
	shfl.sync.down.b32 %r355, %r356, %r357, %r373, %r374;
	// end inline asm
	mov.b32 	%f394, %r355;
	setp.gt.s32 	%p232, %r349, 29;
	setp.lt.f32 	%p233, %f393, %f394;
	selp.f32 	%f395, %f394, %f393, %p233;
	selp.f32 	%f396, %f393, %f395, %p232;
	mov.b32 	%r361, %f396;
	mov.b32 	%r362, 4;
	// begin inline asm
	shfl.sync.down.b32 %r360, %r361, %r362, %r373, %r374;
	// end inline asm
	mov.b32 	%f397, %r360;
	setp.gt.s32 	%p234, %r349, 27;
	setp.lt.f32 	%p235, %f396, %f397;
	selp.f32 	%f398, %f397, %f396, %p235;
	selp.f32 	%f399, %f396, %f398, %p234;
	mov.b32 	%r366, %f399;
	mov.b32 	%r367, 8;
	// begin inline asm
	shfl.sync.down.b32 %r365, %r366, %r367, %r373, %r374;
	// end inline asm
	mov.b32 	%f400, %r365;
	setp.gt.s32 	%p236, %r349, 23;
	setp.lt.f32 	%p237, %f399, %f400;
	selp.f32 	%f401, %f400, %f399, %p237;
	selp.f32 	%f402, %f399, %f401, %p236;
	mov.b32 	%r371, %f402;
	mov.b32 	%r372, 16;
	// begin inline asm
	shfl.sync.down.b32 %r370, %r371, %r372, %r373, %r374;
	// end inline asm
	mov.b32 	%f403, %r370;
	setp.gt.s32 	%p238, %r349, 15;
	setp.lt.f32 	%p239, %f402, %f403;
	selp.f32 	%f10, %f403, %f402, %p239;
	selp.f32 	%f444, %f402, %f10, %p238;
	setp.ne.s32 	%p240, %r349, 0;
	@%p240 bra 	$L__BB6_16;
	shr.u32 	%r375, %r1, 3;
	and.b32  	%r376, %r375, 124;
	mov.u32 	%r377, _ZZN3cub18CUB_300001_SM_10006detail6reduce28DeviceReduceSingleTileKernelINS2_10policy_hubIfjN4cuda3__47maximumIvEEE10Policy1000EPfSB_iS8_ffNS5_3std3__410__identityEEEvT0_T1_T2_T3_T4_T6_E12temp_storage;
	add.s32 	%r378, %r377, %r376;
	st.shared.f32 	[%r378+8], %f10;
$L__BB6_16:
	bar.sync 	0;
	setp.ne.s32 	%p241, %r1, 0;
	@%p241 bra 	$L__BB6_72;
	ld.shared.f32 	%f404, [_ZZN3cub18CUB_300001_SM_10006detail6reduce28DeviceReduceSingleTileKernelINS2_10policy_hubIfjN4cuda3__47maximumIvEEE10Policy1000EPfSB_iS8_ffNS5_3std3__410__identityEEEvT0_T1_T2_T3_T4_T6_E12temp_storage+12];
	setp.lt.f32 	%p242, %f444, %f404;
	selp.f32 	%f405, %f404, %f444, %p242;
	ld.shared.f32 	%f406, [_ZZN3cub18CUB_300001_SM_10006detail6reduce28DeviceReduceSingleTileKernelINS2_10policy_hubIfjN4cuda3__47maximumIvEEE10Policy1000EPfSB_iS8_ffNS5_3std3__410__identityEEEvT0_T1_T2_T3_T4_T6_E12temp_storage+16];
	setp.lt.f32 	%p243, %f405, %f406;
	selp.f32 	%f407, %f406, %f405, %p243;
	ld.shared.f32 	%f408, [_ZZN3cub18CUB_300001_SM_10006detail6reduce28DeviceReduceSingleTileKernelINS2_10policy_hubIfjN4cuda3__47maximumIvEEE10Policy1000EPfSB_iS8_ffNS5_3std3__410__identityEEEvT0_T1_T2_T3_T4_T6_E12temp_storage+20];
	setp.lt.f32 	%p244, %f407, %f408;
	selp.f32 	%f409, %f408, %f407, %p244;
	ld.shared.f32 	%f410, [_ZZN3cub18CUB_300001_SM_10006detail6reduce28DeviceReduceSingleTileKernelINS2_10policy_hubIfjN4cuda3__47maximumIvEEE10Policy1000EPfSB_iS8_ffNS5_3std3__410__identityEEEvT0_T1_T2_T3_T4_T6_E12temp_storage+24];
	setp.lt.f32 	%p245, %f409, %f410;
	selp.f32 	%f411, %f410, %f409, %p245;
	ld.shared.f32 	%f412, [_ZZN3cub18CUB_300001_SM_10006detail6reduce28DeviceReduceSingleTileKernelINS2_10policy_hubIfjN4cuda3__47maximumIvEEE10Policy1000EPfSB_iS8_ffNS5_3std3__410__identityEEEvT0_T1_T2_T3_T4_T6_E12temp_storage+28];
	setp.lt.f32 	%p246, %f411, %f412;
	selp.f32 	%f413, %f412, %f411, %p246;
	ld.shared.f32 	%f414, [_ZZN3cub18CUB_300001_SM_10006detail6reduce28DeviceReduceSingleTileKernelINS2_10policy_hubIfjN4cuda3__47maximumIvEEE10Policy1000EPfSB_iS8_ffNS5_3std3__410__identityEEEvT0_T1_T2_T3_T4_T6_E12temp_storage+32];
	setp.lt.f32 	%p247, %f413, %f414;
	selp.f32 	%f415, %f414, %f413, %p247;
	ld.shared.f32 	%f416, [_ZZN3cub18CUB_300001_SM_10006detail6reduce28DeviceReduceSingleTileKernelINS2_10policy_hubIfjN4cuda3__47maximumIvEEE10Policy1000EPfSB_iS8_ffNS5_3std3__410__identityEEEvT0_T1_T2_T3_T4_T6_E12temp_storage+36];
	setp.lt.f32 	%p248, %f415, %f416;
	selp.f32 	%f444, %f416, %f415, %p248;
	bra.uni 	$L__BB6_72;
$L__BB6_18:
	// begin inline asm
	mov.u32 %r311, %laneid;
	// end inline asm
	and.b32  	%r337, %r1, 992;
	add.s32 	%r338, %r337, 32;
	setp.gt.s32 	%p203, %r338, %r67;
	not.b32 	%r339, %r337;
	add.s32 	%r340, %r67, %r339;
	selp.b32 	%r335, %r340, 31, %p203;
	mov.b32 	%r313, %f423;
	mov.b32 	%r314, 1;
	mov.b32 	%r336, -1;
	// begin inline asm
	shfl.sync.down.b32 %r312, %r313, %r314, %r335, %r336;
	// end inline asm
	mov.b32 	%f344, %r312;
	setp.lt.s32 	%p204, %r311, %r335;
	setp.lt.f32 	%p205, %f423, %f344;
	selp.f32 	%f345, %f344, %f423, %p205;
	selp.f32 	%f346, %f345, %f423, %p204;
	mov.b32 	%r318, %f346;
	mov.b32 	%r319, 2;
	// begin inline asm
	shfl.sync.down.b32 %r317, %r318, %r319, %r335, %r336;
	// end inline asm
	mov.b32 	%f347, %r317;
	add.s32 	%r341, %r311, 2;
	setp.gt.s32 	%p206, %r341, %r335;
	setp.lt.f32 	%p207, %f346, %f347;
	selp.f32 	%f348, %f347, %f346, %p207;
	selp.f32 	%f349, %f346, %f348, %p206;
	mov.b32 	%r323, %f349;
	mov.b32 	%r324, 4;
	// begin inline asm
	shfl.sync.down.b32 %r322, %r323, %r324, %r335, %r336;
	// end inline asm
	mov.b32 	%f350, %r322;
	add.s32 	%r342, %r311, 4;
	setp.gt.s32 	%p208, %r342, %r335;
	setp.lt.f32 	%p209, %f349, %f350;
	selp.f32 	%f351, %f350, %f349, %p209;
	selp.f32 	%f352, %f349, %f351, %p208;
	mov.b32 	%r328, %f352;
	mov.b32 	%r329, 8;
	// begin inline asm
	shfl.sync.down.b32 %r327, %r328, %r329, %r335, %r336;
	// end inline asm
	mov.b32 	%f353, %r327;
	add.s32 	%r343, %r311, 8;
	setp.gt.s32 	%p210, %r343, %r335;
	setp.lt.f32 	%p211, %f352, %f353;
	selp.f32 	%f354, %f353, %f352, %p211;
	selp.f32 	%f355, %f352, %f354, %p210;
	mov.b32 	%r333, %f355;
	mov.b32 	%r334, 16;
	// begin inline asm
	shfl.sync.down.b32 %r332, %r333, %r334, %r335, %r336;
	// end inline asm
	mov.b32 	%f356, %r332;
	add.s32 	%r344, %r311, 16;
	setp.gt.s32 	%p212, %r344, %r335;
	setp.lt.f32 	%p213, %f355, %f356;
	selp.f32 	%f357, %f356, %f355, %p213;
	selp.f32 	%f444, %f355, %f357, %p212;
	setp.ne.s32 	%p214, %r311, 0;
	@%p214 bra 	$L__BB6_20;
	shr.u32 	%r345, %r1, 3;
	and.b32  	%r346, %r345, 124;
	mov.u32 	%r347, _ZZN3cub18CUB_300001_SM_10006detail6reduce28DeviceReduceSingleTileKernelINS2_10policy_hubIfjN4cuda3__47maximumIvEEE10Policy1000EPfSB_iS8_ffNS5_3std3__410__identityEEEvT0_T1_T2_T3_T4_T6_E12temp_storage;
	add.s32 	%r348, %r347, %r346;
	st.shared.f32 	[%r348+8], %f444;
$L__BB6_20:
	bar.sync 	0;
	setp.ne.s32 	%p215, %r1, 0;
	@%p215 bra 	$L__BB6_72;
	setp.gt.s32 	%p216, %r67, 32;
	ld.shared.f32 	%f358, [_ZZN3cub18CUB_300001_SM_10006detail6reduce28DeviceReduceSingleTileKernelINS2_10policy_hubIfjN4cuda3__47maximumIvEEE10Policy1000EPfSB_iS8_ffNS5_3std3__410__identityEEEvT0_T1_T2_T3_T4_T6_E12temp_storage+12];
	setp.lt.f32 	%p217, %f444, %f358;
	selp.f32 	%f360, %f358, %f444, %p217;
	selp.f32 	%f361, %f360, %f444, %p216;
	setp.gt.s32 	%p218, %r67, 64;
	ld.shared.f32 	%f363, [_ZZN3cub18CUB_300001_SM_10006detail6reduce28DeviceReduceSingleTileKernelINS2_10policy_hubIfjN4cuda3__47maximumIvEEE10Policy1000EPfSB_iS8_ffNS5_3std3__410__identityEEEvT0_T1_T2_T3_T4_T6_E12temp_storage+16];
	setp.lt.f32 	%p219, %f361, %f363;
	selp.f32 	%f365, %f363, %f361, %p219;
	selp.f32 	%f366, %f365, %f361, %p218;
	setp.gt.s32 	%p220, %r67, 96;
	ld.shared.f32 	%f368, [_ZZN3cub18CUB_300001_SM_10006detail6reduce28DeviceReduceSingleTileKernelINS2_10policy_hubIfjN4cuda3__47maximumIvEEE10Policy1000EPfSB_iS8_ffNS5_3std3__410__identityEEEvT0_T1_T2_T3_T4_T6_E12temp_storage+20];
	setp.lt.f32 	%p221, %f366, %f368;
	selp.f32 	%f370, %f368, %f366, %p221;
	selp.f32 	%f371, %f370, %f366, %p220;
	setp.gt.s32 	%p222, %r67, 128;
	ld.shared.f32 	%f373, [_ZZN3cub18CUB_300001_SM_10006detail6reduce28DeviceReduceSingleTileKernelINS2_10policy_hubIfjN4cuda3__47maximumIvEEE10Policy1000EPfSB_iS8_ffNS5_3std3__410__identityEEEvT0_T1_T2_T3_T4_T6_E12temp_storage+24];
	setp.lt.f32 	%p223, %f371, %f373;
	selp.f32 	%f375, %f373, %f371, %p223;
	selp.f32 	%f376, %f375, %f371, %p222;
	setp.gt.s32 	%p224, %r67, 160;
	ld.shared.f32 	%f378, [_ZZN3cub18CUB_300001_SM_10006detail6reduce28DeviceReduceSingleTileKernelINS2_10policy_hubIfjN4cuda3__47maximumIvEEE10Policy1000EPfSB_iS8_ffNS5_3std3__410__identityEEEvT0_T1_T2_T3_T4_T6_E12temp_storage+28];
	setp.lt.f32 	%p225, %f376, %f378;
	selp.f32 	%f380, %f378, %f376, %p225;
	selp.f32 	%f381, %f380, %f376, %p224;
	setp.gt.s32 	%p226, %r67, 192;
	ld.shared.f32 	%f383, [_ZZN3cub18CUB_300001_SM_10006detail6reduce28DeviceReduceSingleTileKernelINS2_10policy_hubIfjN4cuda3__47maximumIvEEE10Policy1000EPfSB_iS8_ffNS5_3std3__410__identityEEEvT0_T1_T2_T3_T4_T6_E12temp_storage+32];
	setp.lt.f32 	%p227, %f381, %f383;
	selp.f32 	%f385, %f383, %f381, %p227;
	selp.f32 	%f386, %f385, %f381, %p226;
	setp.gt.s32 	%p228, %r67, 224;
	ld.shared.f32 	%f388, [_ZZN3cub18CUB_300001_SM_10006detail6reduce28DeviceReduceSingleTileKernelINS2_10policy_hubIfjN4cuda3__47maximumIvEEE10Policy1000EPfSB_iS8_ffNS5_3std3__410__identityEEEvT0_T1_T2_T3_T4_T6_E12temp_storage+36];
	setp.lt.f32 	%p229, %f386, %f388;
	selp.f32 	%f390, %f388, %f386, %p229;
	selp.f32 	%f444, %f390, %f386, %p228;
	bra.uni 	$L__BB6_72;
$L__BB6_22:
	mov.u32 	%r13, %tid.x;
	shl.b32 	%r224, %r13, 2;
	mul.wide.u32 	%rd86, %r224, 4;
	add.s64 	%rd76, %rd16, %rd86;
	// begin inline asm
	ld.global.nc.v2.u64 {%rd74, %rd75}, [%rd76];
	// end inline asm
	mov.b64 	{%r225, %r226}, %rd75;
	mov.b64 	{%r227, %r228}, %rd74;
	mov.b32 	%f238, %r228;
	mov.b32 	%f239, %r227;
	mov.b32 	%f240, %r226;
	mov.b32 	%f241, %r225;
	add.s64 	%rd79, %rd76, 4096;
	// begin inline asm
	ld.global.nc.v2.u64 {%rd77, %rd78}, [%rd79];
	// end inline asm
	mov.b64 	{%r229, %r230}, %rd78;
	mov.b64 	{%r231, %r232}, %rd77;
	mov.b32 	%f242, %r232;
	mov.b32 	%f243, %r231;
	mov.b32 	%f244, %r230;
	mov.b32 	%f245, %r229;
	add.s64 	%rd82, %rd76, 8192;
	// begin inline asm
	ld.global.nc.v2.u64 {%rd80, %rd81}, [%rd82];
	// end inline asm
	mov.b64 	{%r233, %r234}, %rd81;
	mov.b64 	{%r235, %r236}, %rd80;
	mov.b32 	%f246, %r236;
	mov.b32 	%f247, %r235;
	mov.b32 	%f248, %r234;
	mov.b32 	%f249, %r233;
	add.s64 	%rd85, %rd76, 12288;
	// begin inline asm
	ld.global.nc.v2.u64 {%rd83, %rd84}, [%rd85];
	// end inline asm
	mov.b64 	{%r237, %r238}, %rd84;
	mov.b64 	{%r239, %r240}, %rd83;
	mov.b32 	%f250, %r240;
	mov.b32 	%f251, %r239;
	mov.b32 	%f252, %r238;
	mov.b32 	%f253, %r237;
	setp.lt.f32 	%p127, %f239, %f238;
	selp.f32 	%f254, %f238, %f239, %p127;
	setp.lt.f32 	%p128, %f241, %f240;
	selp.f32 	%f255, %f240, %f241, %p128;
	setp.lt.f32 	%p129, %f243, %f242;
	selp.f32 	%f256, %f242, %f243, %p129;
	setp.lt.f32 	%p130, %f245, %f244;
	selp.f32 	%f257, %f244, %f245, %p130;
	setp.lt.f32 	%p131, %f247, %f246;
	selp.f32 	%f258, %f246, %f247, %p131;
	setp.lt.f32 	%p132, %f249, %f248;
	selp.f32 	%f259, %f248, %f249, %p132;
	setp.lt.f32 	%p133, %f251, %f250;
	selp.f32 	%f260, %f250, %f251, %p133;
	setp.lt.f32 	%p134, %f253, %f252;
	selp.f32 	%f261, %f252, %f253, %p134;
	setp.lt.f32 	%p135, %f254, %f255;
	selp.f32 	%f262, %f255, %f254, %p135;
	setp.lt.f32 	%p136, %f256, %f257;
	selp.f32 	%f263, %f257, %f256, %p136;
	setp.lt.f32 	%p137, %f258, %f259;
	selp.f32 	%f264, %f259, %f258, %p137;
	setp.lt.f32 	%p138, %f260, %f261;
	selp.f32 	%f265, %f261, %f260, %p138;
	setp.lt.f32 	%p139, %f262, %f263;
	selp.f32 	%f266, %f263, %f262, %p139;
	setp.lt.f32 	%p140, %f264, %f265;
	selp.f32 	%f267, %f265, %f264, %p140;
	setp.lt.f32 	%p141, %f266, %f267;
	selp.f32 	%f430, %f267, %f266, %p141;
	setp.lt.u32 	%p142, %r67, 8192;
	mov.b32 	%r387, 4096;
	@%p142 bra 	$L__BB6_26;
	add.s32 	%r14, %r67, -4096;
	mov.b32 	%r387, 4096;
$L__BB6_24:
	mul.wide.s32 	%rd99, %r387, 4;
	add.s64 	%rd89, %rd76, %rd99;
	// begin inline asm
	ld.global.nc.v2.u64 {%rd87, %rd88}, [%rd89];
	// end inline asm
	mov.b64 	{%r242, %r243}, %rd88;
	mov.b64 	{%r244, %r245}, %rd87;
	mov.b32 	%f268, %r245;
	mov.b32 	%f269, %r244;
	mov.b32 	%f270, %r243;
	mov.b32 	%f271, %r242;
	add.s64 	%rd92, %rd89, 4096;
	// begin inline asm
	ld.global.nc.v2.u64 {%rd90, %rd91}, [%rd92];
	// end inline asm
	mov.b64 	{%r246, %r247}, %rd91;
	mov.b64 	{%r248, %r249}, %rd90;
	mov.b32 	%f272, %r249;
	mov.b32 	%f273, %r248;
	mov.b32 	%f274, %r247;
	mov.b32 	%f275, %r246;
	add.s64 	%rd95, %rd89, 8192;
	// begin inline asm
	ld.global.nc.v2.u64 {%rd93, %rd94}, [%rd95];
	// end inline asm
	mov.b64 	{%r250, %r251}, %rd94;
	mov.b64 	{%r252, %r253}, %rd93;
	mov.b32 	%f276, %r253;
	mov.b32 	%f277, %r252;
	mov.b32 	%f278, %r251;
	mov.b32 	%f279, %r250;
	add.s64 	%rd98, %rd89, 12288;
	// begin inline asm
	ld.global.nc.v2.u64 {%rd96, %rd97}, [%rd98];
	// end inline asm
	mov.b64 	{%r254, %r255}, %rd97;
	mov.b64 	{%r256, %r257}, %rd96;
	mov.b32 	%f280, %r257;
	mov.b32 	%f281, %r256;
	mov.b32 	%f282, %r255;
	mov.b32 	%f283, %r254;
	setp.lt.f32 	%p143, %f430, %f269;
	selp.f32 	%f284, %f269, %f430, %p143;
	setp.lt.f32 	%p144, %f268, %f271;
	selp.f32 	%f285, %f271, %f268, %p144;
	setp.lt.f32 	%p145, %f270, %f273;
	selp.f32 	%f286, %f273, %f270, %p145;
	setp.lt.f32 	%p146, %f272, %f275;
	selp.f32 	%f287, %f275, %f272, %p146;
	setp.lt.f32 	%p147, %f274, %f277;
	selp.f32 	%f288, %f277, %f274, %p147;
	setp.lt.f32 	%p148, %f276, %f279;
	selp.f32 	%f289, %f279, %f276, %p148;
	setp.lt.f32 	%p149, %f278, %f281;
	selp.f32 	%f290, %f281, %f278, %p149;
	setp.lt.f32 	%p150, %f280, %f283;
	selp.f32 	%f291, %f283, %f280, %p150;
	setp.lt.f32 	%p151, %f284, %f285;
	selp.f32 	%f292, %f285, %f284, %p151;
	setp.lt.f32 	%p152, %f286, %f287;
	selp.f32 	%f293, %f287, %f286, %p152;
	setp.lt.f32 	%p153, %f288, %f289;
	selp.f32 	%f294, %f289, %f288, %p153;
	setp.lt.f32 	%p154, %f290, %f291;
	selp.f32 	%f295, %f291, %f290, %p154;
	setp.lt.f32 	%p155, %f292, %f293;
	selp.f32 	%f296, %f293, %f292, %p155;
	setp.lt.f32 	%p156, %f294, %f295;
	selp.f32 	%f297, %f295, %f294, %p156;
	setp.lt.f32 	%p157, %f296, %f297;
	selp.f32 	%f298, %f297, %f296, %p157;
	setp.lt.f32 	%p158, %f298, %f282;
	selp.f32 	%f430, %f282, %f298, %p158;
	sub.s32 	%r258, %r67, %r387;
	setp.lt.s32 	%p159, %r258, 4096;
	@%p159 bra 	$L__BB6_34;
	add.s32 	%r387, %r387, 4096;
	setp.le.s32 	%p160, %r387, %r14;
	@%p160 bra 	$L__BB6_24;
$L__BB6_26:
	setp.le.s32 	%p161, %r67, %r387;
	@%p161 bra 	$L__BB6_34;
	sub.s32 	%r18, %r67, %r387;
	setp.ge.s32 	%p162, %r13, %r18;
	@%p162 bra 	$L__BB6_34;
	not.b32 	%r259, %r13;
	add.s32 	%r260, %r67, %r259;
	sub.s32 	%r19, %r260, %r387;
	and.b32  	%r261, %r19, 768;
	setp.eq.s32 	%p163, %r261, 768;
	mov.u32 	%r391, %r13;
	@%p163 bra 	$L__BB6_31;
	add.s32 	%r389, %r13, %r387;
	shr.u32 	%r262, %r19, 8;
	add.s32 	%r263, %r262, 1;
	and.b32  	%r264, %r263, 3;
	neg.s32 	%r388, %r264;
	mov.u32 	%r391, %r13;
$L__BB6_30:
	.pragma "nounroll";
	mul.wide.u32 	%rd101, %r389, 4;
	add.s64 	%rd100, %rd16, %rd101;
	// begin inline asm
	ld.global.nc.u32 %r265, [%rd100];
	// end inline asm
	mov.b32 	%f300, %r265;
	setp.lt.f32 	%p164, %f430, %f300;
	selp.f32 	%f430, %f300, %f430, %p164;
	add.s32 	%r391, %r391, 256;
	add.s32 	%r389, %r389, 256;
	add.s32 	%r388, %r388, 1;
	setp.ne.s32 	%p165, %r388, 0;
	@%p165 bra 	$L__BB6_30;
$L__BB6_31:
	setp.lt.u32 	%p166, %r19, 768;
	@%p166 bra 	$L__BB6_34;
	cvt.u64.u32 	%rd102, %r391;
	cvt.u64.u32 	%rd103, %r387;
	add.s64 	%rd104, %rd102, %rd103;
	shl.b64 	%rd105, %rd104, 2;
	add.s64 	%rd106, %rd105, %rd16;
	add.s64 	%rd122, %rd106, 2048;
	add.s32 	%r392, %r391, %r387;
$L__BB6_33:
	mul.wide.u32 	%rd111, %r392, 4;
	add.s64 	%rd107, %rd16, %rd111;
	// begin inline asm
	ld.global.nc.u32 %r266, [%rd107];
	// end inline asm
	mov.b32 	%f301, %r266;
	setp.lt.f32 	%p167, %f430, %f301;
	selp.f32 	%f302, %f301, %f430, %p167;
	add.s64 	%rd108, %rd122, -1024;
	// begin inline asm
	ld.global.nc.u32 %r267, [%rd108];
	// end inline asm
	mov.b32 	%f303, %r267;
	setp.lt.f32 	%p168, %f302, %f303;
	selp.f32 	%f304, %f303, %f302, %p168;
	// begin inline asm
	ld.global.nc.u32 %r268, [%rd122];
	// end inline asm
	mov.b32 	%f305, %r268;
	setp.lt.f32 	%p169, %f304, %f305;
	selp.f32 	%f306, %f305, %f304, %p169;
	add.s64 	%rd110, %rd122, 1024;
	// begin inline asm
	ld.global.nc.u32 %r269, [%rd110];
	// end inline asm
	mov.b32 	%f307, %r269;
	setp.lt.f32 	%p170, %f306, %f307;
	selp.f32 	%f430, %f307, %f306, %p170;
	add.s32 	%r391, %r391, 1024;
	add.s64 	%rd122, %rd122, 4096;
	add.s32 	%r392, %r392, 1024;
	setp.lt.s32 	%p171, %r391, %r18;
	@%p171 bra 	$L__BB6_33;
$L__BB6_34:
	// begin inline asm
	mov.u32 %r270, %laneid;
	// end inline asm
	mov.b32 	%r272, %f430;
	mov.b32 	%r273, 1;
	mov.b32 	%r294, 31;
	mov.b32 	%r295, -1;
	// begin inline asm
	shfl.sync.down.b32 %r271, %r272, %r273, %r294, %r295;
	// end inline asm
	mov.b32 	%f308, %r271;
	setp.gt.s32 	%p172, %r270, 30;
	setp.lt.f32 	%p173, %f430, %f308;
	selp.f32 	%f309, %f308, %f430, %p173;
	selp.f32 	%f310, %f430, %f309, %p172;
	mov.b32 	%r277, %f310;
	mov.b32 	%r278, 2;
	// begin inline asm
	shfl.sync.down.b32 %r276, %r277, %r278, %r294, %r295;
	// end inline asm
	mov.b32 	%f311, %r276;
	setp.gt.s32 	%p174, %r270, 29;
	setp.lt.f32 	%p175, %f310, %f311;
	selp.f32 	%f312, %f311, %f310, %p175;
	selp.f32 	%f313, %f310, %f312, %p174;
	mov.b32 	%r282, %f313;
	mov.b32 	%r283, 4;
	// begin inline asm
	shfl.sync.down.b32 %r281, %r282, %r283, %r294, %r295;
	// end inline asm
	mov.b32 	%f314, %r281;
	setp.gt.s32 	%p176, %r270, 27;
	setp.lt.f32 	%p177, %f313, %f314;
	selp.f32 	%f315, %f314, %f313, %p177;
	selp.f32 	%f316, %f313, %f315, %p176;
	mov.b32 	%r287, %f316;
	mov.b32 	%r288, 8;
	// begin inline asm
	shfl.sync.down.b32 %r286, %r287, %r288, %r294, %r295;
	// end inline asm
	mov.b32 	%f317, %r286;
	setp.gt.s32 	%p178, %r270, 23;
	setp.lt.f32 	%p179, %f316, %f317;
	selp.f32 	%f318, %f317, %f316, %p179;
	selp.f32 	%f319, %f316, %f318, %p178;
	mov.b32 	%r292, %f319;
	mov.b32 	%r293, 16;
	// begin inline asm
	shfl.sync.down.b32 %r291, %r292, %r293, %r294, %r295;
	// end inline asm
	mov.b32 	%f320, %r291;
	setp.gt.s32 	%p180, %r270, 15;
	setp.lt.f32 	%p181, %f319, %f320;
	selp.f32 	%f26, %f320, %f319, %p181;
	selp.f32 	%f444, %f319, %f26, %p180;
	setp.ne.s32 	%p182, %r270, 0;
	@%p182 bra 	$L__BB6_36;
	shr.u32 	%r296, %r13, 3;
	and.b32  	%r297, %r296, 124;
	mov.u32 	%r298, _ZZN3cub18CUB_300001_SM_10006detail6reduce28DeviceReduceSingleTileKernelINS2_10policy_hubIfjN4cuda3__47maximumIvEEE10Policy1000EPfSB_iS8_ffNS5_3std3__410__identityEEEvT0_T1_T2_T3_T4_T6_E12temp_storage;
	add.s32 	%r299, %r298, %r297;
	st.shared.f32 	[%r299+8], %f26;
$L__BB6_36:
	bar.sync 	0;
	setp.ne.s32 	%p183, %r13, 0;
	@%p183 bra 	$L__BB6_72;
	ld.shared.f32 	%f321, [_ZZN3cub18CUB_300001_SM_10006detail6reduce28DeviceReduceSingleTileKernelINS2_10policy_hubIfjN4cuda3__47maximumIvEEE10Policy1000EPfSB_iS8_ffNS5_3std3__410__identityEEEvT0_T1_T2_T3_T4_T6_E12temp_storage+12];
	setp.lt.f32 	%p184, %f444, %f321;
	selp.f32 	%f322, %f321, %f444, %p184;
	ld.shared.f32 	%f323, [_ZZN3cub18CUB_300001_SM_10006detail6reduce28DeviceReduceSingleTileKernelINS2_10policy_hubIfjN4cuda3__47maximumIvEEE10Policy1000EPfSB_iS8_ffNS5_3std3__410__identityEEEvT0_T1_T2_T3_T4_T6_E12temp_storage+16];
	setp.lt.f32 	%p185, %f322, %f323;
	selp.f32 	%f324, %f323, %f322, %p185;
	ld.shared.f32 	%f325, [_ZZN3cub18CUB_300001_SM_10006detail6reduce28DeviceReduceSingleTileKernelINS2_10policy_hubIfjN4cuda3__47maximumIvEEE10Policy1000EPfSB_iS8_ffNS5_3std3__410__identityEEEvT0_T1_T2_T3_T4_T6_E12temp_storage+20];
	setp.lt.f32 	%p186, %f324, %f325;
	selp.f32 	%f326, %f325, %f324, %p186;
	ld.shared.f32 	%f327, [_ZZN3cub18CUB_300001_SM_10006detail6reduce28DeviceReduceSingleTileKernelINS2_10policy_hubIfjN4cuda3__47maximumIvEEE10Policy1000EPfSB_iS8_ffNS5_3std3__410__identityEEEvT0_T1_T2_T3_T4_T6_E12temp_storage+24];
	setp.lt.f32 	%p187, %f326, %f327;
	selp.f32 	%f328, %f327, %f326, %p187;
	ld.shared.f32 	%f329, [_ZZN3cub18CUB_300001_SM_10006detail6reduce28DeviceReduceSingleTileKernelINS2_10policy_hubIfjN4cuda3__47maximumIvEEE10Policy1000EPfSB_iS8_ffNS5_3std3__410__identityEEEvT0_T1_T2_T3_T4_T6_E12temp_storage+28];
	setp.lt.f32 	%p188, %f328, %f329;
	selp.f32 	%f330, %f329, %f328, %p188;
	ld.shared.f32 	%f331, [_ZZN3cub18CUB_300001_SM_10006detail6reduce28DeviceReduceSingleTileKernelINS2_10policy_hubIfjN4cuda3__47maximumIvEEE10Policy1000EPfSB_iS8_ffNS5_3std3__410__identityEEEvT0_T1_T2_T3_T4_T6_E12temp_storage+32];
	setp.lt.f32 	%p189, %f330, %f331;
	selp.f32 	%f332, %f331, %f330, %p189;
	ld.shared.f32 	%f333, [_ZZN3cub18CUB_300001_SM_10006detail6reduce28DeviceReduceSingleTileKernelINS2_10policy_hubIfjN4cuda3__47maximumIvEEE10Policy1000EPfSB_iS8_ffNS5_3std3__410__identityEEEvT0_T1_T2_T3_T4_T6_E12temp_storage+36];
	setp.lt.f32 	%p190, %f332, %f333;
	selp.f32 	%f444, %f333, %f332, %p190;
	bra.uni 	$L__BB6_72;
$L__BB6_38:
	setp.gt.s32 	%p3, %r67, 4095;
	@%p3 bra 	$L__BB6_56;
	mov.u32 	%r34, %tid.x;
	setp.ge.s32 	%p68, %r34, %r67;
	mov.f32 	%f436, 0f00000000;
	mov.u32 	%r397, %r34;
	@%p68 bra 	$L__BB6_41;
	mul.wide.u32 	%rd66, %r34, 4;
	add.s64 	%rd65, %rd16, %rd66;
	// begin inline asm
	ld.global.nc.u32 %r144, [%rd65];
	// end inline asm
	mov.b32 	%f436, %r144;
	add.s32 	%r397, %r34, 256;
$L__BB6_41:
	setp.ge.s32 	%p69, %r397, %r67;
	@%p69 bra 	$L__BB6_47;
	not.b32 	%r145, %r397;
	add.s32 	%r37, %r67, %r145;
	and.b32  	%r146, %r37, 768;
	setp.eq.s32 	%p70, %r146, 768;
	@%p70 bra 	$L__BB6_45;
	mul.wide.u32 	%rd67, %r397, 4;
	add.s64 	%rd123, %rd16, %rd67;
	shr.u32 	%r147, %r37, 8;
	add.s32 	%r148, %r147, 1;
	and.b32  	%r149, %r148, 3;
	neg.s32 	%r395, %r149;
$L__BB6_44:
	.pragma "nounroll";
	// begin inline asm
	ld.global.nc.u32 %r150, [%rd123];
	// end inline asm
	mov.b32 	%f157, %r150;
	setp.lt.f32 	%p71, %f436, %f157;
	selp.f32 	%f436, %f157, %f436, %p71;
	add.s32 	%r397, %r397, 256;
	add.s64 	%rd123, %rd123, 1024;
	add.s32 	%r395, %r395, 1;
	setp.ne.s32 	%p72, %r395, 0;
	@%p72 bra 	$L__BB6_44;
$L__BB6_45:
	setp.lt.u32 	%p73, %r37, 768;
	@%p73 bra 	$L__BB6_47;
$L__BB6_46:
	mul.wide.s32 	%rd73, %r397, 4;
	add.s64 	%rd69, %rd16, %rd73;
	// begin inline asm
	ld.global.nc.u32 %r151, [%rd69];
	// end inline asm
	mov.b32 	%f158, %r151;
	setp.lt.f32 	%p74, %f436, %f158;
	selp.f32 	%f159, %f158, %f436, %p74;
	add.s64 	%rd70, %rd69, 1024;
	// begin inline asm
	ld.global.nc.u32 %r152, [%rd70];
	// end inline asm
	mov.b32 	%f160, %r152;
	setp.lt.f32 	%p75, %f159, %f160;
	selp.f32 	%f161, %f160, %f159, %p75;
	add.s64 	%rd71, %rd69, 2048;
	// begin inline asm
	ld.global.nc.u32 %r153, [%rd71];
	// end inline asm
	mov.b32 	%f162, %r153;
	setp.lt.f32 	%p76, %f161, %f162;
	selp.f32 	%f163, %f162, %f161, %p76;
	add.s64 	%rd72, %rd69, 3072;
	// begin inline asm
	ld.global.nc.u32 %r154, [%rd72];
	// end inline asm
	mov.b32 	%f164, %r154;
	setp.lt.f32 	%p77, %f163, %f164;
	selp.f32 	%f436, %f164, %f163, %p77;
	add.s32 	%r397, %r397, 1024;
	setp.lt.s32 	%p78, %r397, %r67;
	@%p78 bra 	$L__BB6_46;
$L__BB6_47:
	setp.lt.s32 	%p79, %r67, 256;
	@%p79 bra 	$L__BB6_52;
	// begin inline asm
	mov.u32 %r193, %laneid;
	// end inline asm
	mov.b32 	%r195, %f436;
	mov.b32 	%r196, 1;
	mov.b32 	%r217, 31;
	mov.b32 	%r218, -1;
	// begin inline asm
	shfl.sync.down.b32 %r194, %r195, %r196, %r217, %r218;
	// end inline asm
	mov.b32 	%f212, %r194;
	setp.gt.s32 	%p107, %r193, 30;
	setp.lt.f32 	%p108, %f436, %f212;
	selp.f32 	%f213, %f212, %f436, %p108;
	selp.f32 	%f214, %f436, %f213, %p107;
	mov.b32 	%r200, %f214;
	mov.b32 	%r201, 2;
	// begin inline asm
	shfl.sync.down.b32 %r199, %r200, %r201, %r217, %r218;
	// end inline asm
	mov.b32 	%f215, %r199;
	setp.gt.s32 	%p109, %r193, 29;
	setp.lt.f32 	%p110, %f214, %f215;
	selp.f32 	%f216, %f215, %f214, %p110;
	selp.f32 	%f217, %f214, %f216, %p109;
	mov.b32 	%r205, %f217;
	mov.b32 	%r206, 4;
	// begin inline asm
	shfl.sync.down.b32 %r204, %r205, %r206, %r217, %r218;
	// end inline asm
	mov.b32 	%f218, %r204;
	setp.gt.s32 	%p111, %r193, 27;
	setp.lt.f32 	%p112, %f217, %f218;
	selp.f32 	%f219, %f218, %f217, %p112;
	selp.f32 	%f220, %f217, %f219, %p111;
	mov.b32 	%r210, %f220;
	mov.b32 	%r211, 8;
	// begin inline asm
	shfl.sync.down.b32 %r209, %r210, %r211, %r217, %r218;
	// end inline asm
	mov.b32 	%f221, %r209;
	setp.gt.s32 	%p113, %r193, 23;
	setp.lt.f32 	%p114, %f220, %f221;
	selp.f32 	%f222, %f221, %f220, %p114;
	selp.f32 	%f223, %f220, %f222, %p113;
	mov.b32 	%r215, %f223;
	mov.b32 	%r216, 16;
	// begin inline asm
	shfl.sync.down.b32 %r214, %r215, %r216, %r217, %r218;
	// end inline asm
	mov.b32 	%f224, %r214;
	setp.gt.s32 	%p115, %r193, 15;
	setp.lt.f32 	%p116, %f223, %f224;
	selp.f32 	%f38, %f224, %f223, %p116;
	selp.f32 	%f444, %f223, %f38, %p115;
	setp.ne.s32 	%p117, %r193, 0;
	@%p117 bra 	$L__BB6_50;
	shr.u32 	%r219, %r34, 3;
	and.b32  	%r220, %r219, 124;
	mov.u32 	%r221, _ZZN3cub18CUB_300001_SM_10006detail6reduce28DeviceReduceSingleTileKernelINS2_10policy_hubIfjN4cuda3__47maximumIvEEE10Policy1000EPfSB_iS8_ffNS5_3std3__410__identityEEEvT0_T1_T2_T3_T4_T6_E12temp_storage;
	add.s32 	%r222, %r221, %r220;
	st.shared.f32 	[%r222+8], %f38;
$L__BB6_50:
	bar.sync 	0;
	setp.ne.s32 	%p118, %r34, 0;
	@%p118 bra 	$L__BB6_72;
	ld.shared.f32 	%f225, [_ZZN3cub18CUB_300001_SM_10006detail6reduce28DeviceReduceSingleTileKernelINS2_10policy_hubIfjN4cuda3__47maximumIvEEE10Policy1000EPfSB_iS8_ffNS5_3std3__410__identityEEEvT0_T1_T2_T3_T4_T6_E12temp_storage+12];
	setp.lt.f32 	%p119, %f444, %f225;
	selp.f32 	%f226, %f225, %f444, %p119;
	ld.shared.f32 	%f227, [_ZZN3cub18CUB_300001_SM_10006detail6reduce28DeviceReduceSingleTileKernelINS2_10policy_hubIfjN4cuda3__47maximumIvEEE10Policy1000EPfSB_iS8_ffNS5_3std3__410__identityEEEvT0_T1_T2_T3_T4_T6_E12temp_storage+16];
	setp.lt.f32 	%p120, %f226, %f227;
	selp.f32 	%f228, %f227, %f226, %p120;
	ld.shared.f32 	%f229, [_ZZN3cub18CUB_300001_SM_10006detail6reduce28DeviceReduceSingleTileKernelINS2_10policy_hubIfjN4cuda3__47maximumIvEEE10Policy1000EPfSB_iS8_ffNS5_3std3__410__identityEEEvT0_T1_T2_T3_T4_T6_E12temp_storage+20];
	setp.lt.f32 	%p121, %f228, %f229;
	selp.f32 	%f230, %f229, %f228, %p121;
	ld.shared.f32 	%f231, [_ZZN3cub18CUB_300001_SM_10006detail6reduce28DeviceReduceSingleTileKernelINS2_10policy_hubIfjN4cuda3__47maximumIvEEE10Policy1000EPfSB_iS8_ffNS5_3std3__410__identityEEEvT0_T1_T2_T3_T4_T6_E12temp_storage+24];
	setp.lt.f32 	%p122, %f230, %f231;
	selp.f32 	%f232, %f231, %f230, %p122;
	ld.shared.f32 	%f233, [_ZZN3cub18CUB_300001_SM_10006detail6reduce28DeviceReduceSingleTileKernelINS2_10policy_hubIfjN4cuda3__47maximumIvEEE10Policy1000EPfSB_iS8_ffNS5_3std3__410__identityEEEvT0_T1_T2_T3_T4_T6_E12temp_storage+28];
	setp.lt.f32 	%p123, %f232, %f233;
	selp.f32 	%f234, %f233, %f232, %p123;
	ld.shared.f32 	%f235, [_ZZN3cub18CUB_300001_SM_10006detail6reduce28DeviceReduceSingleTileKernelINS2_10policy_hubIfjN4cuda3__47maximumIvEEE10Policy1000EPfSB_iS8_ffNS5_3std3__410__identityEEEvT0_T1_T2_T3_T4_T6_E12temp_storage+32];
	setp.lt.f32 	%p124, %f234, %f235;
	selp.f32 	%f236, %f235, %f234, %p124;
	ld.shared.f32 	%f237, [_ZZN3cub18CUB_300001_SM_10006detail6reduce28DeviceReduceSingleTileKernelINS2_10policy_hubIfjN4cuda3__47maximumIvEEE10Policy1000EPfSB_iS8_ffNS5_3std3__410__identityEEEvT0_T1_T2_T3_T4_T6_E12temp_storage+36];
	setp.lt.f32 	%p125, %f236, %f237;
	selp.f32 	%f444, %f237, %f236, %p125;
	bra.uni 	$L__BB6_72;
$L__BB6_52:
	// begin inline asm
	mov.u32 %r155, %laneid;
	// end inline asm
	and.b32  	%r181, %r34, 992;
	add.s32 	%r182, %r181, 32;
	setp.gt.s32 	%p80, %r182, %r67;
	not.b32 	%r183, %r181;
	add.s32 	%r184, %r67, %r183;
	selp.b32 	%r179, %r184, 31, %p80;
	mov.b32 	%r157, %f436;
	mov.b32 	%r158, 1;
	mov.b32 	%r180, -1;
	// begin inline asm
	shfl.sync.down.b32 %r156, %r157, %r158, %r179, %r180;
	// end inline asm
	mov.b32 	%f165, %r156;
	setp.lt.s32 	%p81, %r155, %r179;
	setp.lt.f32 	%p82, %f436, %f165;
	selp.f32 	%f166, %f165, %f436, %p82;
	selp.f32 	%f167, %f166, %f436, %p81;
	mov.b32 	%r162, %f167;
	mov.b32 	%r163, 2;
	// begin inline asm
	shfl.sync.down.b32 %r161, %r162, %r163, %r179, %r180;
	// end inline asm
	mov.b32 	%f168, %r161;
	add.s32 	%r185, %r155, 2;
	setp.gt.s32 	%p83, %r185, %r179;
	setp.lt.f32 	%p84, %f167, %f168;
	selp.f32 	%f169, %f168, %f167, %p84;
	selp.f32 	%f170, %f167, %f169, %p83;
	mov.b32 	%r167, %f170;
	mov.b32 	%r168, 4;
	// begin inline asm
	shfl.sync.down.b32 %r166, %r167, %r168, %r179, %r180;
	// end inline asm
	mov.b32 	%f171, %r166;
	add.s32 	%r186, %r155, 4;
	setp.gt.s32 	%p85, %r186, %r179;
	setp.lt.f32 	%p86, %f170, %f171;
	selp.f32 	%f172, %f171, %f170, %p86;
	selp.f32 	%f173, %f170, %f172, %p85;
	mov.b32 	%r172, %f173;
	mov.b32 	%r173, 8;
	// begin inline asm
	shfl.sync.down.b32 %r171, %r172, %r173, %r179, %r180;
	// end inline asm
	mov.b32 	%f174, %r171;
	add.s32 	%r187, %r155, 8;
	setp.gt.s32 	%p87, %r187, %r179;
	setp.lt.f32 	%p88, %f173, %f174;
	selp.f32 	%f175, %f174, %f173, %p88;
	selp.f32 	%f176, %f173, %f175, %p87;
	mov.b32 	%r177, %f176;
	mov.b32 	%r178, 16;
	// begin inline asm
	shfl.sync.down.b32 %r176, %r177, %r178, %r179, %r180;
	// end inline asm
	mov.b32 	%f177, %r176;
	add.s32 	%r188, %r155, 16;
	setp.gt.s32 	%p89, %r188, %r179;
	setp.lt.f32 	%p90, %f176, %f177;
	selp.f32 	%f178, %f177, %f176, %p90;
	selp.f32 	%f444, %f176, %f178, %p89;
	setp.ne.s32 	%p91, %r155, 0;
	@%p91 bra 	$L__BB6_54;
	shr.u32 	%r189, %r34, 3;
	and.b32  	%r190, %r189, 124;
	mov.u32 	%r191, _ZZN3cub18CUB_300001_SM_10006detail6reduce28DeviceReduceSingleTileKernelINS2_10policy_hubIfjN4cuda3__47maximumIvEEE10Policy1000EPfSB_iS8_ffNS5_3std3__410__identityEEEvT0_T1_T2_T3_T4_T6_E12temp_storage;
	add.s32 	%r192, %r191, %r190;
	st.shared.f32 	[%r192+8], %f444;
$L__BB6_54:
	bar.sync 	0;
	setp.ne.s32 	%p92, %r34, 0;
	@%p92 bra 	$L__BB6_72;
	setp.gt.s32 	%p93, %r67, 32;
	ld.shared.f32 	%f179, [_ZZN3cub18CUB_300001_SM_10006detail6reduce28DeviceReduceSingleTileKernelINS2_10policy_hubIfjN4cuda3__47maximumIvEEE10Policy1000EPfSB_iS8_ffNS5_3std3__410__identityEEEvT0_T1_T2_T3_T4_T6_E12temp_storage+12];
	setp.lt.f32 	%p94, %f444, %f179;
	selp.f32 	%f181, %f179, %f444, %p94;
	selp.f32 	%f182, %f181, %f444, %p93;
	setp.gt.s32 	%p95, %r67, 64;
	ld.shared.f32 	%f184, [_ZZN3cub18CUB_300001_SM_10006detail6reduce28DeviceReduceSingleTileKernelINS2_10policy_hubIfjN4cuda3__47maximumIvEEE10Policy1000EPfSB_iS8_ffNS5_3std3__410__identityEEEvT0_T1_T2_T3_T4_T6_E12temp_storage+16];
	setp.lt.f32 	%p96, %f182, %f184;
	selp.f32 	%f186, %f184, %f182, %p96;
	selp.f32 	%f187, %f186, %f182, %p95;
	setp.gt.s32 	%p97, %r67, 96;
	ld.shared.f32 	%f189, [_ZZN3cub18CUB_300001_SM_10006detail6reduce28DeviceReduceSingleTileKernelINS2_10policy_hubIfjN4cuda3__47maximumIvEEE10Policy1000EPfSB_iS8_ffNS5_3std3__410__identityEEEvT0_T1_T2_T3_T4_T6_E12temp_storage+20];
	setp.lt.f32 	%p98, %f187, %f189;
	selp.f32 	%f191, %f189, %f187, %p98;
	selp.f32 	%f192, %f191, %f187, %p97;
	setp.gt.s32 	%p99, %r67, 128;
	ld.shared.f32 	%f194, [_ZZN3cub18CUB_300001_SM_10006detail6reduce28DeviceReduceSingleTileKernelINS2_10policy_hubIfjN4cuda3__47maximumIvEEE10Policy1000EPfSB_iS8_ffNS5_3std3__410__identityEEEvT0_T1_T2_T3_T4_T6_E12temp_storage+24];
	setp.lt.f32 	%p100, %f192, %f194;
	selp.f32 	%f196, %f194, %f192, %p100;
	selp.f32 	%f197, %f196, %f192, %p99;
	setp.gt.s32 	%p101, %r67, 160;
	ld.shared.f32 	%f199, [_ZZN3cub18CUB_300001_SM_10006detail6reduce28DeviceReduceSingleTileKernelINS2_10policy_hubIfjN4cuda3__47maximumIvEEE10Policy1000EPfSB_iS8_ffNS5_3std3__410__identityEEEvT0_T1_T2_T3_T4_T6_E12temp_storage+28];
	setp.lt.f32 	%p102, %f197, %f199;
	selp.f32 	%f201, %f199, %f197, %p102;
	selp.f32 	%f202, %f201, %f197, %p101;
	setp.gt.s32 	%p103, %r67, 192;
	ld.shared.f32 	%f204, [_ZZN3cub18CUB_300001_SM_10006detail6reduce28DeviceReduceSingleTileKernelINS2_10policy_hubIfjN4cuda3__47maximumIvEEE10Policy1000EPfSB_iS8_ffNS5_3std3__410__identityEEEvT0_T1_T2_T3_T4_T6_E12temp_storage+32];
	setp.lt.f32 	%p104, %f202, %f204;
	selp.f32 	%f206, %f204, %f202, %p104;
	selp.f32 	%f207, %f206, %f202, %p103;
	setp.gt.s32 	%p105, %r67, 224;
	ld.shared.f32 	%f209, [_ZZN3cub18CUB_300001_SM_10006detail6reduce28DeviceReduceSingleTileKernelINS2_10policy_hubIfjN4cuda3__47maximumIvEEE10Policy1000EPfSB_iS8_ffNS5_3std3__410__identityEEEvT0_T1_T2_T3_T4_T6_E12temp_storage+36];
	setp.lt.f32 	%p106, %f207, %f209;
	selp.f32 	%f211, %f209, %f207, %p106;
	selp.f32 	%f444, %f211, %f207, %p105;
	bra.uni 	$L__BB6_72;
$L__BB6_56:
	mov.u32 	%r46, %tid.x;
	mul.wide.u32 	%rd35, %r46, 4;
	add.s64 	%rd19, %rd16, %rd35;
	// begin inline asm
	ld.global.nc.u32 %r68, [%rd19];
	// end inline asm
	mov.b32 	%f59, %r68;
	add.s64 	%rd20, %rd19, 1024;
	// begin inline asm
	ld.global.nc.u32 %r69, [%rd20];
	// end inline asm
	mov.b32 	%f60, %r69;
	add.s64 	%rd21, %rd19, 2048;
	// begin inline asm
	ld.global.nc.u32 %r70, [%rd21];
	// end inline asm
	mov.b32 	%f61, %r70;
	add.s64 	%rd22, %rd19, 3072;
	// begin inline asm
	ld.global.nc.u32 %r71, [%rd22];
	// end inline asm
	mov.b32 	%f62, %r71;
	add.s64 	%rd23, %rd19, 4096;
	// begin inline asm
	ld.global.nc.u32 %r72, [%rd23];
	// end inline asm
	mov.b32 	%f63, %r72;
	add.s64 	%rd24, %rd19, 5120;
	// begin inline asm
	ld.global.nc.u32 %r73, [%rd24];
	// end inline asm
	mov.b32 	%f64, %r73;
	add.s64 	%rd25, %rd19, 6144;
	// begin inline asm
	ld.global.nc.u32 %r74, [%rd25];
	// end inline asm
	mov.b32 	%f65, %r74;
	add.s64 	%rd26, %rd19, 7168;
	// begin inline asm
	ld.global.nc.u32 %r75, [%rd26];
	// end inline asm
	mov.b32 	%f66, %r75;
	add.s64 	%rd27, %rd19, 8192;
	// begin inline asm
	ld.global.nc.u32 %r76, [%rd27];
	// end inline asm
	mov.b32 	%f67, %r76;
	add.s64 	%rd28, %rd19, 9216;
	// begin inline asm
	ld.global.nc.u32 %r77, [%rd28];
	// end inline asm
	mov.b32 	%f68, %r77;
	add.s64 	%rd29, %rd19, 10240;
	// begin inline asm
	ld.global.nc.u32 %r78, [%rd29];
	// end inline asm
	mov.b32 	%f69, %r78;
	add.s64 	%rd30, %rd19, 11264;
	// begin inline asm
	ld.global.nc.u32 %r79, [%rd30];
	// end inline asm
	mov.b32 	%f70, %r79;
	add.s64 	%rd31, %rd19, 12288;
	// begin inline asm
	ld.global.nc.u32 %r80, [%rd31];
	// end inline asm
	mov.b32 	%f71, %r80;
	add.s64 	%rd32, %rd19, 13312;
	// begin inline asm
	ld.global.nc.u32 %r81, [%rd32];
	// end inline asm
	mov.b32 	%f72, %r81;
	add.s64 	%rd33, %rd19, 14336;
	// begin inline asm
	ld.global.nc.u32 %r82, [%rd33];
	// end inline asm
	mov.b32 	%f73, %r82;
	add.s64 	%rd34, %rd19, 15360;
	// begin inline asm
	ld.global.nc.u32 %r83, [%rd34];
	// end inline asm
	mov.b32 	%f74, %r83;
	setp.lt.f32 	%p4, %f59, %f60;
	selp.f32 	%f75, %f60, %f59, %p4;
	setp.lt.f32 	%p5, %f61, %f62;
	selp.f32 	%f76, %f62, %f61, %p5;
	setp.lt.f32 	%p6, %f63, %f64;
	selp.f32 	%f77, %f64, %f63, %p6;
	setp.lt.f32 	%p7, %f65, %f66;
	selp.f32 	%f78, %f66, %f65, %p7;
	setp.lt.f32 	%p8, %f67, %f68;
	selp.f32 	%f79, %f68, %f67, %p8;
	setp.lt.f32 	%p9, %f69, %f70;
	selp.f32 	%f80, %f70, %f69, %p9;
	setp.lt.f32 	%p10, %f71, %f72;
	selp.f32 	%f81, %f72, %f71, %p10;
	setp.lt.f32 	%p11, %f73, %f74;
	selp.f32 	%f82, %f74, %f73, %p11;
	setp.lt.f32 	%p12, %f75, %f76;
	selp.f32 	%f83, %f76, %f75, %p12;
	setp.lt.f32 	%p13, %f77, %f78;
	selp.f32 	%f84, %f78, %f77, %p13;
	setp.lt.f32 	%p14, %f79, %f80;
	selp.f32 	%f85, %f80, %f79, %p14;
	setp.lt.f32 	%p15, %f81, %f82;
	selp.f32 	%f86, %f82, %f81, %p15;
	setp.lt.f32 	%p16, %f83, %f84;
	selp.f32 	%f87, %f84, %f83, %p16;
	setp.lt.f32 	%p17, %f85, %f86;
	selp.f32 	%f88, %f86, %f85, %p17;
	setp.lt.f32 	%p18, %f87, %f88;
	selp.f32 	%f443, %f88, %f87, %p18;
	setp.lt.u32 	%p19, %r67, 8192;
	mov.b32 	%r400, 4096;
	@%p19 bra 	$L__BB6_60;
	add.s32 	%r47, %r67, -4096;
	mov.b32 	%r400, 4096;
$L__BB6_58:
	mul.wide.s32 	%rd52, %r400, 4;
	add.s64 	%rd36, %rd19, %rd52;
	// begin inline asm
	ld.global.nc.u32 %r86, [%rd36];
	// end inline asm
	mov.b32 	%f89, %r86;
	add.s64 	%rd37, %rd36, 1024;
	// begin inline asm
	ld.global.nc.u32 %r87, [%rd37];
	// end inline asm
	mov.b32 	%f90, %r87;
	add.s64 	%rd38, %rd36, 2048;
	// begin inline asm
	ld.global.nc.u32 %r88, [%rd38];
	// end inline asm
	mov.b32 	%f91, %r88;
	add.s64 	%rd39, %rd36, 3072;
	// begin inline asm
	ld.global.nc.u32 %r89, [%rd39];
	// end inline asm
	mov.b32 	%f92, %r89;
	add.s64 	%rd40, %rd36, 4096;
	// begin inline asm
	ld.global.nc.u32 %r90, [%rd40];
	// end inline asm
	mov.b32 	%f93, %r90;
	add.s64 	%rd41, %rd36, 5120;
	// begin inline asm
	ld.global.nc.u32 %r91, [%rd41];
	// end inline asm
	mov.b32 	%f94, %r91;
	add.s64 	%rd42, %rd36, 6144;
	// begin inline asm
	ld.global.nc.u32 %r92, [%rd42];
	// end inline asm
	mov.b32 	%f95, %r92;
	add.s64 	%rd43, %rd36, 7168;
	// begin inline asm
	ld.global.nc.u32 %r93, [%rd43];
	// end inline asm
	mov.b32 	%f96, %r93;
	add.s64 	%rd44, %rd36, 8192;
	// begin inline asm
	ld.global.nc.u32 %r94, [%rd44];
	// end inline asm
	mov.b32 	%f97, %r94;
	add.s64 	%rd45, %rd36, 9216;
	// begin inline asm
	ld.global.nc.u32 %r95, [%rd45];
	// end inline asm
	mov.b32 	%f98, %r95;
	add.s64 	%rd46, %rd36, 10240;
	// begin inline asm
	ld.global.nc.u32 %r96, [%rd46];
	// end inline asm
	mov.b32 	%f99, %r96;
	add.s64 	%rd47, %rd36, 11264;
	// begin inline asm
	ld.global.nc.u32 %r97, [%rd47];
	// end inline asm
	mov.b32 	%f100, %r97;
	add.s64 	%rd48, %rd36, 12288;
	// begin inline asm
	ld.global.nc.u32 %r98, [%rd48];
	// end inline asm
	mov.b32 	%f101, %r98;
	add.s64 	%rd49, %rd36, 13312;
	// begin inline asm
	ld.global.nc.u32 %r99, [%rd49];
	// end inline asm
	mov.b32 	%f102, %r99;
	add.s64 	%rd50, %rd36, 14336;
	// begin inline asm
	ld.global.nc.u32 %r100, [%rd50];
	// end inline asm
	mov.b32 	%f103, %r100;
	add.s64 	%rd51, %rd36, 15360;
	// begin inline asm
	ld.global.nc.u32 %r101, [%rd51];
	// end inline asm
	mov.b32 	%f104, %r101;
	setp.lt.f32 	%p20, %f443, %f89;
	selp.f32 	%f105, %f89, %f443, %p20;
	setp.lt.f32 	%p21, %f90, %f91;
	selp.f32 	%f106, %f91, %f90, %p21;
	setp.lt.f32 	%p22, %f92, %f93;
	selp.f32 	%f107, %f93, %f92, %p22;
	setp.lt.f32 	%p23, %f94, %f95;
	selp.f32 	%f108, %f95, %f94, %p23;
	setp.lt.f32 	%p24, %f96, %f97;
	selp.f32 	%f109, %f97, %f96, %p24;
	setp.lt.f32 	%p25, %f98, %f99;
	selp.f32 	%f110, %f99, %f98, %p25;
	setp.lt.f32 	%p26, %f100, %f101;
	selp.f32 	%f111, %f101, %f100, %p26;
	setp.lt.f32 	%p27, %f102, %f103;
	selp.f32 	%f112, %f103, %f102, %p27;
	setp.lt.f32 	%p28, %f105, %f106;
	selp.f32 	%f113, %f106, %f105, %p28;
	setp.lt.f32 	%p29, %f107, %f108;
	selp.f32 	%f114, %f108, %f107, %p29;
	setp.lt.f32 	%p30, %f109, %f110;
	selp.f32 	%f115, %f110, %f109, %p30;
	setp.lt.f32 	%p31, %f111, %f112;
	selp.f32 	%f116, %f112, %f111, %p31;
	setp.lt.f32 	%p32, %f113, %f114;
	selp.f32 	%f117, %f114, %f113, %p32;
	setp.lt.f32 	%p33, %f115, %f116;
	selp.f32 	%f118, %f116, %f115, %p33;
	setp.lt.f32 	%p34, %f117, %f118;
	selp.f32 	%f119, %f118, %f117, %p34;
	setp.lt.f32 	%p35, %f119, %f104;
	selp.f32 	%f443, %f104, %f119, %p35;
	sub.s32 	%r102, %r67, %r400;
	setp.lt.s32 	%p36, %r102, 4096;
	@%p36 bra 	$L__BB6_68;
	add.s32 	%r400, %r400, 4096;
	setp.le.s32 	%p37, %r400, %r47;
	@%p37 bra 	$L__BB6_58;
$L__BB6_60:
	setp.le.s32 	%p38, %r67, %r400;
	@%p38 bra 	$L__BB6_68;
	sub.s32 	%r51, %r67, %r400;
	setp.ge.s32 	%p39, %r46, %r51;
	@%p39 bra 	$L__BB6_68;
	not.b32 	%r103, %r46;
	add.s32 	%r104, %r67, %r103;
	sub.s32 	%r52, %r104, %r400;
	and.b32  	%r105, %r52, 768;
	setp.eq.s32 	%p40, %r105, 768;
	mov.u32 	%r404, %r46;
	@%p40 bra 	$L__BB6_65;
	add.s32 	%r402, %r46, %r400;
	shr.u32 	%r106, %r52, 8;
	add.s32 	%r107, %r106, 1;
	and.b32  	%r108, %r107, 3;
	neg.s32 	%r401, %r108;
	mov.u32 	%r404, %r46;
$L__BB6_64:
	.pragma "nounroll";
	mul.wide.u32 	%rd54, %r402, 4;
	add.s64 	%rd53, %rd16, %rd54;
	// begin inline asm
	ld.global.nc.u32 %r109, [%rd53];
	// end inline asm
	mov.b32 	%f121, %r109;
	setp.lt.f32 	%p41, %f443, %f121;
	selp.f32 	%f443, %f121, %f443, %p41;
	add.s32 	%r404, %r404, 256;
	add.s32 	%r402, %r402, 256;
	add.s32 	%r401, %r401, 1;
	setp.ne.s32 	%p42, %r401, 0;
	@%p42 bra 	$L__BB6_64;
$L__BB6_65:
	setp.lt.u32 	%p43, %r52, 768;
	@%p43 bra 	$L__BB6_68;
	cvt.u64.u32 	%rd55, %r404;
	cvt.u64.u32 	%rd56, %r400;
	add.s64 	%rd57, %rd55, %rd56;
	shl.b64 	%rd58, %rd57, 2;
	add.s64 	%rd59, %rd58, %rd16;
	add.s64 	%rd124, %rd59, 2048;
	add.s32 	%r405, %r404, %r400;
$L__BB6_67:
	mul.wide.u32 	%rd64, %r405, 4;
	add.s64 	%rd60, %rd16, %rd64;
	// begin inline asm
	ld.global.nc.u32 %r110, [%rd60];
	// end inline asm
	mov.b32 	%f122, %r110;
	setp.lt.f32 	%p44, %f443, %f122;
	selp.f32 	%f123, %f122, %f443, %p44;
	add.s64 	%rd61, %rd124, -1024;
	// begin inline asm
	ld.global.nc.u32 %r111, [%rd61];
	// end inline asm
	mov.b32 	%f124, %r111;
	setp.lt.f32 	%p45, %f123, %f124;
	selp.f32 	%f125, %f124, %f123, %p45;
	// begin inline asm
	ld.global.nc.u32 %r112, [%rd124];
	// end inline asm
	mov.b32 	%f126, %r112;
	setp.lt.f32 	%p46, %f125, %f126;
	selp.f32 	%f127, %f126, %f125, %p46;
	add.s64 	%rd63, %rd124, 1024;
	// begin inline asm
	ld.global.nc.u32 %r113, [%rd63];
	// end inline asm
	mov.b32 	%f128, %r113;
	setp.lt.f32 	%p47, %f127, %f128;
	selp.f32 	%f443, %f128, %f127, %p47;
	add.s32 	%r404, %r404, 1024;
	add.s64 	%rd124, %rd124, 4096;
	add.s32 	%r405, %r405, 1024;
	setp.lt.s32 	%p48, %r404, %r51;
	@%p48 bra 	$L__BB6_67;
$L__BB6_68:
	// begin inline asm
	mov.u32 %r114, %laneid;
	// end inline asm
	mov.b32 	%r116, %f443;
	mov.b32 	%r117, 1;
	mov.b32 	%r138, 31;
	mov.b32 	%r139, -1;
	// begin inline asm
	shfl.sync.down.b32 %r115, %r116, %r117, %r138, %r139;
	// end inline asm
	mov.b32 	%f129, %r115;
	setp.gt.s32 	%p49, %r114, 30;
	setp.lt.f32 	%p50, %f443, %f129;
	selp.f32 	%f130, %f129, %f443, %p50;
	selp.f32 	%f131, %f443, %f130, %p49;
	mov.b32 	%r121, %f131;
	mov.b32 	%r122, 2;
	// begin inline asm
	shfl.sync.down.b32 %r120, %r121, %r122, %r138, %r139;
	// end inline asm
	mov.b32 	%f132, %r120;
	setp.gt.s32 	%p51, %r114, 29;
	setp.lt.f32 	%p52, %f131, %f132;
	selp.f32 	%f133, %f132, %f131, %p52;
	selp.f32 	%f134, %f131, %f133, %p51;
	mov.b32 	%r126, %f134;
	mov.b32 	%r127, 4;
	// begin inline asm
	shfl.sync.down.b32 %r125, %r126, %r127, %r138, %r139;
	// end inline asm
	mov.b32 	%f135, %r125;
	setp.gt.s32 	%p53, %r114, 27;
	setp.lt.f32 	%p54, %f134, %f135;
	selp.f32 	%f136, %f135, %f134, %p54;
	selp.f32 	%f137, %f134, %f136, %p53;
	mov.b32 	%r131, %f137;
	mov.b32 	%r132, 8;
	// begin inline asm
	shfl.sync.down.b32 %r130, %r131, %r132, %r138, %r139;
	// end inline asm
	mov.b32 	%f138, %r130;
	setp.gt.s32 	%p55, %r114, 23;
	setp.lt.f32 	%p56, %f137, %f138;
	selp.f32 	%f139, %f138, %f137, %p56;
	selp.f32 	%f140, %f137, %f139, %p55;
	mov.b32 	%r136, %f140;
	mov.b32 	%r137, 16;
	// begin inline asm
	shfl.sync.down.b32 %r135, %r136, %r137, %r138, %r139;
	// end inline asm
	mov.b32 	%f141, %r135;
	setp.gt.s32 	%p57, %r114, 15;
	setp.lt.f32 	%p58, %f140, %f141;
	selp.f32 	%f54, %f141, %f140, %p58;
	selp.f32 	%f444, %f140, %f54, %p57;
	setp.ne.s32 	%p59, %r114, 0;
	@%p59 bra 	$L__BB6_70;
	shr.u32 	%r140, %r46, 3;
	and.b32  	%r141, %r140, 124;
	mov.u32 	%r142, _ZZN3cub18CUB_300001_SM_10006detail6reduce28DeviceReduceSingleTileKernelINS2_10policy_hubIfjN4cuda3__47maximumIvEEE10Policy1000EPfSB_iS8_ffNS5_3std3__410__identityEEEvT0_T1_T2_T3_T4_T6_E12temp_storage;
	add.s32 	%r143, %r142, %r141;
	st.shared.f32 	[%r143+8], %f54;
$L__BB6_70:
	bar.sync 	0;
	setp.ne.s32 	%p60, %r46, 0;
	@%p60 bra 	$L__BB6_72;
	ld.shared.f32 	%f142, [_ZZN3cub18CUB_300001_SM_10006detail6reduce28DeviceReduceSingleTileKernelINS2_10policy_hubIfjN4cuda3__47maximumIvEEE10Policy1000EPfSB_iS8_ffNS5_3std3__410__identityEEEvT0_T1_T2_T3_T4_T6_E12temp_storage+12];
	setp.lt.f32 	%p61, %f444, %f142;
	selp.f32 	%f143, %f142, %f444, %p61;
	ld.shared.f32 	%f144, [_ZZN3cub18CUB_300001_SM_10006detail6reduce28DeviceReduceSingleTileKernelINS2_10policy_hubIfjN4cuda3__47maximumIvEEE10Policy1000EPfSB_iS8_ffNS5_3std3__410__identityEEEvT0_T1_T2_T3_T4_T6_E12temp_storage+16];
	setp.lt.f32 	%p62, %f143, %f144;
	selp.f32 	%f145, %f144, %f143, %p62;
	ld.shared.f32 	%f146, [_ZZN3cub18CUB_300001_SM_10006detail6reduce28DeviceReduceSingleTileKernelINS2_10policy_hubIfjN4cuda3__47maximumIvEEE10Policy1000EPfSB_iS8_ffNS5_3std3__410__identityEEEvT0_T1_T2_T3_T4_T6_E12temp_storage+20];
	setp.lt.f32 	%p63, %f145, %f146;
	selp.f32 	%f147, %f146, %f145, %p63;
	ld.shared.f32 	%f148, [_ZZN3cub18CUB_300001_SM_10006detail6reduce28DeviceReduceSingleTileKernelINS2_10policy_hubIfjN4cuda3__47maximumIvEEE10Policy1000EPfSB_iS8_ffNS5_3std3__410__identityEEEvT0_T1_T2_T3_T4_T6_E12temp_storage+24];
	setp.lt.f32 	%p64, %f147, %f148;
	selp.f32 	%f149, %f148, %f147, %p64;
	ld.shared.f32 	%f150, [_ZZN3cub18CUB_300001_SM_10006detail6reduce28DeviceReduceSingleTileKernelINS2_10policy_hubIfjN4cuda3__47maximumIvEEE10Policy1000EPfSB_iS8_ffNS5_3std3__410__identityEEEvT0_T1_T2_T3_T4_T6_E12temp_storage+28];
	setp.lt.f32 	%p65, %f149, %f150;
	selp.f32 	%f151, %f150, %f149, %p65;
	ld.shared.f32 	%f152, [_ZZN3cub18CUB_300001_SM_10006detail6reduce28DeviceReduceSingleTileKernelINS2_10policy_hubIfjN4cuda3__47maximumIvEEE10Policy1000EPfSB_iS8_ffNS5_3std3__410__identityEEEvT0_T1_T2_T3_T4_T6_E12temp_storage+32];
	setp.lt.f32 	%p66, %f151, %f152;
	selp.f32 	%f153, %f152, %f151, %p66;
	ld.shared.f32 	%f154, [_ZZN3cub18CUB_300001_SM_10006detail6reduce28DeviceReduceSingleTileKernelINS2_10policy_hubIfjN4cuda3__47maximumIvEEE10Policy1000EPfSB_iS8_ffNS5_3std3__410__identityEEEvT0_T1_T2_T3_T4_T6_E12temp_storage+36];
	setp.lt.f32 	%p67, %f153, %f154;
	selp.f32 	%f444, %f154, %f153, %p67;
$L__BB6_72:
	mov.u32 	%r379, %tid.x;
	setp.ne.s32 	%p249, %r379, 0;
	@%p249 bra 	$L__BB6_74;
	setp.lt.f32 	%p250, %f58, %f444;
	selp.f32 	%f417, %f444, %f58, %p250;
	st.global.f32 	[%rd1], %f417;
$L__BB6_74:
	ret;

}


// ===== COMPILED SASS (sm_100) =====

	.target	sm_100

	.elftype	@"ET_EXEC"


//--------------------- .note.nv.tkinfo           --------------------------
	.section	.note.nv.tkinfo,"",@"SHT_NOTE"
	.sectionflags	@"SHF_NOTE_NV_TKINFO"
	.tkinfo
        /*0018*/ 	.word	0x00000002
        /*0030*/ 	.string	""
        /*0030*/ 	.string	"ptxas"
        /*0030*/ 	.string	"Cuda compilation tools, release 13.0, V13.0.88"
        /*0030*/ 	.string	"Build cuda_13.0.r13.0/compiler.36424714_0"
        /*0030*/ 	.string	"-arch sm_100 -m 64 "



//--------------------- .note.nv.cuinfo           --------------------------
	.section	.note.nv.cuinfo,"",@"SHT_NOTE"
	.sectionflags	@"SHF_NOTE_NV_CUINFO"
        /*0018*/ 	.short	0x0002
        /*001a*/ 	.short	0x0064
        /*001c*/ 	.short	0x0082
	.zero		2


//--------------------- .nv.info                  --------------------------
	.section	.nv.info,"",@"SHT_CUDA_INFO"
	.align	4


	//----- nvinfo : EIATTR_REGCOUNT
	.align		4
        /*0000*/ 	.byte	0x04, 0x2f
        /*0002*/ 	.short	(.L_41 - .L_40)
	.align		4
.L_40:
        /*0004*/ 	.word	index@(_Z11fillBordersPfffffi)
        /*0008*/ 	.word	0x0000001c


	//----- nvinfo : EIATTR_FRAME_SIZE
	.align		4
.L_41:
        /*000c*/ 	.byte	0x04, 0x11
        /*000e*/ 	.short	(.L_43 - .L_42)
	.align		4
.L_42:
        /*0010*/ 	.word	index@(_Z11fillBordersPfffffi)
        /*0014*/ 	.word	0x00000000


	//----- nvinfo : EIATTR_REGCOUNT
	.align		4
.L_43:
        /*0018*/ 	.byte	0x04, 0x2f
        /*001a*/ 	.short	(.L_45 - .L_44)
	.align		4
.L_44:
        /*001c*/ 	.word	index@(_Z10getAveragePfiii)
        /*0020*/ 	.word	0x00000013


	//----- nvinfo : EIATTR_FRAME_SIZE
	.align		4
.L_45:
        /*0024*/ 	.byte	0x04, 0x11
        /*0026*/ 	.short	(.L_47 - .L_46)
	.align		4
.L_46:
        /*0028*/ 	.word	index@(_Z10getAveragePfiii)
        /*002c*/ 	.word	0x00000000


	//----- nvinfo : EIATTR_REGCOUNT
	.align		4
.L_47:
        /*0030*/ 	.byte	0x04, 0x2f
        /*0032*/ 	.short	(.L_49 - .L_48)
	.align		4
.L_48:
        /*0034*/ 	.word	index@(_Z14subtractArraysPKfPfi)
        /*0038*/ 	.word	0x0000000c


	//----- nvinfo : EIATTR_FRAME_SIZE
	.align		4
.L_49:
        /*003c*/ 	.byte	0x04, 0x11
        /*003e*/ 	.short	(.L_51 - .L_50)
	.align		4
.L_50:
        /*0040*/ 	.word	index@(_Z14subtractArraysPKfPfi)
        /*0044*/ 	.word	0x00000000


	//----- nvinfo : EIATTR_REGCOUNT
	.align		4
.L_51:
        /*0048*/ 	.byte	0x04, 0x2f
        /*004a*/ 	.short	(.L_53 - .L_52)
	.align		4
.L_52:
        /*004c*/ 	.word	index@(_ZN3cub18CUB_300001_SM_10006detail11EmptyKernelIvEEvv)
        /*0050*/ 	.word	0x00000004


	//----- nvinfo : EIATTR_FRAME_SIZE
	.align		4
.L_53:
        /*0054*/ 	.byte	0x04, 0x11
        /*0056*/ 	.short	(.L_55 - .L_54)
	.align		4
.L_54:
        /*0058*/ 	.word	index@(_ZN3cub18CUB_300001_SM_10006detail11EmptyKernelIvEEvv)
        /*005c*/ 	.word	0x00000000


	//----- nvinfo : EIATTR_REGCOUNT
	.align		4
.L_55:
        /*0060*/ 	.byte	0x04, 0x2f
        /*0062*/ 	.short	(.L_57 - .L_56)
	.align		4
.L_56:
        /*0064*/ 	.word	index@(_ZN3cub18CUB_300001_SM_10006detail6reduce28DeviceReduceSingleTileKernelINS2_10policy_hubIfjN4cuda3__47maximumIvEEE10Policy1000EPfSB_jS8_ffNS5_3std3__410__identityEEEvT0_T1_T2_T3_T4_T6_)
        /*0068*/ 	.word	0x00000020


	//----- nvinfo : EIATTR_FRAME_SIZE
	.align		4
.L_57:
        /*006c*/ 	.byte	0x04, 0x11
        /*006e*/ 	.short	(.L_59 - .L_58)
	.align		4
.L_58:
        /*0070*/ 	.word	index@(_ZN3cub18CUB_300001_SM_10006detail6reduce28DeviceReduceSingleTileKernelINS2_10policy_hubIfjN4cuda3__47maximumIvEEE10Policy1000EPfSB_jS8_ffNS5_3std3__410__identityEEEvT0_T1_T2_T3_T4_T6_)
        /*0074*/ 	.word	0x00000000


	//----- nvinfo : EIATTR_REGCOUNT
	.align		4
.L_59:
        /*0078*/ 	.byte	0x04, 0x2f
        /*007a*/ 	.short	(.L_61 - .L_60)
	.align		4
.L_60:
        /*007c*/ 	.word	index@(_ZN3cub18CUB_300001_SM_10006detail6reduce18DeviceReduceKernelINS2_10policy_hubIfjN4cuda3__47maximumIvEEE10Policy1000EPfjS8_fNS5_3std3__410__identityEEEvT0_PT3_T1_NS0_13GridEvenShareISI_EET2_T4_)
        /*0080*/ 	.word	0x00000020


	//----- nvinfo : EIATTR_FRAME_SIZE
	.align		4
.L_61:
        /*0084*/ 	.byte	0x04, 0x11
        /*0086*/ 	.short	(.L_63 - .L_62)
	.align		4
.L_62:
        /*0088*/ 	.word	index@(_ZN3cub18CUB_300001_SM_10006detail6reduce18DeviceReduceKernelINS2_10policy_hubIfjN4cuda3__47maximumIvEEE10Policy1000EPfjS8_fNS5_3std3__410__identityEEEvT0_PT3_T1_NS0_13GridEvenShareISI_EET2_T4_)
        /*008c*/ 	.word	0x00000000


	//----- nvinfo : EIATTR_REGCOUNT
	.align		4
.L_63:
        /*0090*/ 	.byte	0x04, 0x2f
        /*0092*/ 	.short	(.L_65 - .L_64)
	.align		4
.L_64:
        /*0094*/ 	.word	index@(_ZN3cub18CUB_300001_SM_10006detail6reduce28DeviceReduceSingleTileKernelINS2_10policy_hubIfjN4cuda3__47maximumIvEEE10Policy1000EPfSB_iS8_ffNS5_3std3__410__identityEEEvT0_T1_T2_T3_T4_T6_)
        /*0098*/ 	.word	0x0000001e


	//----- nvinfo : EIATTR_FRAME_SIZE
	.align		4
.L_65:
        /*009c*/ 	.byte	0x04, 0x11
        /*009e*/ 	.short	(.L_67 - .L_66)
	.align		4
.L_66:
        /*00a0*/ 	.word	index@(_ZN3cub18CUB_300001_SM_10006detail6reduce28DeviceReduceSingleTileKernelINS2_10policy_hubIfjN4cuda3__47maximumIvEEE10Policy1000EPfSB_iS8_ffNS5_3std3__410__identityEEEvT0_T1_T2_T3_T4_T6_)
        /*00a4*/ 	.word	0x00000000


	//----- nvinfo : EIATTR_MIN_STACK_SIZE
	.align		4
.L_67:
        /*00a8*/ 	.byte	0x04, 0x12
        /*00aa*/ 	.short	(.L_69 - .L_68)
	.align		4
.L_68:
        /*00ac*/ 	.word	index@(_ZN3cub18CUB_300001_SM_10006detail6reduce28DeviceReduceSingleTileKernelINS2_10policy_hubIfjN4cuda3__47maximumIvEEE10Policy1000EPfSB_iS8_ffNS5_3std3__410__identityEEEvT0_T1_T2_T3_T4_T6_)
        /*00b0*/ 	.word	0x00000000


	//----- nvinfo : EIATTR_MIN_STACK_SIZE
	.align		4
.L_69:
        /*00b4*/ 	.byte	0x04, 0x12
        /*00b6*/ 	.short	(.L_71 - .L_70)
	.align		4
.L_70:
        /*00b8*/ 	.word	index@(_ZN3cub18CUB_300001_SM_10006detail6reduce18DeviceReduceKernelINS2_10policy_hubIfjN4cuda3__47maximumIvEEE10Policy1000EPfjS8_fNS5_3std3__410__identityEEEvT0_PT3_T1_NS0_13GridEvenShareISI_EET2_T4_)
        /*00bc*/ 	.word	0x00000000


	//----- nvinfo : EIATTR_MIN_STACK_SIZE
	.align		4
.L_71:
        /*00c0*/ 	.byte	0x04, 0x12
        /*00c2*/ 	.short	(.L_73 - .L_72)
	.align		4
.L_72:
        /*00c4*/ 	.word	index@(_ZN3cub18CUB_300001_SM_10006detail6reduce28DeviceReduceSingleTileKernelINS2_10policy_hubIfjN4cuda3__47maximumIvEEE10Policy1000EPfSB_jS8_ffNS5_3std3__410__identityEEEvT0_T1_T2_T3_T4_T6_)
        /*00c8*/ 	.word	0x00000000


	//----- nvinfo : EIATTR_MIN_STACK_SIZE
	.align		4
.L_73:
        /*00cc*/ 	.byte	0x04, 0x12
        /*00ce*/ 	.short	(.L_75 - .L_74)
	.align		4
.L_74:
        /*00d0*/ 	.word	index@(_ZN3cub18CUB_300001_SM_10006detail11EmptyKernelIvEEvv)
        /*00d4*/ 	.word	0x00000000


	//----- nvinfo : EIATTR_MIN_STACK_SIZE
	.align		4
.L_75:
        /*00d8*/ 	.byte	0x04, 0x12
        /*00da*/ 	.short	(.L_77 - .L_76)
	.align		4
.L_76:
        /*00dc*/ 	.word	index@(_Z14subtractArraysPKfPfi)
        /*00e0*/ 	.word	0x00000000


	//----- nvinfo : EIATTR_MIN_STACK_SIZE
	.align		4
.L_77:
        /*00e4*/ 	.byte	0x04, 0x12
        /*00e6*/ 	.short	(.L_79 - .L_78)
	.align		4
.L_78:
        /*00e8*/ 	.word	index@(_Z10getAveragePfiii)
        /*00ec*/ 	.word	0x00000000


	//----- nvinfo : EIATTR_MIN_STACK_SIZE
	.align		4
.L_79:
        /*00f0*/ 	.byte	0x04, 0x12
        /*00f2*/ 	.short	(.L_81 - .L_80)
	.align		4
.L_80:
        /*00f4*/ 	.word	index@(_Z11fillBordersPfffffi)
        /*00f8*/ 	.word	0x00000000
.L_81:


//--------------------- .nv.compat                --------------------------
	.section	.nv.compat,"",@"SHT_CUDA_COMPAT_INFO"
	.align	4
        /*0000*/ 	.byte	0x02, 0x09, 0x00, 0x00, 0x02, 0x02, 0x01, 0x00, 0x02, 0x05, 0x05, 0x00, 0x03, 0x07, 0x01, 0x01
        /*0010*/ 	.byte	0x02, 0x03, 0x00, 0x00, 0x02, 0x06, 0x01, 0x00, 0x04, 0x0b, 0x08, 0x00, 0x09, 0x00, 0x00, 0x00
        /*0020*/ 	.byte	0x00, 0x00, 0x00, 0x00


//--------------------- .nv.info._ZN3cub18CUB_300001_SM_10006detail6reduce28DeviceReduceSingleTileKernelINS2_10policy_hubIfjN4cuda3__47maximumIvEEE10Policy1000EPfSB_iS8_ffNS5_3std3__410__identityEEEvT0_T1_T2_T3_T4_T6_ --------------------------
	.section	.nv.info._ZN3cub18CUB_300001_SM_10006detail6reduce28DeviceReduceSingleTileKernelINS2_10policy_hubIfjN4cuda3__47maximumIvEEE10Policy1000EPfSB_iS8_ffNS5_3std3__410__identityEEEvT0_T1_T2_T3_T4_T6_,"",@"SHT_CUDA_INFO"
	.sectionflags	@""
	.align	4


	//----- nvinfo : EIATTR_CUDA_API_VERSION
	.align		4
        /*0000*/ 	.byte	0x04, 0x37
        /*0002*/ 	.short	(.L_83 - .L_82)
.L_82:
        /*0004*/ 	.word	0x00000082


	//----- nvinfo : EIATTR_KPARAM_INFO
	.align		4
.L_83:
        /*0008*/ 	.byte	0x04, 0x17
        /*000a*/ 	.short	(.L_85 - .L_84)
.L_84:
        /*000c*/ 	.word	0x00000000
        /*0010*/ 	.short	0x0005
        /*0012*/ 	.short	0x001c
        /*0014*/ 	.byte	0x00, 0xf0, 0x05, 0x00


	//----- nvinfo : EIATTR_KPARAM_INFO
	.align		4
.L_85:
        /*0018*/ 	.byte	0x04, 0x17
        /*001a*/ 	.short	(.L_87 - .L_86)
.L_86:
        /*001c*/ 	.word	0x00000000
        /*0020*/ 	.short	0x0004
        /*0022*/ 	.short	0x0018
        /*0024*/ 	.byte	0x00, 0xf0, 0x11, 0x00


	//----- nvinfo : EIATTR_KPARAM_INFO
	.align		4
.L_87:
        /*0028*/ 	.byte	0x04, 0x17
        /*002a*/ 	.short	(.L_89 - .L_88)
.L_88:
        /*002c*/ 	.word	0x00000000
        /*0030*/ 	.short	0x0003
        /*0032*/ 	.short	0x0014
        /*0034*/ 	.byte	0x00, 0xf0, 0x05, 0x00


	//----- nvinfo : EIATTR_KPARAM_INFO
	.align		4
.L_89:
        /*0038*/ 	.byte	0x04, 0x17
        /*003a*/ 	.short	(.L_91 - .L_90)
.L_90:
        /*003c*/ 	.word	0x00000000
        /*0040*/ 	.short	0x0002
        /*0042*/ 	.short	0x0010
        /*0044*/ 	.byte	0x00, 0xf0, 0x11, 0x00


	//----- nvinfo : EIATTR_KPARAM_INFO
	.align		4
.L_91:
        /*0048*/ 	.byte	0x04, 0x17
        /*004a*/ 	.short	(.L_93 - .L_92)
.L_92:
        /*004c*/ 	.word	0x00000000
        /*0050*/ 	.short	0x0001
        /*0052*/ 	.short	0x0008
        /*0054*/ 	.byte	0x00, 0xf5, 0x21, 0x00


	//----- nvinfo : EIATTR_KPARAM_INFO
	.align		4
.L_93:
        /*0058*/ 	.byte	0x04, 0x17
        /*005a*/ 	.short	(.L_95 - .L_94)
.L_94:
        /*005c*/ 	.word	0x00000000
        /*0060*/ 	.short	0x0000
        /*0062*/ 	.short	0x0000
        /*0064*/ 	.byte	0x00, 0xf5, 0x21, 0x00


	//----- nvinfo : EIATTR_SPARSE_MMA_MASK
	.align		4
.L_95:
        /*0068*/ 	.byte	0x03, 0x50
        /*006a*/ 	.short	0x0000


	//----- nvinfo : EIATTR_MAXREG_COUNT
	.align		4
        /*006c*/ 	.byte	0x03, 0x1b
        /*006e*/ 	.short	0x00ff


	//----- nvinfo : EIATTR_NUM_BARRIERS
	.align		4
        /*0070*/ 	.byte	0x02, 0x4c
        /*0072*/ 	.byte	0x01
	.zero		1


	//----- nvinfo : EIATTR_MERCURY_ISA_VERSION
	.align		4
        /*0074*/ 	.byte	0x03, 0x5f
        /*0076*/ 	.short	0x0101


	//----- nvinfo : EIATTR_COOP_GROUP_MASK_REGIDS
	.align		4
        /*0078*/ 	.byte	0x04, 0x29
        /*007a*/ 	.short	(.L_97 - .L_96)


	//   ....[0]....
.L_96:
        /*007c*/ 	.word	0xffffffff


	//   ....[1]....
        /*0080*/ 	.word	0xffffffff


	//   ....[2]....
        /*0084*/ 	.word	0xffffffff


	//   ....[3]....
        /*0088*/ 	.word	0xffffffff


	//   ....[4]....
        /*008c*/ 	.word	0xffffffff


	//   ....[5]....
        /*0090*/ 	.word	0xffffffff


	//   ....[6]....
        /*0094*/ 	.word	0xffffffff


	//   ....[7]....
        /*0098*/ 	.word	0xffffffff


	//   ....[8]....
        /*009c*/ 	.word	0xffffffff


	//   ....[9]....
        /*00a0*/ 	.word	0xffffffff


	//   ....[10]....
        /*00a4*/ 	.word	0xffffffff


	//   ....[11]....
        /*00a8*/ 	.word	0xffffffff


	//   ....[12]....
        /*00ac*/ 	.word	0xffffffff


	//   ....[13]....
        /*00b0*/ 	.word	0xffffffff


	//   ....[14]....
        /*00b4*/ 	.word	0xffffffff


	//   ....[15]....
        /*00b8*/ 	.word	0xffffffff


	//   ....[16]....
        /*00bc*/ 	.word	0xffffffff


	//   ....[17]....
        /*00c0*/ 	.word	0xffffffff


	//   ....[18]....
        /*00c4*/ 	.word	0xffffffff


	//   ....[19]....
        /*00c8*/ 	.word	0xffffffff


	//   ....[20]....
        /*00cc*/ 	.word	0xffffffff


	//   ....[21]....
        /*00d0*/ 	.word	0xffffffff


	//   ....[22]....
        /*00d4*/ 	.word	0xffffffff


	//   ....[23]....
        /*00d8*/ 	.word	0xffffffff


	//   ....[24]....
        /*00dc*/ 	.word	0xffffffff


	//   ....[25]....
        /*00e0*/ 	.word	0xffffffff


	//   ....[26]....
        /*00e4*/ 	.word	0xffffffff


	//   ....[27]....
        /*00e8*/ 	.word	0xffffffff


	//   ....[28]....
        /*00ec*/ 	.word	0xffffffff


	//   ....[29]....
        /*00f0*/ 	.word	0xffffffff


	//----- nvinfo : EIATTR_COOP_GROUP_INSTR_OFFSETS
	.align		4
.L_97:
        /*00f4*/ 	.byte	0x04, 0x28
        /*00f6*/ 	.short	(.L_99 - .L_98)


	//   ....[0]....
.L_98:
        /*00f8*/ 	.word	0x00000b50


	//   ....[1]....
        /*00fc*/ 	.word	0x00000bc0


	//   ....[2]....
        /*0100*/ 	.word	0x00000c40


	//   ....[3]....
        /*0104*/ 	.word	0x00000ca0


	//   ....[4]....
        /*0108*/ 	.word	0x00000ce0


	//   ....[5]....
        /*010c*/ 	.word	0x00000f20


	//   ....[6]....
        /*0110*/ 	.word	0x00000f90


	//   ....[7]....
        /*0114*/ 	.word	0x00000fe0


	//   ....[8]....
        /*0118*/ 	.word	0x00001040


	//   ....[9]....
        /*011c*/ 	.word	0x000010b0


	//   ....[10]....
        /*0120*/ 	.word	0x000022f0


	//   ....[11]....
        /*0124*/ 	.word	0x00002380


	//   ....[12]....
        /*0128*/ 	.word	0x000023e0


	//   ....[13]....
        /*012c*/ 	.word	0x00002430


	//   ....[14]....
        /*0130*/ 	.word	0x00002470


	//   ....[15]....
        /*0134*/ 	.word	0x00003080


	//   ....[16]....
        /*0138*/ 	.word	0x000030f0


	//   ....[17]....
        /*013c*/ 	.word	0x00003170


	//   ....[18]....
        /*0140*/ 	.word	0x000031d0


	//   ....[19]....
        /*0144*/ 	.word	0x00003210


	//   ....[20]....
        /*0148*/ 	.word	0x00003450


	//   ....[21]....
        /*014c*/ 	.word	0x000034c0


	//   ....[22]....
        /*0150*/ 	.word	0x00003510


	//   ....[23]....
        /*0154*/ 	.word	0x00003570


	//   ....[24]....
        /*0158*/ 	.word	0x000035f0


	//   ....[25]....
        /*015c*/ 	.word	0x000049a0


	//   ....[26]....
        /*0160*/ 	.word	0x00004a30


	//   ....[27]....
        /*0164*/ 	.word	0x00004a90


	//   ....[28]....
        /*0168*/ 	.word	0x00004ae0


	//   ....[29]....
        /*016c*/ 	.word	0x00004b20


	//----- nvinfo : EIATTR_VRC_CTA_INIT_COUNT
	.align		4
.L_99:
        /*0170*/ 	.byte	0x02, 0x4a
	.zero		1
	.zero		1


	//----- nvinfo : EIATTR_EXIT_INSTR_OFFSETS
	.align		4
        /*0174*/ 	.byte	0x04, 0x1c
        /*0176*/ 	.short	(.L_101 - .L_100)


	//   ....[0]....
.L_100:
        /*0178*/ 	.word	0x00000080


	//   ....[1]....
        /*017c*/ 	.word	0x000000c0


	//   ....[2]....
        /*0180*/ 	.word	0x00004cf0


	//   ....[3]....
        /*0184*/ 	.word	0x00004d50


	//----- nvinfo : EIATTR_MAX_THREADS
	.align		4
.L_101:
        /*0188*/ 	.byte	0x04, 0x05
        /*018a*/ 	.short	(.L_103 - .L_102)
.L_102:
        /*018c*/ 	.word	0x00000100
        /*0190*/ 	.word	0x00000001
        /*0194*/ 	.word	0x00000001


	//----- nvinfo : EIATTR_CRS_STACK_SIZE
	.align		4
.L_103:
        /*0198*/ 	.byte	0x04, 0x1e
        /*019a*/ 	.short	(.L_105 - .L_104)
.L_104:
        /*019c*/ 	.word	0x00000000


	//----- nvinfo : EIATTR_CBANK_PARAM_SIZE
	.align		4
.L_105:
        /*01a0*/ 	.byte	0x03, 0x19
        /*01a2*/ 	.short	0x001d


	//----- nvinfo : EIATTR_PARAM_CBANK
	.align		4
        /*01a4*/ 	.byte	0x04, 0x0a
        /*01a6*/ 	.short	(.L_107 - .L_106)
	.align		4
.L_106:
        /*01a8*/ 	.word	index@(.nv.constant0._ZN3cub18CUB_300001_SM_10006detail6reduce28DeviceReduceSingleTileKernelINS2_10policy_hubIfjN4cuda3__47maximumIvEEE10Policy1000EPfSB_iS8_ffNS5_3std3__410__identityEEEvT0_T1_T2_T3_T4_T6_)
        /*01ac*/ 	.short	0x0380
        /*01ae*/ 	.short	0x001d


	//----- nvinfo : EIATTR_SW_WAR
	.align		4
.L_107:
        /*01b0*/ 	.byte	0x04, 0x36
        /*01b2*/ 	.short	(.L_109 - .L_108)
.L_108:
        /*01b4*/ 	.word	0x00000008
.L_109:


//--------------------- .nv.info._ZN3cub18CUB_300001_SM_10006detail6reduce18DeviceReduceKernelINS2_10policy_hubIfjN4cuda3__47maximumIvEEE10Policy1000EPfjS8_fNS5_3std3__410__identityEEEvT0_PT3_T1_NS0_13GridEvenShareISI_EET2_T4_ --------------------------
	.section	.nv.info._ZN3cub18CUB_300001_SM_10006detail6reduce18DeviceReduceKernelINS2_10policy_hubIfjN4cuda3__47maximumIvEEE10Policy1000EPfjS8_fNS5_3std3__410__identityEEEvT0_PT3_T1_NS0_13GridEvenShareISI_EET2_T4_,"",@"SHT_CUDA_INFO"
	.sectionflags	@""
	.align	4


	//----- nvinfo : EIATTR_CUDA_API_VERSION
	.align		4
        /*0000*/ 	.byte	0x04, 0x37
        /*0002*/ 	.short	(.L_111 - .L_110)
.L_110:
        /*0004*/ 	.word	0x00000082


	//----- nvinfo : EIATTR_KPARAM_INFO
	.align		4
.L_111:
        /*0008*/ 	.byte	0x04, 0x17
        /*000a*/ 	.short	(.L_113 - .L_112)
.L_112:
        /*000c*/ 	.word	0x00000000
        /*0010*/ 	.short	0x0005
        /*0012*/ 	.short	0x003d
        /*0014*/ 	.byte	0x00, 0xf0, 0x05, 0x00


	//----- nvinfo : EIATTR_KPARAM_INFO
	.align		4
.L_113:
        /*0018*/ 	.byte	0x04, 0x17
        /*001a*/ 	.short	(.L_115 - .L_114)
.L_114:
        /*001c*/ 	.word	0x00000000
        /*0020*/ 	.short	0x0004
        /*0022*/ 	.short	0x003c
        /*0024*/ 	.byte	0x00, 0xf0, 0x05, 0x00


	//----- nvinfo : EIATTR_KPARAM_INFO
	.align		4
.L_115:
        /*0028*/ 	.byte	0x04, 0x17
        /*002a*/ 	.short	(.L_117 - .L_116)
.L_116:
        /*002c*/ 	.word	0x00000000
        /*0030*/ 	.short	0x0003
        /*0032*/ 	.short	0x0014
        /*0034*/ 	.byte	0x00, 0xf0, 0xa1, 0x00


	//----- nvinfo : EIATTR_KPARAM_INFO
	.align		4
.L_117:
        /*0038*/ 	.byte	0x04, 0x17
        /*003a*/ 	.short	(.L_119 - .L_118)
.L_118:
        /*003c*/ 	.word	0x00000000
        /*0040*/ 	.short	0x0002
        /*0042*/ 	.short	0x0010
        /*0044*/ 	.byte	0x00, 0xf0, 0x11, 0x00


	//----- nvinfo : EIATTR_KPARAM_INFO
	.align		4
.L_119:
        /*0048*/ 	.byte	0x04, 0x17
        /*004a*/ 	.short	(.L_121 - .L_120)
.L_120:
        /*004c*/ 	.word	0x00000000
        /*0050*/ 	.short	0x0001
        /*0052*/ 	.short	0x0008
        /*0054*/ 	.byte	0x00, 0xf5, 0x21, 0x00


	//----- nvinfo : EIATTR_KPARAM_INFO
	.align		4
.L_121:
        /*0058*/ 	.byte	0x04, 0x17
        /*005a*/ 	.short	(.L_123 - .L_122)
.L_122:
        /*005c*/ 	.word	0x00000000
        /*0060*/ 	.short	0x0000
        /*0062*/ 	.short	0x0000
        /*0064*/ 	.byte	0x00, 0xf5, 0x21, 0x00


	//----- nvinfo : EIATTR_SPARSE_MMA_MASK
	.align		4
.L_123:
        /*0068*/ 	.byte	0x03, 0x50
        /*006a*/ 	.short	0x0000


	//----- nvinfo : EIATTR_MAXREG_COUNT
	.align		4
        /*006c*/ 	.byte	0x03, 0x1b
        /*006e*/ 	.short	0x00ff


	//----- nvinfo : EIATTR_NUM_BARRIERS
	.align		4
        /*0070*/ 	.byte	0x02, 0x4c
        /*0072*/ 	.byte	0x01
	.zero		1


	//----- nvinfo : EIATTR_MERCURY_ISA_VERSION
	.align		4
        /*0074*/ 	.byte	0x03, 0x5f
        /*0076*/ 	.short	0x0101


	//----- nvinfo : EIATTR_COOP_GROUP_MASK_REGIDS
	.align		4
        /*0078*/ 	.byte	0x04, 0x29
        /*007a*/ 	.short	(.L_125 - .L_124)


	//   ....[0]....
.L_124:
        /*007c*/ 	.word	0xffffffff


	//   ....[1]....
        /*0080*/ 	.word	0xffffffff


	//   ....[2]....
        /*0084*/ 	.word	0xffffffff


	//   ....[3]....
        /*0088*/ 	.word	0xffffffff


	//   ....[4]....
        /*008c*/ 	.word	0xffffffff


	//   ....[5]....
        /*0090*/ 	.word	0xffffffff


	//   ....[6]....
        /*0094*/ 	.word	0xffffffff


	//   ....[7]....
        /*0098*/ 	.word	0xffffffff


	//   ....[8]....
        /*009c*/ 	.word	0xffffffff


	//   ....[9]....
        /*00a0*/ 	.word	0xffffffff


	//   ....[10]....
        /*00a4*/ 	.word	0xffffffff


	//   ....[11]....
        /*00a8*/ 	.word	0xffffffff


	//   ....[12]....
        /*00ac*/ 	.word	0xffffffff


	//   ....[13]....
        /*00b0*/ 	.word	0xffffffff


	//   ....[14]....
        /*00b4*/ 	.word	0xffffffff


	//   ....[15]....
        /*00b8*/ 	.word	0xffffffff


	//   ....[16]....
        /*00bc*/ 	.word	0xffffffff


	//   ....[17]....
        /*00c0*/ 	.word	0xffffffff


	//   ....[18]....
        /*00c4*/ 	.word	0xffffffff


	//   ....[19]....
        /*00c8*/ 	.word	0xffffffff


	//   ....[20]....
        /*00cc*/ 	.word	0xffffffff


	//   ....[21]....
        /*00d0*/ 	.word	0xffffffff


	//   ....[22]....
        /*00d4*/ 	.word	0xffffffff


	//   ....[23]....
        /*00d8*/ 	.word	0xffffffff


	//   ....[24]....
        /*00dc*/ 	.word	0xffffffff


	//   ....[25]....
        /*00e0*/ 	.word	0xffffffff


	//   ....[26]....
        /*00e4*/ 	.word	0xffffffff


	//   ....[27]....
        /*00e8*/ 	.word	0xffffffff


	//   ....[28]....
        /*00ec*/ 	.word	0xffffffff


	//   ....[29]....
        /*00f0*/ 	.word	0xffffffff


	//----- nvinfo : EIATTR_COOP_GROUP_INSTR_OFFSETS
	.align		4
.L_125:
        /*00f4*/ 	.byte	0x04, 0x28
        /*00f6*/ 	.short	(.L_127 - .L_126)


	//   ....[0]....
.L_126:
        /*00f8*/ 	.word	0x00000550


	//   ....[1]....
        /*00fc*/ 	.word	0x000005c0


	//   ....[2]....
        /*0100*/ 	.word	0x00000640


	//   ....[3]....
        /*0104*/ 	.word	0x000006a0


	//   ....[4]....
        /*0108*/ 	.word	0x000006e0


	//   ....[5]....
        /*010c*/ 	.word	0x00000920


	//   ....[6]....
        /*0110*/ 	.word	0x00000990


	//   ....[7]....
        /*0114*/ 	.word	0x000009e0


	//   ....[8]....
        /*0118*/ 	.word	0x00000a40


	//   ....[9]....
        /*011c*/ 	.word	0x00000ac0


	//   ....[10]....
        /*0120*/ 	.word	0x00001760


	//   ....[11]....
        /*0124*/ 	.word	0x000017f0


	//   ....[12]....
        /*0128*/ 	.word	0x00001850


	//   ....[13]....
        /*012c*/ 	.word	0x000018a0


	//   ....[14]....
        /*0130*/ 	.word	0x000018e0


	//   ....[15]....
        /*0134*/ 	.word	0x00001f60


	//   ....[16]....
        /*0138*/ 	.word	0x00001fd0


	//   ....[17]....
        /*013c*/ 	.word	0x00002050


	//   ....[18]....
        /*0140*/ 	.word	0x000020b0


	//   ....[19]....
        /*0144*/ 	.word	0x000020f0


	//   ....[20]....
        /*0148*/ 	.word	0x00002330


	//   ....[21]....
        /*014c*/ 	.word	0x000023a0


	//   ....[22]....
        /*0150*/ 	.word	0x000023f0


	//   ....[23]....
        /*0154*/ 	.word	0x00002450


	//   ....[24]....
        /*0158*/ 	.word	0x000024d0


	//   ....[25]....
        /*015c*/ 	.word	0x000032f0


	//   ....[26]....
        /*0160*/ 	.word	0x00003380


	//   ....[27]....
        /*0164*/ 	.word	0x000033e0


	//   ....[28]....
        /*0168*/ 	.word	0x00003430


	//   ....[29]....
        /*016c*/ 	.word	0x00003470


	//----- nvinfo : EIATTR_VRC_CTA_INIT_COUNT
	.align		4
.L_127:
        /*0170*/ 	.byte	0x02, 0x4a
	.zero		1
	.zero		1


	//----- nvinfo : EIATTR_EXIT_INSTR_OFFSETS
	.align		4
        /*0174*/ 	.byte	0x04, 0x1c
        /*0176*/ 	.short	(.L_129 - .L_128)


	//   ....[0]....
.L_128:
        /*0178*/ 	.word	0x00003640


	//   ....[1]....
        /*017c*/ 	.word	0x00003680


	//----- nvinfo : EIATTR_MAX_THREADS
	.align		4
.L_129:
        /*0180*/ 	.byte	0x04, 0x05
        /*0182*/ 	.short	(.L_131 - .L_130)
.L_130:
        /*0184*/ 	.word	0x00000100
        /*0188*/ 	.word	0x00000001
        /*018c*/ 	.word	0x00000001


	//----- nvinfo : EIATTR_CRS_STACK_SIZE
	.align		4
.L_131:
        /*0190*/ 	.byte	0x04, 0x1e
        /*0192*/ 	.short	(.L_133 - .L_132)
.L_132:
        /*0194*/ 	.word	0x00000000


	//----- nvinfo : EIATTR_CBANK_PARAM_SIZE
	.align		4
.L_133:
        /*0198*/ 	.byte	0x03, 0x19
        /*019a*/ 	.short	0x003e


	//----- nvinfo : EIATTR_PARAM_CBANK
	.align		4
        /*019c*/ 	.byte	0x04, 0x0a
        /*019e*/ 	.short	(.L_135 - .L_134)
	.align		4
.L_134:
        /*01a0*/ 	.word	index@(.nv.constant0._ZN3cub18CUB_300001_SM_10006detail6reduce18DeviceReduceKernelINS2_10policy_hubIfjN4cuda3__47maximumIvEEE10Policy1000EPfjS8_fNS5_3std3__410__identityEEEvT0_PT3_T1_NS0_13GridEvenShareISI_EET2_T4_)
        /*01a4*/ 	.short	0x0380
        /*01a6*/ 	.short	0x003e


	//----- nvinfo : EIATTR_SW_WAR
	.align		4
.L_135:
        /*01a8*/ 	.byte	0x04, 0x36
        /*01aa*/ 	.short	(.L_137 - .L_136)
.L_136:
        /*01ac*/ 	.word	0x00000008
.L_137:


//--------------------- .nv.info._ZN3cub18CUB_300001_SM_10006detail6reduce28DeviceReduceSingleTileKernelINS2_10policy_hubIfjN4cuda3__47maximumIvEEE10Policy1000EPfSB_jS8_ffNS5_3std3__410__identityEEEvT0_T1_T2_T3_T4_T6_ --------------------------
	.section	.nv.info._ZN3cub18CUB_300001_SM_10006detail6reduce28DeviceReduceSingleTileKernelINS2_10policy_hubIfjN4cuda3__47maximumIvEEE10Policy1000EPfSB_jS8_ffNS5_3std3__410__identityEEEvT0_T1_T2_T3_T4_T6_,"",@"SHT_CUDA_INFO"
	.sectionflags	@""
	.align	4


	//----- nvinfo : EIATTR_CUDA_API_VERSION
	.align		4
        /*0000*/ 	.byte	0x04, 0x37
        /*0002*/ 	.short	(.L_139 - .L_138)
.L_138:
        /*0004*/ 	.word	0x00000082


	//----- nvinfo : EIATTR_KPARAM_INFO
	.align		4
.L_139:
        /*0008*/ 	.byte	0x04, 0x17
        /*000a*/ 	.short	(.L_141 - .L_140)
.L_140:
        /*000c*/ 	.word	0x00000000
        /*0010*/ 	.short	0x0005
        /*0012*/ 	.short	0x001c
        /*0014*/ 	.byte	0x00, 0xf0, 0x05, 0x00


	//----- nvinfo : EIATTR_KPARAM_INFO
	.align		4
.L_141:
        /*0018*/ 	.byte	0x04, 0x17
        /*001a*/ 	.short	(.L_143 - .L_142)
.L_142:
        /*001c*/ 	.word	0x00000000
        /*0020*/ 	.short	0x0004
        /*0022*/ 	.short	0x0018
        /*0024*/ 	.byte	0x00, 0xf0, 0x11, 0x00


	//----- nvinfo : EIATTR_KPARAM_INFO
	.align		4
.L_143:
        /*0028*/ 	.byte	0x04, 0x17
        /*002a*/ 	.short	(.L_145 - .L_144)
.L_144:
        /*002c*/ 	.word	0x00000000
        /*0030*/ 	.short	0x0003
        /*0032*/ 	.short	0x0014
        /*0034*/ 	.byte	0x00, 0xf0, 0x05, 0x00


	//----- nvinfo : EIATTR_KPARAM_INFO
	.align		4
.L_145:
        /*0038*/ 	.byte	0x04, 0x17
        /*003a*/ 	.short	(.L_147 - .L_146)
.L_146:
        /*003c*/ 	.word	0x00000000
        /*0040*/ 	.short	0x0002
        /*0042*/ 	.short	0x0010
        /*0044*/ 	.byte	0x00, 0xf0, 0x11, 0x00


	//----- nvinfo : EIATTR_KPARAM_INFO
	.align		4
.L_147:
        /*0048*/ 	.byte	0x04, 0x17
        /*004a*/ 	.short	(.L_149 - .L_148)
.L_148:
        /*004c*/ 	.word	0x00000000
        /*0050*/ 	.short	0x0001
        /*0052*/ 	.short	0x0008
        /*0054*/ 	.byte	0x00, 0xf5, 0x21, 0x00


	//----- nvinfo : EIATTR_KPARAM_INFO
	.align		4
.L_149:
        /*0058*/ 	.byte	0x04, 0x17
        /*005a*/ 	.short	(.L_151 - .L_150)
.L_150:
        /*005c*/ 	.word	0x00000000
        /*0060*/ 	.short	0x0000
        /*0062*/ 	.short	0x0000
        /*0064*/ 	.byte	0x00, 0xf5, 0x21, 0x00


	//----- nvinfo : EIATTR_SPARSE_MMA_MASK
	.align		4
.L_151:
        /*0068*/ 	.byte	0x03, 0x50
        /*006a*/ 	.short	0x0000


	//----- nvinfo : EIATTR_MAXREG_COUNT
	.align		4
        /*006c*/ 	.byte	0x03, 0x1b
        /*006e*/ 	.short	0x00ff


	//----- nvinfo : EIATTR_NUM_BARRIERS
	.align		4
        /*0070*/ 	.byte	0x02, 0x4c
        /*0072*/ 	.byte	0x01
	.zero		1


	//----- nvinfo : EIATTR_MERCURY_ISA_VERSION
	.align		4
        /*0074*/ 	.byte	0x03, 0x5f
        /*0076*/ 	.short	0x0101


	//----- nvinfo : EIATTR_COOP_GROUP_MASK_REGIDS
	.align		4
        /*0078*/ 	.byte	0x04, 0x29
        /*007a*/ 	.short	(.L_153 - .L_152)


	//   ....[0]....
.L_152:
        /*007c*/ 	.word	0xffffffff


	//   ....[1]....
        /*0080*/ 	.word	0xffffffff


	//   ....[2]....
        /*0084*/ 	.word	0xffffffff


	//   ....[3]....
        /*0088*/ 	.word	0xffffffff


	//   ....[4]....
        /*008c*/ 	.word	0xffffffff


	//   ....[5]....
        /*0090*/ 	.word	0xffffffff


	//   ....[6]....
        /*0094*/ 	.word	0xffffffff


	//   ....[7]....
        /*0098*/ 	.word	0xffffffff


	//   ....[8]....
        /*009c*/ 	.word	0xffffffff


	//   ....[9]....
        /*00a0*/ 	.word	0xffffffff


	//   ....[10]....
        /*00a4*/ 	.word	0xffffffff


	//   ....[11]....
        /*00a8*/ 	.word	0xffffffff


	//   ....[12]....
        /*00ac*/ 	.word	0xffffffff


	//   ....[13]....
        /*00b0*/ 	.word	0xffffffff


	//   ....[14]....
        /*00b4*/ 	.word	0xffffffff


	//   ....[15]....
        /*00b8*/ 	.word	0xffffffff


	//   ....[16]....
        /*00bc*/ 	.word	0xffffffff


	//   ....[17]....
        /*00c0*/ 	.word	0xffffffff


	//   ....[18]....
        /*00c4*/ 	.word	0xffffffff


	//   ....[19]....
        /*00c8*/ 	.word	0xffffffff


	//   ....[20]....
        /*00cc*/ 	.word	0xffffffff


	//   ....[21]....
        /*00d0*/ 	.word	0xffffffff


	//   ....[22]....
        /*00d4*/ 	.word	0xffffffff


	//   ....[23]....
        /*00d8*/ 	.word	0xffffffff


	//   ....[24]....
        /*00dc*/ 	.word	0xffffffff


	//   ....[25]....
        /*00e0*/ 	.word	0xffffffff


	//   ....[26]....
        /*00e4*/ 	.word	0xffffffff


	//   ....[27]....
        /*00e8*/ 	.word	0xffffffff


	//   ....[28]....
        /*00ec*/ 	.word	0xffffffff


	//   ....[29]....
        /*00f0*/ 	.word	0xffffffff


	//----- nvinfo : EIATTR_COOP_GROUP_INSTR_OFFSETS
	.align		4
.L_153:
        /*00f4*/ 	.byte	0x04, 0x28
        /*00f6*/ 	.short	(.L_155 - .L_154)


	//   ....[0]....
.L_154:
        /*00f8*/ 	.word	0x00000ad0


	//   ....[1]....
        /*00fc*/ 	.word	0x00000b40


	//   ....[2]....
        /*0100*/ 	.word	0x00000bc0


	//   ....[3]....
        /*0104*/ 	.word	0x00000c20


	//   ....[4]....
        /*0108*/ 	.word	0x00000c60


	//   ....[5]....
        /*010c*/ 	.word	0x00000ea0


	//   ....[6]....
        /*0110*/ 	.word	0x00000f10


	//   ....[7]....
        /*0114*/ 	.word	0x00000f60


	//   ....[8]....
        /*0118*/ 	.word	0x00000fc0


	//   ....[9]....
        /*011c*/ 	.word	0x00001030


	//   ....[10]....
        /*0120*/ 	.word	0x00001bf0


	//   ....[11]....
        /*0124*/ 	.word	0x00001c80


	//   ....[12]....
        /*0128*/ 	.word	0x00001ce0


	//   ....[13]....
        /*012c*/ 	.word	0x00001d30


	//   ....[14]....
        /*0130*/ 	.word	0x00001d70


	//   ....[15]....
        /*0134*/ 	.word	0x00002900


	//   ....[16]....
        /*0138*/ 	.word	0x00002970


	//   ....[17]....
        /*013c*/ 	.word	0x000029f0


	//   ....[18]....
        /*0140*/ 	.word	0x00002a50


	//   ....[19]....
        /*0144*/ 	.word	0x00002a90


	//   ....[20]....
        /*0148*/ 	.word	0x00002cd0


	//   ....[21]....
        /*014c*/ 	.word	0x00002d40


	//   ....[22]....
        /*0150*/ 	.word	0x00002d90


	//   ....[23]....
        /*0154*/ 	.word	0x00002df0


	//   ....[24]....
        /*0158*/ 	.word	0x00002e70


	//   ....[25]....
        /*015c*/ 	.word	0x00003bc0


	//   ....[26]....
        /*0160*/ 	.word	0x00003c50


	//   ....[27]....
        /*0164*/ 	.word	0x00003cb0


	//   ....[28]....
        /*0168*/ 	.word	0x00003d00


	//   ....[29]....
        /*016c*/ 	.word	0x00003d40


	//----- nvinfo : EIATTR_VRC_CTA_INIT_COUNT
	.align		4
.L_155:
        /*0170*/ 	.byte	0x02, 0x4a
	.zero		1
	.zero		1


	//----- nvinfo : EIATTR_EXIT_INSTR_OFFSETS
	.align		4
        /*0174*/ 	.byte	0x04, 0x1c
        /*0176*/ 	.short	(.L_157 - .L_156)


	//   ....[0]....
.L_156:
        /*0178*/ 	.word	0x00000080


	//   ....[1]....
        /*017c*/ 	.word	0x000000c0


	//   ....[2]....
        /*0180*/ 	.word	0x00003f10


	//   ....[3]....
        /*0184*/ 	.word	0x00003f70


	//----- nvinfo : EIATTR_MAX_THREADS
	.align		4
.L_157:
        /*0188*/ 	.byte	0x04, 0x05
        /*018a*/ 	.short	(.L_159 - .L_158)
.L_158:
        /*018c*/ 	.word	0x00000100
        /*0190*/ 	.word	0x00000001
        /*0194*/ 	.word	0x00000001


	//----- nvinfo : EIATTR_CRS_STACK_SIZE
	.align		4
.L_159:
        /*0198*/ 	.byte	0x04, 0x1e
        /*019a*/ 	.short	(.L_161 - .L_160)
.L_160:
        /*019c*/ 	.word	0x00000000


	//----- nvinfo : EIATTR_CBANK_PARAM_SIZE
	.align		4
.L_161:
        /*01a0*/ 	.byte	0x03, 0x19
        /*01a2*/ 	.short	0x001d


	//----- nvinfo : EIATTR_PARAM_CBANK
	.align		4
        /*01a4*/ 	.byte	0x04, 0x0a
        /*01a6*/ 	.short	(.L_163 - .L_162)
	.align		4
.L_162:
        /*01a8*/ 	.word	index@(.nv.constant0._ZN3cub18CUB_300001_SM_10006detail6reduce28DeviceReduceSingleTileKernelINS2_10policy_hubIfjN4cuda3__47maximumIvEEE10Policy1000EPfSB_jS8_ffNS5_3std3__410__identityEEEvT0_T1_T2_T3_T4_T6_)
        /*01ac*/ 	.short	0x0380
        /*01ae*/ 	.short	0x001d


	//----- nvinfo : EIATTR_SW_WAR
	.align		4
.L_163:
        /*01b0*/ 	.byte	0x04, 0x36
        /*01b2*/ 	.short	(.L_165 - .L_164)
.L_164:
        /*01b4*/ 	.word	0x00000008
.L_165:


//--------------------- .nv.info._ZN3cub18CUB_300001_SM_10006detail11EmptyKernelIvEEvv --------------------------
	.section	.nv.info._ZN3cub18CUB_300001_SM_10006detail11EmptyKernelIvEEvv,"",@"SHT_CUDA_INFO"
	.sectionflags	@""
	.align	4


	//----- nvinfo : EIATTR_CUDA_API_VERSION
	.align		4
        /*0000*/ 	.byte	0x04, 0x37
        /*0002*/ 	.short	(.L_167 - .L_166)
.L_166:
        /*0004*/ 	.word	0x00000082


	//----- nvinfo : EIATTR_SPARSE_MMA_MASK
	.align		4
.L_167:
        /*0008*/ 	.byte	0x03, 0x50
        /*000a*/ 	.short	0x0000


	//----- nvinfo : EIATTR_MAXREG_COUNT
	.align		4
        /*000c*/ 	.byte	0x03, 0x1b
        /*000e*/ 	.short	0x00ff


	//----- nvinfo : EIATTR_MERCURY_ISA_VERSION
	.align		4
        /*0010*/ 	.byte	0x03, 0x5f
        /*0012*/ 	.short	0x0101


	//----- nvinfo : EIATTR_VRC_CTA_INIT_COUNT
	.align		4
        /*0014*/ 	.byte	0x02, 0x4a
	.zero		1
	.zero		1


	//----- nvinfo : EIATTR_EXIT_INSTR_OFFSETS
	.align		4
        /*0018*/ 	.byte	0x04, 0x1c
        /*001a*/ 	.short	(.L_169 - .L_168)


	//   ....[0]....
.L_168:
        /*001c*/ 	.word	0x00000010


	//----- nvinfo : EIATTR_SW_WAR
	.align		4
.L_169:
        /*0020*/ 	.byte	0x04, 0x36
        /*0022*/ 	.short	(.L_171 - .L_170)
.L_170:
        /*0024*/ 	.word	0x00000008
.L_171:


//--------------------- .nv.info._Z14subtractArraysPKfPfi --------------------------
	.section	.nv.info._Z14subtractArraysPKfPfi,"",@"SHT_CUDA_INFO"
	.sectionflags	@""
	.align	4


	//----- nvinfo : EIATTR_CUDA_API_VERSION
	.align		4
        /*0000*/ 	.byte	0x04, 0x37
        /*0002*/ 	.short	(.L_173 - .L_172)
.L_172:
        /*0004*/ 	.word	0x00000082


	//----- nvinfo : EIATTR_KPARAM_INFO
	.align		4
.L_173:
        /*0008*/ 	.byte	0x04, 0x17
        /*000a*/ 	.short	(.L_175 - .L_174)
.L_174:
        /*000c*/ 	.word	0x00000000
        /*0010*/ 	.short	0x0002
        /*0012*/ 	.short	0x0010
        /*0014*/ 	.byte	0x00, 0xf0, 0x11, 0x00


	//----- nvinfo : EIATTR_KPARAM_INFO
	.align		4
.L_175:
        /*0018*/ 	.byte	0x04, 0x17
        /*001a*/ 	.short	(.L_177 - .L_176)
.L_176:
        /*001c*/ 	.word	0x00000000
        /*0020*/ 	.short	0x0001
        /*0022*/ 	.short	0x0008
        /*0024*/ 	.byte	0x00, 0xf5, 0x21, 0x00


	//----- nvinfo : EIATTR_KPARAM_INFO
	.align		4
.L_177:
        /*0028*/ 	.byte	0x04, 0x17
        /*002a*/ 	.short	(.L_179 - .L_178)
.L_178:
        /*002c*/ 	.word	0x00000000
        /*0030*/ 	.short	0x0000
        /*0032*/ 	.short	0x0000
        /*0034*/ 	.byte	0x00, 0xf5, 0x21, 0x00


	//----- nvinfo : EIATTR_SPARSE_MMA_MASK
	.align		4
.L_179:
        /*0038*/ 	.byte	0x03, 0x50
        /*003a*/ 	.short	0x0000


	//----- nvinfo : EIATTR_MAXREG_COUNT
	.align		4
        /*003c*/ 	.byte	0x03, 0x1b
        /*003e*/ 	.short	0x00ff


	//----- nvinfo : EIATTR_MERCURY_ISA_VERSION
	.align		4
        /*0040*/ 	.byte	0x03, 0x5f
        /*0042*/ 	.short	0x0101


	//----- nvinfo : EIATTR_VRC_CTA_INIT_COUNT
	.align		4
        /*0044*/ 	.byte	0x02, 0x4a
	.zero		1
	.zero		1


	//----- nvinfo : EIATTR_EXIT_INSTR_OFFSETS
	.align		4
        /*0048*/ 	.byte	0x04, 0x1c
        /*004a*/ 	.short	(.L_181 - .L_180)


	//   ....[0]....
.L_180:
        /*004c*/ 	.word	0x000000f0


	//   ....[1]....
        /*0050*/ 	.word	0x00000210


	//----- nvinfo : EIATTR_CBANK_PARAM_SIZE
	.align		4
.L_181:
        /*0054*/ 	.byte	0x03, 0x19
        /*0056*/ 	.short	0x0014


	//----- nvinfo : EIATTR_PARAM_CBANK
	.align		4
        /*0058*/ 	.byte	0x04, 0x0a
        /*005a*/ 	.short	(.L_183 - .L_182)
	.align		4
.L_182:
        /*005c*/ 	.word	index@(.nv.constant0._Z14subtractArraysPKfPfi)
        /*0060*/ 	.short	0x0380
        /*0062*/ 	.short	0x0014


	//----- nvinfo : EIATTR_SW_WAR
	.align		4
.L_183:
        /*0064*/ 	.byte	0x04, 0x36
        /*0066*/ 	.short	(.L_185 - .L_184)
.L_184:
        /*0068*/ 	.word	0x00000008
.L_185:


//--------------------- .nv.info._Z10getAveragePfiii --------------------------
	.section	.nv.info._Z10getAveragePfiii,"",@"SHT_CUDA_INFO"
	.sectionflags	@""
	.align	4


	//----- nvinfo : EIATTR_CUDA_API_VERSION
	.align		4
        /*0000*/ 	.byte	0x04, 0x37
        /*0002*/ 	.short	(.L_187 - .L_186)
.L_186:
        /*0004*/ 	.word	0x00000082


	//----- nvinfo : EIATTR_KPARAM_INFO
	.align		4
.L_187:
        /*0008*/ 	.byte	0x04, 0x17
        /*000a*/ 	.short	(.L_189 - .L_188)
.L_188:
        /*000c*/ 	.word	0x00000000
        /*0010*/ 	.short	0x0003
        /*0012*/ 	.short	0x0010
        /*0014*/ 	.byte	0x00, 0xf0, 0x11, 0x00


	//----- nvinfo : EIATTR_KPARAM_INFO
	.align		4
.L_189:
        /*0018*/ 	.byte	0x04, 0x17
        /*001a*/ 	.short	(.L_191 - .L_190)
.L_190:
        /*001c*/ 	.word	0x00000000
        /*0020*/ 	.short	0x0002
        /*0022*/ 	.short	0x000c
        /*0024*/ 	.byte	0x00, 0xf0, 0x11, 0x00


	//----- nvinfo : EIATTR_KPARAM_INFO
	.align		4
.L_191:
        /*0028*/ 	.byte	0x04, 0x17
        /*002a*/ 	.short	(.L_193 - .L_192)
.L_192:
        /*002c*/ 	.word	0x00000000
        /*0030*/ 	.short	0x0001
        /*0032*/ 	.short	0x0008
        /*0034*/ 	.byte	0x00, 0xf0, 0x11, 0x00


	//----- nvinfo : EIATTR_KPARAM_INFO
	.align		4
.L_193:
        /*0038*/ 	.byte	0x04, 0x17
        /*003a*/ 	.short	(.L_195 - .L_194)
.L_194:
        /*003c*/ 	.word	0x00000000
        /*0040*/ 	.short	0x0000
        /*0042*/ 	.short	0x0000
        /*0044*/ 	.byte	0x00, 0xf5, 0x21, 0x00


	//----- nvinfo : EIATTR_SPARSE_MMA_MASK
	.align		4
.L_195:
        /*0048*/ 	.byte	0x03, 0x50
        /*004a*/ 	.short	0x0000


	//----- nvinfo : EIATTR_MAXREG_COUNT
	.align		4
        /*004c*/ 	.byte	0x03, 0x1b
        /*004e*/ 	.short	0x00ff


	//----- nvinfo : EIATTR_MERCURY_ISA_VERSION
	.align		4
        /*0050*/ 	.byte	0x03, 0x5f
        /*0052*/ 	.short	0x0101


	//----- nvinfo : EIATTR_VRC_CTA_INIT_COUNT
	.align		4
        /*0054*/ 	.byte	0x02, 0x4a
	.zero		1
	.zero		1


	//----- nvinfo : EIATTR_EXIT_INSTR_OFFSETS
	.align		4
        /*0058*/ 	.byte	0x04, 0x1c
        /*005a*/ 	.short	(.L_197 - .L_196)


	//   ....[0]....
.L_196:
        /*005c*/ 	.word	0x000000f0


	//   ....[1]....
        /*0060*/ 	.word	0x00000320


	//----- nvinfo : EIATTR_CBANK_PARAM_SIZE
	.align		4
.L_197:
        /*0064*/ 	.byte	0x03, 0x19
        /*0066*/ 	.short	0x0014


	//----- nvinfo : EIATTR_PARAM_CBANK
	.align		4
        /*0068*/ 	.byte	0x04, 0x0a
        /*006a*/ 	.short	(.L_199 - .L_198)
	.align		4
.L_198:
        /*006c*/ 	.word	index@(.nv.constant0._Z10getAveragePfiii)
        /*0070*/ 	.short	0x0380
        /*0072*/ 	.short	0x0014


	//----- nvinfo : EIATTR_SW_WAR
	.align		4
.L_199:
        /*0074*/ 	.byte	0x04, 0x36
        /*0076*/ 	.short	(.L_201 - .L_200)
.L_200:
        /*0078*/ 	.word	0x00000008
.L_201:


//--------------------- .nv.info._Z11fillBordersPfffffi --------------------------
	.section	.nv.info._Z11fillBordersPfffffi,"",@"SHT_CUDA_INFO"
	.sectionflags	@""
	.align	4


	//----- nvinfo : EIATTR_CUDA_API_VERSION
	.align		4
        /*0000*/ 	.byte	0x04, 0x37
        /*0002*/ 	.short	(.L_203 - .L_202)
.L_202:
        /*0004*/ 	.word	0x00000082


	//----- nvinfo : EIATTR_KPARAM_INFO
	.align		4
.L_203:
        /*0008*/ 	.byte	0x04, 0x17
        /*000a*/ 	.short	(.L_205 - .L_204)
.L_204:
        /*000c*/ 	.word	0x00000000
        /*0010*/ 	.short	0x0005
        /*0012*/ 	.short	0x0018
        /*0014*/ 	.byte	0x00, 0xf0, 0x11, 0x00


	//----- nvinfo : EIATTR_KPARAM_INFO
	.align		4
.L_205:
        /*0018*/ 	.byte	0x04, 0x17
        /*001a*/ 	.short	(.L_207 - .L_206)
.L_206:
        /*001c*/ 	.word	0x00000000
        /*0020*/ 	.short	0x0004
        /*0022*/ 	.short	0x0014
        /*0024*/ 	.byte	0x00, 0xf0, 0x11, 0x00


	//----- nvinfo : EIATTR_KPARAM_INFO
	.align		4
.L_207:
        /*0028*/ 	.byte	0x04, 0x17
        /*002a*/ 	.short	(.L_209 - .L_208)
.L_208:
        /*002c*/ 	.word	0x00000000
        /*0030*/ 	.short	0x0003
        /*0032*/ 	.short	0x0010
        /*0034*/ 	.byte	0x00, 0xf0, 0x11, 0x00


	//----- nvinfo : EIATTR_KPARAM_INFO
	.align		4
.L_209:
        /*0038*/ 	.byte	0x04, 0x17
        /*003a*/ 	.short	(.L_211 - .L_210)
.L_210:
        /*003c*/ 	.word	0x00000000
        /*0040*/ 	.short	0x0002
        /*0042*/ 	.short	0x000c
        /*0044*/ 	.byte	0x00, 0xf0, 0x11, 0x00


	//----- nvinfo : EIATTR_KPARAM_INFO
	.align		4
.L_211:
        /*0048*/ 	.byte	0x04, 0x17
        /*004a*/ 	.short	(.L_213 - .L_212)
.L_212:
        /*004c*/ 	.word	0x00000000
        /*0050*/ 	.short	0x0001
        /*0052*/ 	.short	0x0008
        /*0054*/ 	.byte	0x00, 0xf0, 0x11, 0x00


	//----- nvinfo : EIATTR_KPARAM_INFO
	.align		4
.L_213:
        /*0058*/ 	.byte	0x04, 0x17
        /*005a*/ 	.short	(.L_215 - .L_214)
.L_214:
        /*005c*/ 	.word	0x00000000
        /*0060*/ 	.short	0x0000
        /*0062*/ 	.short	0x0000
        /*0064*/ 	.byte	0x00, 0xf5, 0x21, 0x00


	//----- nvinfo : EIATTR_SPARSE_MMA_MASK
	.align		4
.L_215:
        /*0068*/ 	.byte	0x03, 0x50
        /*006a*/ 	.short	0x0000


	//----- nvinfo : EIATTR_MAXREG_COUNT
	.align		4
        /*006c*/ 	.byte	0x03, 0x1b
        /*006e*/ 	.short	0x00ff


	//----- nvinfo : EIATTR_MERCURY_ISA_VERSION
	.align		4
        /*0070*/ 	.byte	0x03, 0x5f
        /*0072*/ 	.short	0x0101


	//----- nvinfo : EIATTR_VRC_CTA_INIT_COUNT
	.align		4
        /*0074*/ 	.byte	0x02, 0x4a
	.zero		1
	.zero		1


	//----- nvinfo : EIATTR_EXIT_INSTR_OFFSETS
	.align		4
        /*0078*/ 	.byte	0x04, 0x1c
        /*007a*/ 	.short	(.L_217 - .L_216)


	//   ....[0]....
.L_216:
        /*007c*/ 	.word	0x00000080


	//   ....[1]....
        /*0080*/ 	.word	0x00000340


	//----- nvinfo : EIATTR_CBANK_PARAM_SIZE
	.align		4
.L_217:
        /*0084*/ 	.byte	0x03, 0x19
        /*0086*/ 	.short	0x001c


	//----- nvinfo : EIATTR_PARAM_CBANK
	.align		4
        /*0088*/ 	.byte	0x04, 0x0a
        /*008a*/ 	.short	(.L_219 - .L_218)
	.align		4
.L_218:
        /*008c*/ 	.word	index@(.nv.constant0._Z11fillBordersPfffffi)
        /*0090*/ 	.short	0x0380
        /*0092*/ 	.short	0x001c


	//----- nvinfo : EIATTR_SW_WAR
	.align		4
.L_219:
        /*0094*/ 	.byte	0x04, 0x36
        /*0096*/ 	.short	(.L_221 - .L_220)
.L_220:
        /*0098*/ 	.word	0x00000008
.L_221:


//--------------------- .nv.callgraph             --------------------------
	.section	.nv.callgraph,"",@"SHT_CUDA_CALLGRAPH"
	.align	4
	.sectionentsize	8
	.align		4
        /*0000*/ 	.word	0x00000000
	.align		4
        /*0004*/ 	.word	0xffffffff
	.align		4
        /*0008*/ 	.word	0x00000000
	.align		4
        /*000c*/ 	.word	0xfffffffe
	.align		4
        /*0010*/ 	.word	0x00000000
	.align		4
        /*0014*/ 	.word	0xfffffffd
	.align		4
        /*0018*/ 	.word	0x00000000
	.align		4
        /*001c*/ 	.word	0xfffffffc


//--------------------- .nv.constant4             --------------------------
	.section	.nv.constant4,"a",@progbits
	.align	8
	.align		8
.nv.constant4:
        /*0000*/ 	.dword	_ZN34_INTERNAL_940520d3_4_k_cu_a2b4762f4cuda3std3__45__cpo5beginE
	.align		8
        /*0008*/ 	.dword	_ZN34_INTERNAL_940520d3_4_k_cu_a2b4762f4cuda3std3__45__cpo3endE
	.align		8
        /*0010*/ 	.dword	_ZN34_INTERNAL_940520d3_4_k_cu_a2b4762f4cuda3std3__45__cpo6cbeginE
	.align		8
        /*0018*/ 	.dword	_ZN34_INTERNAL_940520d3_4_k_cu_a2b4762f4cuda3std3__45__cpo4cendE
	.align		8
        /*0020*/ 	.dword	_ZN34_INTERNAL_940520d3_4_k_cu_a2b4762f4cuda3std3__45__cpo6rbeginE
	.align		8
        /*0028*/ 	.dword	_ZN34_INTERNAL_940520d3_4_k_cu_a2b4762f4cuda3std3__45__cpo4rendE
	.align		8
        /*0030*/ 	.dword	_ZN34_INTERNAL_940520d3_4_k_cu_a2b4762f4cuda3std3__45__cpo7crbeginE
	.align		8
        /*0038*/ 	.dword	_ZN34_INTERNAL_940520d3_4_k_cu_a2b4762f4cuda3std3__45__cpo5crendE
	.align		8
        /*0040*/ 	.dword	_ZN34_INTERNAL_940520d3_4_k_cu_a2b4762f4cuda3std3__436_GLOBAL__N__940520d3_4_k_cu_a2b4762f6ignoreE
	.align		8
        /*0048*/ 	.dword	_ZN34_INTERNAL_940520d3_4_k_cu_a2b4762f4cuda3std3__419piecewise_constructE
	.align		8
        /*0050*/ 	.dword	_ZN34_INTERNAL_940520d3_4_k_cu_a2b4762f4cuda3std3__48in_placeE
	.align		8
        /*0058*/ 	.dword	_ZN34_INTERNAL_940520d3_4_k_cu_a2b4762f4cuda3std3__420unreachable_sentinelE
	.align		8
        /*0060*/ 	.dword	_ZN34_INTERNAL_940520d3_4_k_cu_a2b4762f4cuda3std3__47nulloptE
	.align		8
        /*0068*/ 	.dword	_ZN34_INTERNAL_940520d3_4_k_cu_a2b4762f4cuda3std3__48unexpectE
	.align		8
        /*0070*/ 	.dword	_ZN34_INTERNAL_940520d3_4_k_cu_a2b4762f4cuda3std6ranges3__45__cpo4swapE
	.align		8
        /*0078*/ 	.dword	_ZN34_INTERNAL_940520d3_4_k_cu_a2b4762f4cuda3std6ranges3__45__cpo9iter_moveE
	.align		8
        /*0080*/ 	.dword	_ZN34_INTERNAL_940520d3_4_k_cu_a2b4762f4cuda3std6ranges3__45__cpo5beginE
	.align		8
        /*0088*/ 	.dword	_ZN34_INTERNAL_940520d3_4_k_cu_a2b4762f4cuda3std6ranges3__45__cpo3endE
	.align		8
        /*0090*/ 	.dword	_ZN34_INTERNAL_940520d3_4_k_cu_a2b4762f4cuda3std6ranges3__45__cpo6cbeginE
	.align		8
        /*0098*/ 	.dword	_ZN34_INTERNAL_940520d3_4_k_cu_a2b4762f4cuda3std6ranges3__45__cpo4cendE
	.align		8
        /*00a0*/ 	.dword	_ZN34_INTERNAL_940520d3_4_k_cu_a2b4762f4cuda3std6ranges3__45__cpo7advanceE
	.align		8
        /*00a8*/ 	.dword	_ZN34_INTERNAL_940520d3_4_k_cu_a2b4762f4cuda3std6ranges3__45__cpo9iter_swapE
	.align		8
        /*00b0*/ 	.dword	_ZN34_INTERNAL_940520d3_4_k_cu_a2b4762f4cuda3std6ranges3__45__cpo4nextE
	.align		8
        /*00b8*/ 	.dword	_ZN34_INTERNAL_940520d3_4_k_cu_a2b4762f4cuda3std6ranges3__45__cpo4prevE
	.align		8
        /*00c0*/ 	.dword	_ZN34_INTERNAL_940520d3_4_k_cu_a2b4762f4cuda3std6ranges3__45__cpo4dataE
	.align		8
        /*00c8*/ 	.dword	_ZN34_INTERNAL_940520d3_4_k_cu_a2b4762f4cuda3std6ranges3__45__cpo5cdataE
	.align		8
        /*00d0*/ 	.dword	_ZN34_INTERNAL_940520d3_4_k_cu_a2b4762f4cuda3std6ranges3__45__cpo4sizeE
	.align		8
        /*00d8*/ 	.dword	_ZN34_INTERNAL_940520d3_4_k_cu_a2b4762f4cuda3std6ranges3__45__cpo5ssizeE
	.align		8
        /*00e0*/ 	.dword	_ZN34_INTERNAL_940520d3_4_k_cu_a2b4762f4cuda3std6ranges3__45__cpo8distanceE
	.align		8
        /*00e8*/ 	.dword	_ZN34_INTERNAL_940520d3_4_k_cu_a2b4762f6thrust24THRUST_300001_SM_1000_NS6system6detail10sequential3seqE
	.align		8
        /*00f0*/ 	.dword	_ZN34_INTERNAL_940520d3_4_k_cu_a2b4762f6thrust24THRUST_300001_SM_1000_NS12placeholders2_1E
	.align		8
        /*00f8*/ 	.dword	_ZN34_INTERNAL_940520d3_4_k_cu_a2b4762f6thrust24THRUST_300001_SM_1000_NS12placeholders2_2E
	.align		8
        /*0100*/ 	.dword	_ZN34_INTERNAL_940520d3_4_k_cu_a2b4762f6thrust24THRUST_300001_SM_1000_NS12placeholders2_3E
	.align		8
        /*0108*/ 	.dword	_ZN34_INTERNAL_940520d3_4_k_cu_a2b4762f6thrust24THRUST_300001_SM_1000_NS12placeholders2_4E
	.align		8
        /*0110*/ 	.dword	_ZN34_INTERNAL_940520d3_4_k_cu_a2b4762f6thrust24THRUST_300001_SM_1000_NS12placeholders2_5E
	.align		8
        /*0118*/ 	.dword	_ZN34_INTERNAL_940520d3_4_k_cu_a2b4762f6thrust24THRUST_300001_SM_1000_NS12placeholders2_6E
	.align		8
        /*0120*/ 	.dword	_ZN34_INTERNAL_940520d3_4_k_cu_a2b4762f6thrust24THRUST_300001_SM_1000_NS12placeholders2_7E
	.align		8
        /*0128*/ 	.dword	_ZN34_INTERNAL_940520d3_4_k_cu_a2b4762f6thrust24THRUST_300001_SM_1000_NS12placeholders2_8E
	.align		8
        /*0130*/ 	.dword	_ZN34_INTERNAL_940520d3_4_k_cu_a2b4762f6thrust24THRUST_300001_SM_1000_NS12placeholders2_9E
	.align		8
        /*0138*/ 	.dword	_ZN34_INTERNAL_940520d3_4_k_cu_a2b4762f6thrust24THRUST_300001_SM_1000_NS12placeholders3_10E


//--------------------- .text._ZN3cub18CUB_300001_SM_10006detail6reduce28DeviceReduceSingleTileKernelINS2_10policy_hubIfjN4cuda3__47maximumIvEEE10Policy1000EPfSB_iS8_ffNS5_3std3__410__identityEEEvT0_T1_T2_T3_T4_T6_ --------------------------
	.section	.text._ZN3cub18CUB_300001_SM_10006detail6reduce28DeviceReduceSingleTileKernelINS2_10policy_hubIfjN4cuda3__47maximumIvEEE10Policy1000EPfSB_iS8_ffNS5_3std3__410__identityEEEvT0_T1_T2_T3_T4_T6_,"ax",@progbits
	.align	128
        .global         _ZN3cub18CUB_300001_SM_10006detail6reduce28DeviceReduceSingleTileKernelINS2_10policy_hubIfjN4cuda3__47maximumIvEEE10Policy1000EPfSB_iS8_ffNS5_3std3__410__identityEEEvT0_T1_T2_T3_T4_T6_
        .type           _ZN3cub18CUB_300001_SM_10006detail6reduce28DeviceReduceSingleTileKernelINS2_10policy_hubIfjN4cuda3__47maximumIvEEE10Policy1000EPfSB_iS8_ffNS5_3std3__410__identityEEEvT0_T1_T2_T3_T4_T6_,@function
        .size           _ZN3cub18CUB_300001_SM_10006detail6reduce28DeviceReduceSingleTileKernelINS2_10policy_hubIfjN4cuda3__47maximumIvEEE10Policy1000EPfSB_iS8_ffNS5_3std3__410__identityEEEvT0_T1_T2_T3_T4_T6_,(.L_x_150 - _ZN3cub18CUB_300001_SM_10006detail6reduce28DeviceReduceSingleTileKernelINS2_10policy_hubIfjN4cuda3__47maximumIvEEE10Policy1000EPfSB_iS8_ffNS5_3std3__410__identityEEEvT0_T1_T2_T3_T4_T6_)
        .other          _ZN3cub18CUB_300001_SM_10006detail6reduce28DeviceReduceSingleTileKernelINS2_10policy_hubIfjN4cuda3__47maximumIvEEE10Policy1000EPfSB_iS8_ffNS5_3std3__410__identityEEEvT0_T1_T2_T3_T4_T6_,@"STO_CUDA_ENTRY STV_DEFAULT"
_ZN3cub18CUB_300001_SM_10006detail6reduce28DeviceReduceSingleTileKernelINS2_10policy_hubIfjN4cuda3__47maximumIvEEE10Policy1000EPfSB_iS8_ffNS5_3std3__410__identityEEEvT0_T1_T2_T3_T4_T6_:
.text._ZN3cub18CUB_300001_SM_10006detail6reduce28DeviceReduceSingleTileKernelINS2_10policy_hubIfjN4cuda3__47maximumIvEEE10Policy1000EPfSB_iS8_ffNS5_3std3__410__identityEEEvT0_T1_T2_T3_T4_T6_:
[----:B------:R-:W-:Y:S01]  /*0000*/  LDC R1, c[0x0][0x37c] ;  /* 0x0000df00ff017b82 */ /* 0x000fe20000000800 */
[----:B------:R-:W0:Y:S01]  /*0010*/  LDCU UR4, c[0x0][0x390] ;  /* 0x00007200ff0477ac */ /* 0x000e220008000800 */
[----:B------:R-:W1:Y:S01]  /*0020*/  LDCU.64 UR6, c[0x0][0x358] ;  /* 0x00006b00ff0677ac */ /* 0x000e620008000a00 */
[----:B0-----:R-:W-:-:S05]  /*0030*/  IMAD.U32 R20, RZ, RZ, UR4 ;  /* 0x00000004ff147e24 */ /* 0x001fca000f8e00ff */
[----:B------:R-:W-:-:S13]  /*0040*/  ISETP.NE.AND P0, PT, R20, RZ, PT ;  /* 0x000000ff1400720c */ /* 0x000fda0003f05270 */
[----:B-1----:R-:W-:Y:S05]  /*0050*/  @P0 BRA `(.L_x_0) ;  /* 0x00000000001c0947 */ /* 0x002fea0003800000 */
[----:B------:R-:W0:Y:S02]  /*0060*/  S2R R0, SR_TID.X ;  /* 0x0000000000007919 */ /* 0x000e240000002100 */
[----:B0-----:R-:W-:-:S13]  /*0070*/  ISETP.NE.AND P0, PT, R0, RZ, PT ;  /* 0x000000ff0000720c */ /* 0x001fda0003f05270 */
[----:B------:R-:W-:Y:S05]  /*0080*/  @P0 EXIT ;  /* 0x000000000000094d */ /* 0x000fea0003800000 */
[----:B------:R-:W0:Y:S08]  /*0090*/  LDC R5, c[0x0][0x398] ;  /* 0x0000e600ff057b82 */ /* 0x000e300000000800 */
[----:B------:R-:W0:Y:S02]  /*00a0*/  LDC.64 R2, c[0x0][0x388] ;  /* 0x0000e200ff027b82 */ /* 0x000e240000000a00 */
[----:B0-----:R-:W-:Y:S01]  /*00b0*/  STG.E desc[UR6][R2.64], R5 ;  /* 0x0000000502007986 */ /* 0x001fe2000c101906 */
[----:B------:R-:W-:Y:S05]  /*00c0*/  EXIT ;  /* 0x000000000000794d */ /* 0x000fea0003800000 */
.L_x_0:
[----:B------:R-:W0:Y:S01]  /*00d0*/  LDCU UR4, c[0x0][0x380] ;  /* 0x00007000ff0477ac */ /* 0x000e220008000800 */
[----:B------:R-:W-:Y:S01]  /*00e0*/  BSSY.RECONVERGENT B0, `(.L_x_1) ;  /* 0x00004c0000007945 */ /* 0x000fe20003800200 */
[----:B0-----:R-:W-:-:S09]  /*00f0*/  ULOP3.LUT UP0, URZ, UR4, 0xf, URZ, 0xc0, !UPT ;  /* 0x0000000f04ff7892 */ /* 0x001fd2000f80c0ff */
[----:B------:R-:W-:Y:S05]  /*0100*/  BRA.U UP0, `(.L_x_2) ;  /* 0x00000025004c7547 */ /* 0x000fea000b800000 */
[----:B------:R-:W-:-:S13]  /*0110*/  ISETP.GT.AND P0, PT, R20, 0xfff, PT ;  /* 0x00000fff1400780c */ /* 0x000fda0003f04270 */
[----:B------:R-:W-:Y:S05]  /*0120*/  @P0 BRA `(.L_x_3) ;  /* 0x00000010007c0947 */ /* 0x000fea0003800000 */
[----:B------:R-:W0:Y:S01]  /*0130*/  S2R R7, SR_TID.X ;  /* 0x0000000000077919 */ /* 0x000e220000002100 */
[----:B------:R-:W-:Y:S01]  /*0140*/  BSSY.RECONVERGENT B1, `(.L_x_4) ;  /* 0x0000009000017945 */ /* 0x000fe20003800200 */
[----:B------:R-:W-:Y:S01]  /*0150*/  IMAD.MOV.U32 R0, RZ, RZ, RZ ;  /* 0x000000ffff007224 */ /* 0x000fe200078e00ff */
[----:B0-----:R-:W-:Y:S01]  /*0160*/  ISETP.GE.AND P0, PT, R7, R20, PT ;  /* 0x000000140700720c */ /* 0x001fe20003f06270 */
[----:B------:R-:W-:-:S12]  /*0170*/  IMAD.MOV.U32 R9, RZ, RZ, R7 ;  /* 0x000000ffff097224 */ /* 0x000fd800078e0007 */
[----:B------:R-:W-:Y:S05]  /*0180*/  @P0 BRA `(.L_x_5) ;  /* 0x0000000000100947 */ /* 0x000fea0003800000 */
[----:B------:R-:W0:Y:S02]  /*0190*/  LDC.64 R2, c[0x0][0x380] ;  /* 0x0000e000ff027b82 */ /* 0x000e240000000a00 */
[----:B0-----:R-:W-:-:S05]  /*01a0*/  IMAD.WIDE.U32 R2, R7, 0x4, R2 ;  /* 0x0000000407027825 */ /* 0x001fca00078e0002 */
[----:B------:R0:W5:Y:S01]  /*01b0*/  LDG.E.CONSTANT R0, desc[UR6][R2.64] ;  /* 0x0000000602007981 */ /* 0x000162000c1e9900 */
[----:B------:R-:W-:-:S07]  /*01c0*/  VIADD R9, R7, 0x100 ;  /* 0x0000010007097836 */ /* 0x000fce0000000000 */
.L_x_5:
[----:B------:R-:W-:Y:S05]  /*01d0*/  BSYNC.RECONVERGENT B1 ;  /* 0x0000000000017941 */ /* 0x000fea0003800200 */
.L_x_4:
[----:B------:R-:W-:Y:S01]  /*01e0*/  ISETP.GE.AND P0, PT, R9, R20, PT ;  /* 0x000000140900720c */ /* 0x000fe20003f06270 */
[----:B------:R-:W-:-:S12]  /*01f0*/  BSSY.RECONVERGENT B1, `(.L_x_6) ;  /* 0x0000091000017945 */ /* 0x000fd80003800200 */
[----:B------:R-:W-:Y:S05]  /*0200*/  @P0 BRA `(.L_x_7) ;  /* 0x00000008003c0947 */ /* 0x000fea0003800000 */
[----:B0-----:R-:W-:Y:S01]  /*0210*/  LOP3.LUT R3, RZ, R9, RZ, 0x33, !PT ;  /* 0x00000009ff037212 */ /* 0x001fe200078e33ff */
[----:B------:R-:W-:Y:S04]  /*0220*/  BSSY.RECONVERGENT B2, `(.L_x_8) ;  /* 0x0000016000027945 */ /* 0x000fe80003800200 */
[----:B------:R-:W-:-:S05]  /*0230*/  IMAD.IADD R4, R3, 0x1, R20 ;  /* 0x0000000103047824 */ /* 0x000fca00078e0214 */
[C---:B------:R-:W-:Y:S02]  /*0240*/  LOP3.LUT R2, R4.reuse, 0x300, RZ, 0xc0, !PT ;  /* 0x0000030004027812 */ /* 0x040fe400078ec0ff */
[----:B------:R-:W-:Y:S02]  /*0250*/  ISETP.GE.U32.AND P0, PT, R4, 0x300, PT ;  /* 0x000003000400780c */ /* 0x000fe40003f06070 */
[----:B------:R-:W-:-:S13]  /*0260*/  ISETP.NE.AND P1, PT, R2, 0x300, PT ;  /* 0x000003000200780c */ /* 0x000fda0003f25270 */
[----:B------:R-:W-:Y:S05]  /*0270*/  @!P1 BRA `(.L_x_9) ;  /* 0x0000000000409947 */ /* 0x000fea0003800000 */
[----:B------:R-:W0:Y:S01]  /*0280*/  LDC.64 R2, c[0x0][0x380] ;  /* 0x0000e000ff027b82 */ /* 0x000e220000000a00 */
[----:B------:R-:W-:-:S04]  /*0290*/  LEA.HI R4, R4, 0x1, RZ, 0x18 ;  /* 0x0000000104047811 */ /* 0x000fc800078fc0ff */
[----:B------:R-:W-:-:S05]  /*02a0*/  LOP3.LUT R4, R4, 0x3, RZ, 0xc0, !PT ;  /* 0x0000000304047812 */ /* 0x000fca00078ec0ff */
[----:B------:R-:W-:Y:S02]  /*02b0*/  IMAD.MOV R4, RZ, RZ, -R4 ;  /* 0x000000ffff047224 */ /* 0x000fe400078e0a04 */
[----:B0-----:R-:W-:-:S04]  /*02c0*/  IMAD.WIDE.U32 R2, R9, 0x4, R2 ;  /* 0x0000000409027825 */ /* 0x001fc800078e0002 */
[----:B------:R-:W-:-:S07]  /*02d0*/  IMAD.MOV.U32 R5, RZ, RZ, R3 ;  /* 0x000000ffff057224 */ /* 0x000fce00078e0003 */
.L_x_10:
[----:B------:R-:W-:-:S06]  /*02e0*/  IMAD.MOV.U32 R3, RZ, RZ, R5 ;  /* 0x000000ffff037224 */ /* 0x000fcc00078e0005 */
[----:B------:R0:W2:Y:S01]  /*02f0*/  LDG.E.CONSTANT R3, desc[UR6][R2.64] ;  /* 0x0000000602037981 */ /* 0x0000a2000c1e9900 */
[----:B------:R-:W-:Y:S02]  /*0300*/  VIADD R4, R4, 0x1 ;  /* 0x0000000104047836 */ /* 0x000fe40000000000 */
[----:B------:R-:W-:-:S03]  /*0310*/  VIADD R9, R9, 0x100 ;  /* 0x0000010009097836 */ /* 0x000fc60000000000 */
[----:B------:R-:W-:Y:S02]  /*0320*/  ISETP.NE.AND P2, PT, R4, RZ, PT ;  /* 0x000000ff0400720c */ /* 0x000fe40003f45270 */
[----:B0-----:R-:W-:-:S05]  /*0330*/  IADD3 R2, P3, PT, R2, 0x400, RZ ;  /* 0x0000040002027810 */ /* 0x001fca0007f7e0ff */
[----:B------:R-:W-:Y:S01]  /*0340*/  IMAD.X R5, RZ, RZ, R5, P3 ;  /* 0x000000ffff057224 */ /* 0x000fe200018e0605 */
[----:B--2--5:R-:W-:-:S04]  /*0350*/  FSETP.GEU.AND P1, PT, R0, R3, PT ;  /* 0x000000030000720b */ /* 0x024fc80003f2e000 */
[----:B------:R-:W-:Y:S01]  /*0360*/  FSEL R0, R3, R0, !P1 ;  /* 0x0000000003007208 */ /* 0x000fe20004800000 */
[----:B------:R-:W-:Y:S08]  /*0370*/  @P2 BRA `(.L_x_10) ;  /* 0xfffffffc00d82947 */ /* 0x000ff0000383ffff */
.L_x_9:
[----:B------:R-:W-:Y:S05]  /*0380*/  BSYNC.RECONVERGENT B2 ;  /* 0x0000000000027941 */ /* 0x000fea0003800200 */
.L_x_8:
[----:B------:R-:W-:Y:S05]  /*0390*/  @!P0 BRA `(.L_x_7) ;  /* 0x0000000400d88947 */ /* 0x000fea0003800000 */
[----:B------:R-:W-:Y:S01]  /*03a0*/  IMAD.IADD R2, R20, 0x1, -R9 ;  /* 0x0000000114027824 */ /* 0x000fe200078e0a09 */
[----:B------:R-:W-:Y:S01]  /*03b0*/  BSSY.RECONVERGENT B2, `(.L_x_11) ;  /* 0x0000041000027945 */ /* 0x000fe20003800200 */
[----:B------:R-:W-:-:S03]  /*03c0*/  PLOP3.LUT P0, PT, PT, PT, PT, 0x80, 0x8 ;  /* 0x000000000008781c */ /* 0x000fc60003f0f070 */
[----:B------:R-:W-:-:S13]  /*03d0*/  ISETP.GT.AND P1, PT, R2, 0xc00, PT ;  /* 0x00000c000200780c */ /* 0x000fda0003f24270 */
[----:B------:R-:W-:Y:S05]  /*03e0*/  @!P1 BRA `(.L_x_12) ;  /* 0x0000000000f49947 */ /* 0x000fea0003800000 */
[----:B------:R-:W-:Y:S01]  /*03f0*/  PLOP3.LUT P0, PT, PT, PT, PT, 0x8, 0x80 ;  /* 0x000000000080781c */ /* 0x000fe20003f0e170 */
[----:B------:R-:W-:-:S12]  /*0400*/  VIADD R6, R20, 0xfffff400 ;  /* 0xfffff40014067836 */ /* 0x000fd80000000000 */
.L_x_13:
[----:B------:R-:W0:Y:S02]  /*0410*/  LDC.64 R2, c[0x0][0x380] ;  /* 0x0000e000ff027b82 */ /* 0x000e240000000a00 */
[----:B0-----:R-:W-:-:S05]  /*0420*/  IMAD.WIDE R22, R9, 0x4, R2 ;  /* 0x0000000409167825 */ /* 0x001fca00078e0202 */
[----:B------:R-:W2:Y:S04]  /*0430*/  LDG.E.CONSTANT R11, desc[UR6][R22.64] ;  /* 0x00000006160b7981 */ /* 0x000ea8000c1e9900 */
[----:B------:R-:W3:Y:S04]  /*0440*/  LDG.E.CONSTANT R8, desc[UR6][R22.64+0x400] ;  /* 0x0004000616087981 */ /* 0x000ee8000c1e9900 */
[----:B------:R-:W4:Y:S01]  /*0450*/  LDG.E.CONSTANT R10, desc[UR6][R22.64+0x800] ;  /* 0x00080006160a7981 */ /* 0x000f22000c1e9900 */
[----:B------:R-:W-:-:S03]  /*0460*/  VIADD R27, R9, 0x400 ;  /* 0x00000400091b7836 */ /* 0x000fc60000000000 */
[----:B------:R0:W4:Y:S01]  /*0470*/  LDG.E.CONSTANT R15, desc[UR6][R22.64+0xc00] ;  /* 0x000c0006160f7981 */ /* 0x000122000c1e9900 */
[----:B------:R-:W-:-:S05]  /*0480*/  IMAD.WIDE R26, R27, 0x4, R2 ;  /* 0x000000041b1a7825 */ /* 0x000fca00078e0202 */
[----:B------:R-:W4:Y:S04]  /*0490*/  LDG.E.CONSTANT R14, desc[UR6][R26.64] ;  /* 0x000000061a0e7981 */ /* 0x000f28000c1e9900 */
[----:B------:R-:W4:Y:S04]  /*04a0*/  LDG.E.CONSTANT R13, desc[UR6][R26.64+0x400] ;  /* 0x000400061a0d7981 */ /* 0x000f28000c1e9900 */
[----:B------:R-:W4:Y:S01]  /*04b0*/  LDG.E.CONSTANT R12, desc[UR6][R26.64+0x800] ;  /* 0x000800061a0c7981 */ /* 0x000f22000c1e9900 */
[----:B------:R-:W-:-:S03]  /*04c0*/  VIADD R5, R9, 0x800 ;  /* 0x0000080009057836 */ /* 0x000fc60000000000 */
[----:B------:R-:W4:Y:S01]  /*04d0*/  LDG.E.CONSTANT R19, desc[UR6][R26.64+0xc00] ;  /* 0x000c00061a137981 */ /* 0x000f22000c1e9900 */
[----:B------:R-:W-:-:S05]  /*04e0*/  IMAD.WIDE R4, R5, 0x4, R2 ;  /* 0x0000000405047825 */ /* 0x000fca00078e0202 */
[----:B------:R-:W4:Y:S04]  /*04f0*/  LDG.E.CONSTANT R18, desc[UR6][R4.64] ;  /* 0x0000000604127981 */ /* 0x000f28000c1e9900 */
[----:B------:R-:W4:Y:S04]  /*0500*/  LDG.E.CONSTANT R17, desc[UR6][R4.64+0x400] ;  /* 0x0004000604117981 */ /* 0x000f28000c1e9900 */
[----:B------:R-:W4:Y:S01]  /*0510*/  LDG.E.CONSTANT R16, desc[UR6][R4.64+0x800] ;  /* 0x0008000604107981 */ /* 0x000f22000c1e9900 */
[----:B0-----:R-:W-:-:S03]  /*0520*/  VIADD R23, R9, 0xc00 ;  /* 0x00000c0009177836 */ /* 0x001fc60000000000 */
[----:B------:R-:W4:Y:S01]  /*0530*/  LDG.E.CONSTANT R21, desc[UR6][R4.64+0xc00] ;  /* 0x000c000604157981 */ /* 0x000f22000c1e9900 */
[----:B------:R-:W-:-:S05]  /*0540*/  IMAD.WIDE R2, R23, 0x4, R2 ;  /* 0x0000000417027825 */ /* 0x000fca00078e0202 */
[----:B------:R-:W4:Y:S04]  /*0550*/  LDG.E.CONSTANT R24, desc[UR6][R2.64] ;  /* 0x0000000602187981 */ /* 0x000f28000c1e9900 */
[----:B------:R-:W4:Y:S04]  /*0560*/  LDG.E.CONSTANT R23, desc[UR6][R2.64+0x400] ;  /* 0x0004000602177981 */ /* 0x000f28000c1e9900 */
[----:B------:R-:W4:Y:S04]  /*0570*/  LDG.E.CONSTANT R22, desc[UR6][R2.64+0x800] ;  /* 0x0008000602167981 */ /* 0x000f28000c1e9900 */
[----:B------:R-:W4:Y:S01]  /*0580*/  LDG.E.CONSTANT R25, desc[UR6][R2.64+0xc00] ;  /* 0x000c000602197981 */ /* 0x000f22000c1e9900 */
[----:B------:R-:W-:-:S05]  /*0590*/  VIADD R9, R9, 0x1000 ;  /* 0x0000100009097836 */ /* 0x000fca0000000000 */
[----:B------:R-:W-:Y:S02]  /*05a0*/  ISETP.GE.AND P2, PT, R9, R6, PT ;  /* 0x000000060900720c */ /* 0x000fe40003f46270 */
[----:B--2--5:R-:W-:-:S04]  /*05b0*/  FSETP.GEU.AND P1, PT, R0, R11, PT ;  /* 0x0000000b0000720b */ /* 0x024fc80003f2e000 */
[----:B------:R-:W-:-:S04]  /*05c0*/  FSEL R11, R11, R0, !P1 ;  /* 0x000000000b0b7208 */ /* 0x000fc80004800000 */
[----:B---3--:R-:W-:-:S04]  /*05d0*/  FSETP.GEU.AND P1, PT, R11, R8, PT ;  /* 0x000000080b00720b */ /* 0x008fc80003f2e000 */
[----:B------:R-:W-:-:S04]  /*05e0*/  FSEL R11, R8, R11, !P1 ;  /* 0x0000000b080b7208 */ /* 0x000fc80004800000 */
[----:B----4-:R-:W-:-:S04]  /*05f0*/  FSETP.GEU.AND P1, PT, R11, R10, PT ;  /* 0x0000000a0b00720b */ /* 0x010fc80003f2e000 */
[----:B------:R-:W-:-:S04]  /*0600*/  FSEL R10, R10, R11, !P1 ;  /* 0x0000000b0a0a7208 */ /* 0x000fc80004800000 */
[----:B------:R-:W-:-:S04]  /*0610*/  FSETP.GEU.AND P1, PT, R10, R15, PT ;  /* 0x0000000f0a00720b */ /* 0x000fc80003f2e000 */
        /* <DEDUP_REMOVED lines=24> */
[----:B------:R-:W-:Y:S01]  /*07a0*/  FSEL R0, R25, R0, !P1 ;  /* 0x0000000019007208 */ /* 0x000fe20004800000 */
[----:B------:R-:W-:Y:S08]  /*07b0*/  @!P2 BRA `(.L_x_13) ;  /* 0xfffffffc0014a947 */ /* 0x000ff0000383ffff */
.L_x_12:
[----:B------:R-:W-:Y:S05]  /*07c0*/  BSYNC.RECONVERGENT B2 ;  /* 0x0000000000027941 */ /* 0x000fea0003800200 */
.L_x_11:
[----:B------:R-:W-:Y:S01]  /*07d0*/  IMAD.IADD R2, R20, 0x1, -R9 ;  /* 0x0000000114027824 */ /* 0x000fe200078e0a09 */
[----:B------:R-:W-:Y:S04]  /*07e0*/  BSSY.RECONVERGENT B2, `(.L_x_14) ;  /* 0x0000021000027945 */ /* 0x000fe80003800200 */
[----:B------:R-:W-:-:S13]  /*07f0*/  ISETP.GT.AND P1, PT, R2, 0x400, PT ;  /* 0x000004000200780c */ /* 0x000fda0003f24270 */
[----:B------:R-:W-:Y:S05]  /*0800*/  @!P1 BRA `(.L_x_15) ;  /* 0x0000000000789947 */ /* 0x000fea0003800000 */
[----:B------:R-:W0:Y:S02]  /*0810*/  LDC.64 R4, c[0x0][0x380] ;  /* 0x0000e000ff047b82 */ /* 0x000e240000000a00 */
[----:B0-----:R-:W-:-:S05]  /*0820*/  IMAD.WIDE R2, R9, 0x4, R4 ;  /* 0x0000000409027825 */ /* 0x001fca00078e0204 */
[----:B------:R-:W2:Y:S04]  /*0830*/  LDG.E.CONSTANT R11, desc[UR6][R2.64] ;  /* 0x00000006020b7981 */ /* 0x000ea8000c1e9900 */
[----:B------:R-:W3:Y:S04]  /*0840*/  LDG.E.CONSTANT R13, desc[UR6][R2.64+0x400] ;  /* 0x00040006020d7981 */ /* 0x000ee8000c1e9900 */
[----:B------:R-:W4:Y:S01]  /*0850*/  LDG.E.CONSTANT R15, desc[UR6][R2.64+0x800] ;  /* 0x00080006020f7981 */ /* 0x000f22000c1e9900 */
[----:B------:R-:W-:-:S03]  /*0860*/  VIADD R19, R9, 0x400 ;  /* 0x0000040009137836 */ /* 0x000fc60000000000 */
[----:B------:R-:W4:Y:S01]  /*0870*/  LDG.E.CONSTANT R17, desc[UR6][R2.64+0xc00] ;  /* 0x000c000602117981 */ /* 0x000f22000c1e9900 */
[----:B------:R-:W-:-:S05]  /*0880*/  IMAD.WIDE R4, R19, 0x4, R4 ;  /* 0x0000000413047825 */ /* 0x000fca00078e0204 */
[----:B------:R-:W4:Y:S04]  /*0890*/  LDG.E.CONSTANT R19, desc[UR6][R4.64] ;  /* 0x0000000604137981 */ /* 0x000f28000c1e9900 */
[----:B------:R-:W4:Y:S04]  /*08a0*/  LDG.E.CONSTANT R21, desc[UR6][R4.64+0x400] ;  /* 0x0004000604157981 */ /* 0x000f28000c1e9900 */
[----:B------:R-:W4:Y:S04]  /*08b0*/  LDG.E.CONSTANT R23, desc[UR6][R4.64+0x800] ;  /* 0x0008000604177981 */ /* 0x000f28000c1e9900 */
[----:B------:R-:W4:Y:S01]  /*08c0*/  LDG.E.CONSTANT R25, desc[UR6][R4.64+0xc00] ;  /* 0x000c000604197981 */ /* 0x000f22000c1e9900 */
[----:B------:R-:W-:Y:S01]  /*08d0*/  VIADD R9, R9, 0x800 ;  /* 0x0000080009097836 */ /* 0x000fe20000000000 */
        /* <DEDUP_REMOVED lines=13> */
[----:B------:R-:W-:Y:S02]  /*09b0*/  FSEL R0, R23, R0, !P0 ;  /* 0x0000000017007208 */ /* 0x000fe40004000000 */
[----:B------:R-:W-:Y:S02]  /*09c0*/  PLOP3.LUT P0, PT, PT, PT, PT, 0x8, 0x80 ;  /* 0x000000000080781c */ /* 0x000fe40003f0e170 */
[----:B------:R-:W-:-:S04]  /*09d0*/  FSETP.GEU.AND P1, PT, R0, R25, PT ;  /* 0x000000190000720b */ /* 0x000fc80003f2e000 */
[----:B------:R-:W-:-:S09]  /*09e0*/  FSEL R0, R25, R0, !P1 ;  /* 0x0000000019007208 */ /* 0x000fd20004800000 */
.L_x_15:
[----:B------:R-:W-:Y:S05]  /*09f0*/  BSYNC.RECONVERGENT B2 ;  /* 0x0000000000027941 */ /* 0x000fea0003800200 */
.L_x_14:
[----:B------:R-:W-:-:S13]  /*0a00*/  ISETP.LT.OR P0, PT, R9, R20, P0 ;  /* 0x000000140900720c */ /* 0x000fda0000701670 */
[----:B------:R-:W-:Y:S05]  /*0a10*/  @!P0 BRA `(.L_x_7) ;  /* 0x0000000000388947 */ /* 0x000fea0003800000 */
[----:B------:R-:W0:Y:S02]  /*0a20*/  LDC.64 R2, c[0x0][0x380] ;  /* 0x0000e000ff027b82 */ /* 0x000e240000000a00 */
[----:B0-----:R-:W-:-:S05]  /*0a30*/  IMAD.WIDE R2, R9, 0x4, R2 ;  /* 0x0000000409027825 */ /* 0x001fca00078e0202 */
[----:B------:R-:W2:Y:S04]  /*0a40*/  LDG.E.CONSTANT R5, desc[UR6][R2.64] ;  /* 0x0000000602057981 */ /* 0x000ea8000c1e9900 */
[----:B------:R-:W3:Y:S04]  /*0a50*/  LDG.E.CONSTANT R9, desc[UR6][R2.64+0x400] ;  /* 0x0004000602097981 */ /* 0x000ee8000c1e9900 */
[----:B------:R-:W4:Y:S04]  /*0a60*/  LDG.E.CONSTANT R11, desc[UR6][R2.64+0x800] ;  /* 0x00080006020b7981 */ /* 0x000f28000c1e9900 */
[----:B------:R-:W4:Y:S01]  /*0a70*/  LDG.E.CONSTANT R13, desc[UR6][R2.64+0xc00] ;  /* 0x000c0006020d7981 */ /* 0x000f22000c1e9900 */
[----:B--2--5:R-:W-:-:S04]  /*0a80*/  FSETP.GEU.AND P0, PT, R0, R5, PT ;  /* 0x000000050000720b */ /* 0x024fc80003f0e000 */
[----:B------:R-:W-:-:S04]  /*0a90*/  FSEL R0, R5, R0, !P0 ;  /* 0x0000000005007208 */ /* 0x000fc80004000000 */
[----:B---3--:R-:W-:-:S04]  /*0aa0*/  FSETP.GEU.AND P0, PT, R0, R9, PT ;  /* 0x000000090000720b */ /* 0x008fc80003f0e000 */
[----:B------:R-:W-:-:S04]  /*0ab0*/  FSEL R0, R9, R0, !P0 ;  /* 0x0000000009007208 */ /* 0x000fc80004000000 */
[----:B----4-:R-:W-:-:S04]  /*0ac0*/  FSETP.GEU.AND P0, PT, R0, R11, PT ;  /* 0x0000000b0000720b */ /* 0x010fc80003f0e000 */
[----:B------:R-:W-:-:S04]  /*0ad0*/  FSEL R0, R11, R0, !P0 ;  /* 0x000000000b007208 */ /* 0x000fc80004000000 */
[----:B------:R-:W-:-:S04]  /*0ae0*/  FSETP.GEU.AND P0, PT, R0, R13, PT ;  /* 0x0000000d0000720b */ /* 0x000fc80003f0e000 */
[----:B------:R-:W-:-:S09]  /*0af0*/  FSEL R0, R13, R0, !P0 ;  /* 0x000000000d007208 */ /* 0x000fd20004000000 */
.L_x_7:
[----:B------:R-:W-:Y:S05]  /*0b00*/  BSYNC.RECONVERGENT B1 ;  /* 0x0000000000017941 */ /* 0x000fea0003800200 */
.L_x_6:
[----:B------:R-:W-:Y:S01]  /*0b10*/  ISETP.GE.AND P0, PT, R20, 0x100, PT ;  /* 0x000001001400780c */ /* 0x000fe20003f06270 */
[----:B-----5:R-:W-:-:S12]  /*0b20*/  IMAD.MOV.U32 R9, RZ, RZ, R0 ;  /* 0x000000ffff097224 */ /* 0x020fd800078e0000 */
[----:B------:R-:W-:Y:S05]  /*0b30*/  @!P0 BRA `(.L_x_16) ;  /* 0x0000000000dc8947 */ /* 0x000fea0003800000 */
[----:B------:R-:W1:Y:S01]  /*0b40*/  S2R R6, SR_LANEID ;  /* 0x0000000000067919 */ /* 0x000e620000000000 */
[----:B------:R-:W2:Y:S02]  /*0b50*/  SHFL.DOWN PT, R0, R9, 0x1, 0x1f ;  /* 0x08201f0009007f89 */ /* 0x000ea400000e0000 */
[C---:B--2---:R-:W-:Y:S02]  /*0b60*/  FSETP.GEU.AND P1, PT, R9.reuse, R0, PT ;  /* 0x000000000900720b */ /* 0x044fe40003f2e000 */
[----:B-1----:R-:W-:Y:S02]  /*0b70*/  ISETP.GT.AND P0, PT, R6, 0x1e, PT ;  /* 0x0000001e0600780c */ /* 0x002fe40003f04270 */
[----:B------:R-:W-:Y:S02]  /*0b80*/  FSEL R0, R0, R9, !P1 ;  /* 0x0000000900007208 */ /* 0x000fe40004800000 */
[----:B------:R-:W-:Y:S02]  /*0b90*/  ISETP.NE.AND P2, PT, R6, RZ, PT ;  /* 0x000000ff0600720c */ /* 0x000fe40003f45270 */
[----:B------:R-:W-:-:S02]  /*0ba0*/  FSEL R0, R9, R0, P0 ;  /* 0x0000000009007208 */ /* 0x000fc40000000000 */
[----:B------:R-:W-:-:S03]  /*0bb0*/  ISETP.GT.AND P0, PT, R6, 0x1d, PT ;  /* 0x0000001d0600780c */ /* 0x000fc60003f04270 */
[----:B0-----:R-:W0:Y:S06]  /*0bc0*/  SHFL.DOWN PT, R3, R0, 0x2, 0x1f ;  /* 0x08401f0000037f89 */ /* 0x001e2c00000e0000 */
[----:B------:R-:W1:Y:S01]  /*0bd0*/  @!P2 S2R R5, SR_CgaCtaId ;  /* 0x000000000005a919 */ /* 0x000e620000008800 */
[----:B------:R-:W-:Y:S02]  /*0be0*/  @!P2 MOV R4, 0x400 ;  /* 0x000004000004a802 */ /* 0x000fe40000000f00 */
[----:B------:R-:W-:-:S04]  /*0bf0*/  @!P2 SHF.R.U32.HI R2, RZ, 0x3, R7 ;  /* 0x00000003ff02a819 */ /* 0x000fc80000011607 */
[----:B------:R-:W-:Y:S02]  /*0c00*/  @!P2 LOP3.LUT R2, R2, 0x7c, RZ, 0xc0, !PT ;  /* 0x0000007c0202a812 */ /* 0x000fe400078ec0ff */
[----:B0-----:R-:W-:-:S04]  /*0c10*/  FSETP.GEU.AND P1, PT, R0, R3, PT ;  /* 0x000000030000720b */ /* 0x001fc80003f2e000 */
[----:B------:R-:W-:Y:S02]  /*0c20*/  @!P0 FSEL R0, R3, R0, !P1 ;  /* 0x0000000003008208 */ /* 0x000fe40004800000 */
[----:B------:R-:W-:-:S03]  /*0c30*/  ISETP.GT.AND P0, PT, R6, 0x1b, PT ;  /* 0x0000001b0600780c */ /* 0x000fc60003f04270 */
[----:B------:R-:W0:Y:S01]  /*0c40*/  SHFL.DOWN PT, R3, R0, 0x4, 0x1f ;  /* 0x08801f0000037f89 */ /* 0x000e2200000e0000 */
[----:B-1----:R-:W-:-:S05]  /*0c50*/  @!P2 LEA R5, R5, R4, 0x18 ;  /* 0x000000040505a211 */ /* 0x002fca00078ec0ff */
[----:B------:R-:W-:Y:S01]  /*0c60*/  @!P2 IMAD.IADD R2, R2, 0x1, R5 ;  /* 0x000000010202a824 */ /* 0x000fe200078e0205 */
[----:B0-----:R-:W-:-:S04]  /*0c70*/  FSETP.GEU.AND P1, PT, R0, R3, PT ;  /* 0x000000030000720b */ /* 0x001fc80003f2e000 */
[----:B------:R-:W-:Y:S02]  /*0c80*/  @!P0 FSEL R0, R3, R0, !P1 ;  /* 0x0000000003008208 */ /* 0x000fe40004800000 */
[----:B------:R-:W-:-:S03]  /*0c90*/  ISETP.GT.AND P0, PT, R6, 0x17, PT ;  /* 0x000000170600780c */ /* 0x000fc60003f04270 */
[----:B------:R-:W0:Y:S02]  /*0ca0*/  SHFL.DOWN PT, R3, R0, 0x8, 0x1f ;  /* 0x09001f0000037f89 */ /* 0x000e2400000e0000 */
[----:B0-----:R-:W-:-:S08]  /*0cb0*/  FSETP.GEU.AND P1, PT, R0, R3, PT ;  /* 0x000000030000720b */ /* 0x001fd00003f2e000 */
[----:B------:R-:W-:Y:S02]  /*0cc0*/  @!P0 FSEL R0, R3, R0, !P1 ;  /* 0x0000000003008208 */ /* 0x000fe40004800000 */
[----:B------:R-:W-:-:S03]  /*0cd0*/  ISETP.GT.AND P1, PT, R6, 0xf, PT ;  /* 0x0000000f0600780c */ /* 0x000fc60003f24270 */
[----:B------:R-:W0:Y:S02]  /*0ce0*/  SHFL.DOWN PT, R3, R0, 0x10, 0x1f ;  /* 0x0a001f0000037f89 */ /* 0x000e2400000e0000 */
[----:B0-----:R-:W-:-:S04]  /*0cf0*/  FSETP.GEU.AND P0, PT, R0, R3, PT ;  /* 0x000000030000720b */ /* 0x001fc80003f0e000 */
[----:B------:R-:W-:Y:S02]  /*0d00*/  FSEL R3, R3, R0, !P0 ;  /* 0x0000000003037208 */ /* 0x000fe40004000000 */
[----:B------:R-:W-:Y:S02]  /*0d10*/  ISETP.NE.AND P0, PT, R7, RZ, PT ;  /* 0x000000ff0700720c */ /* 0x000fe40003f05270 */
[----:B------:R-:W-:Y:S01]  /*0d20*/  FSEL R0, R0, R3, P1 ;  /* 0x0000000300007208 */ /* 0x000fe20000800000 */
[----:B------:R0:W-:Y:S01]  /*0d30*/  @!P2 STS [R2+0x8], R3 ;  /* 0x000008030200a388 */ /* 0x0001e20000000800 */
[----:B------:R-:W-:Y:S09]  /*0d40*/  BAR.SYNC.DEFER_BLOCKING 0x0 ;  /* 0x0000000000007b1d */ /* 0x000ff20000010000 */
[----:B0-----:R-:W-:Y:S05]  /*0d50*/  @P0 BRA `(.L_x_17) ;  /* 0x0000003c00e00947 */ /* 0x001fea0003800000 */
[----:B------:R-:W0:Y:S01]  /*0d60*/  S2UR UR5, SR_CgaCtaId ;  /* 0x00000000000579c3 */ /* 0x000e220000008800 */
[----:B------:R-:W-:Y:S02]  /*0d70*/  UMOV UR4, 0x400 ;  /* 0x0000040000047882 */ /* 0x000fe40000000000 */
[----:B0-----:R-:W-:-:S09]  /*0d80*/  ULEA UR4, UR5, UR4, 0x18 ;  /* 0x0000000405047291 */ /* 0x001fd2000f8ec0ff */
[----:B------:R-:W0:Y:S04]  /*0d90*/  LDS R3, [UR4+0xc] ;  /* 0x00000c04ff037984 */ /* 0x000e280008000800 */
[----:B------:R-:W1:Y:S04]  /*0da0*/  LDS.128 R4, [UR4+0x10] ;  /* 0x00001004ff047984 */ /* 0x000e680008000c00 */
[----:B------:R-:W2:Y:S01]  /*0db0*/  LDS.64 R8, [UR4+0x20] ;  /* 0x00002004ff087984 */ /* 0x000ea20008000a00 */
[----:B0-----:R-:W-:-:S04]  /*0dc0*/  FSETP.GEU.AND P1, PT, R0, R3, PT ;  /* 0x000000030000720b */ /* 0x001fc80003f2e000 */
[----:B------:R-:W-:-:S04]  /*0dd0*/  FSEL R3, R3, R0, !P1 ;  /* 0x0000000003037208 */ /* 0x000fc80004800000 */
[----:B-1----:R-:W-:-:S04]  /*0de0*/  FSETP.GEU.AND P1, PT, R3, R4, PT ;  /* 0x000000040300720b */ /* 0x002fc80003f2e000 */
[----:B------:R-:W-:-:S04]  /*0df0*/  FSEL R4, R4, R3, !P1 ;  /* 0x0000000304047208 */ /* 0x000fc80004800000 */
[----:B------:R-:W-:-:S04]  /*0e00*/  FSETP.GEU.AND P1, PT, R4, R5, PT ;  /* 0x000000050400720b */ /* 0x000fc80003f2e000 */
[----:B------:R-:W-:-:S04]  /*0e10*/  FSEL R5, R5, R4, !P1 ;  /* 0x0000000405057208 */ /* 0x000fc80004800000 */
[----:B------:R-:W-:-:S04]  /*0e20*/  FSETP.GEU.AND P1, PT, R5, R6, PT ;  /* 0x000000060500720b */ /* 0x000fc80003f2e000 */
[----:B------:R-:W-:-:S04]  /*0e30*/  FSEL R6, R6, R5, !P1 ;  /* 0x0000000506067208 */ /* 0x000fc80004800000 */
[----:B------:R-:W-:-:S04]  /*0e40*/  FSETP.GEU.AND P1, PT, R6, R7, PT ;  /* 0x000000070600720b */ /* 0x000fc80003f2e000 */
[----:B------:R-:W-:-:S04]  /*0e50*/  FSEL R7, R7, R6, !P1 ;  /* 0x0000000607077208 */ /* 0x000fc80004800000 */
[----:B--2---:R-:W-:-:S04]  /*0e60*/  FSETP.GEU.AND P1, PT, R7, R8, PT ;  /* 0x000000080700720b */ /* 0x004fc80003f2e000 */
[----:B------:R-:W-:-:S04]  /*0e70*/  FSEL R0, R8, R7, !P1 ;  /* 0x0000000708007208 */ /* 0x000fc80004800000 */
[----:B------:R-:W-:-:S04]  /*0e80*/  FSETP.GEU.AND P1, PT, R0, R9, PT ;  /* 0x000000090000720b */ /* 0x000fc80003f2e000 */
[----:B------:R-:W-:Y:S01]  /*0e90*/  FSEL R0, R9, R0, !P1 ;  /* 0x0000000009007208 */ /* 0x000fe20004800000 */
[----:B------:R-:W-:Y:S08]  /*0ea0*/  BRA `(.L_x_17) ;  /* 0x0000003c008c7947 */ /* 0x000ff00003800000 */
.L_x_16:
[----:B------:R-:W-:Y:S01]  /*0eb0*/  LOP3.LUT R0, R7, 0x3e0, RZ, 0xc0, !PT ;  /* 0x000003e007007812 */ /* 0x000fe200078ec0ff */
[----:B------:R-:W1:Y:S03]  /*0ec0*/  S2R R4, SR_LANEID ;  /* 0x0000000000047919 */ /* 0x000e660000000000 */
[----:B------:R-:W-:Y:S01]  /*0ed0*/  LOP3.LUT R5, RZ, R0, RZ, 0x33, !PT ;  /* 0x00000000ff057212 */ /* 0x000fe200078e33ff */
[----:B0-----:R-:W-:-:S04]  /*0ee0*/  VIADD R3, R0, 0x20 ;  /* 0x0000002000037836 */ /* 0x001fc80000000000 */
[----:B------:R-:W-:Y:S01]  /*0ef0*/  IMAD.IADD R5, R5, 0x1, R20 ;  /* 0x0000000105057824 */ /* 0x000fe200078e0214 */
[----:B------:R-:W-:-:S04]  /*0f00*/  ISETP.GT.AND P0, PT, R3, R20, PT ;  /* 0x000000140300720c */ /* 0x000fc80003f04270 */
[----:B------:R-:W-:-:S05]  /*0f10*/  SEL R5, R5, 0x1f, P0 ;  /* 0x0000001f05057807 */ /* 0x000fca0000000000 */
[----:B------:R-:W0:Y:S01]  /*0f20*/  SHFL.DOWN PT, R0, R9, 0x1, R5 ;  /* 0x0820000009007989 */ /* 0x000e2200000e0005 */
[C---:B-1----:R-:W-:Y:S01]  /*0f30*/  ISETP.GE.AND P0, PT, R4.reuse, R5, PT ;  /* 0x000000050400720c */ /* 0x042fe20003f06270 */
[----:B------:R-:W-:Y:S01]  /*0f40*/  VIADD R2, R4, 0x2 ;  /* 0x0000000204027836 */ /* 0x000fe20000000000 */
[----:B0-----:R-:W-:-:S11]  /*0f50*/  FSETP.GEU.AND P1, PT, R9, R0, PT ;  /* 0x000000000900720b */ /* 0x001fd60003f2e000 */
[----:B------:R-:W-:Y:S02]  /*0f60*/  @!P0 FSEL R9, R0, R9, !P1 ;  /* 0x0000000900098208 */ /* 0x000fe40004800000 */
[----:B------:R-:W-:Y:S01]  /*0f70*/  ISETP.GT.AND P0, PT, R2, R5, PT ;  /* 0x000000050200720c */ /* 0x000fe20003f04270 */
[----:B------:R-:W-:Y:S02]  /*0f80*/  VIADD R2, R4, 0x4 ;  /* 0x0000000404027836 */ /* 0x000fe40000000000 */
[----:B------:R-:W0:Y:S02]  /*0f90*/  SHFL.DOWN PT, R0, R9, 0x2, R5 ;  /* 0x0840000009007989 */ /* 0x000e2400000e0005 */
[----:B0-----:R-:W-:-:S08]  /*0fa0*/  FSETP.GEU.AND P1, PT, R9, R0, PT ;  /* 0x000000000900720b */ /* 0x001fd00003f2e000 */
[----:B------:R-:W-:Y:S02]  /*0fb0*/  @!P0 FSEL R9, R0, R9, !P1 ;  /* 0x0000000900098208 */ /* 0x000fe40004800000 */
[----:B------:R-:W-:Y:S01]  /*0fc0*/  ISETP.GT.AND P0, PT, R2, R5, PT ;  /* 0x000000050200720c */ /* 0x000fe20003f04270 */
[----:B------:R-:W-:Y:S02]  /*0fd0*/  VIADD R2, R4, 0x8 ;  /* 0x0000000804027836 */ /* 0x000fe40000000000 */
[----:B------:R-:W0:Y:S02]  /*0fe0*/  SHFL.DOWN PT, R0, R9, 0x4, R5 ;  /* 0x0880000009007989 */ /* 0x000e2400000e0005 */
[----:B0-----:R-:W-:-:S08]  /*0ff0*/  FSETP.GEU.AND P1, PT, R9, R0, PT ;  /* 0x000000000900720b */ /* 0x001fd00003f2e000 */
[----:B------:R-:W-:Y:S02]  /*1000*/  @!P0 FSEL R9, R0, R9, !P1 ;  /* 0x0000000900098208 */ /* 0x000fe40004800000 */
[----:B------:R-:W-:Y:S01]  /*1010*/  ISETP.GT.AND P1, PT, R2, R5, PT ;  /* 0x000000050200720c */ /* 0x000fe20003f24270 */
[C---:B------:R-:W-:Y:S01]  /*1020*/  VIADD R2, R4.reuse, 0x10 ;  /* 0x0000001004027836 */ /* 0x040fe20000000000 */
[----:B------:R-:W-:Y:S01]  /*1030*/  ISETP.NE.AND P0, PT, R4, RZ, PT ;  /* 0x000000ff0400720c */ /* 0x000fe20003f05270 */
[----:B------:R-:W0:-:S12]  /*1040*/  SHFL.DOWN PT, R0, R9, 0x8, R5 ;  /* 0x0900000009007989 */ /* 0x000e1800000e0005 */
[----:B------:R-:W1:Y:S01]  /*1050*/  @!P0 S2R R6, SR_CgaCtaId ;  /* 0x0000000000068919 */ /* 0x000e620000008800 */
[----:B------:R-:W-:Y:S02]  /*1060*/  @!P0 MOV R3, 0x400 ;  /* 0x0000040000038802 */ /* 0x000fe40000000f00 */
[----:B0-----:R-:W-:-:S04]  /*1070*/  FSETP.GEU.AND P2, PT, R9, R0, PT ;  /* 0x000000000900720b */ /* 0x001fc80003f4e000 */
[----:B------:R-:W-:Y:S02]  /*1080*/  @!P1 FSEL R9, R0, R9, !P2 ;  /* 0x0000000900099208 */ /* 0x000fe40005000000 */
[----:B------:R-:W-:Y:S02]  /*1090*/  ISETP.GT.AND P1, PT, R2, R5, PT ;  /* 0x000000050200720c */ /* 0x000fe40003f24270 */
[----:B------:R-:W-:Y:S01]  /*10a0*/  @!P0 SHF.R.U32.HI R2, RZ, 0x3, R7 ;  /* 0x00000003ff028819 */ /* 0x000fe20000011607 */
[----:B------:R-:W0:Y:S03]  /*10b0*/  SHFL.DOWN PT, R0, R9, 0x10, R5 ;  /* 0x0a00000009007989 */ /* 0x000e2600000e0005 */
[----:B------:R-:W-:Y:S02]  /*10c0*/  @!P0 LOP3.LUT R2, R2, 0x7c, RZ, 0xc0, !PT ;  /* 0x0000007c02028812 */ /* 0x000fe400078ec0ff */
[----:B-1----:R-:W-:-:S05]  /*10d0*/  @!P0 LEA R3, R6, R3, 0x18 ;  /* 0x0000000306038211 */ /* 0x002fca00078ec0ff */
[----:B------:R-:W-:Y:S01]  /*10e0*/  @!P0 IMAD.IADD R3, R2, 0x1, R3 ;  /* 0x0000000102038824 */ /* 0x000fe200078e0203 */
[----:B0-----:R-:W-:-:S04]  /*10f0*/  FSETP.GEU.AND P2, PT, R9, R0, PT ;  /* 0x000000000900720b */ /* 0x001fc80003f4e000 */
[----:B------:R-:W-:-:S05]  /*1100*/  @!P1 FSEL R9, R0, R9, !P2 ;  /* 0x0000000900099208 */ /* 0x000fca0005000000 */
[----:B------:R-:W-:-:S05]  /*1110*/  IMAD.MOV.U32 R0, RZ, RZ, R9 ;  /* 0x000000ffff007224 */ /* 0x000fca00078e0009 */
[----:B------:R0:W-:Y:S01]  /*1120*/  @!P0 STS [R3+0x8], R0 ;  /* 0x0000080003008388 */ /* 0x0001e20000000800 */
[----:B------:R-:W-:Y:S01]  /*1130*/  BAR.SYNC.DEFER_BLOCKING 0x0 ;  /* 0x0000000000007b1d */ /* 0x000fe20000010000 */
[----:B------:R-:W-:-:S13]  /*1140*/  ISETP.NE.AND P0, PT, R7, RZ, PT ;  /* 0x000000ff0700720c */ /* 0x000fda0003f05270 */
[----:B0-----:R-:W-:Y:S05]  /*1150*/  @P0 BRA `(.L_x_17) ;  /* 0x0000003800e00947 */ /* 0x001fea0003800000 */
[----:B------:R-:W0:Y:S01]  /*1160*/  S2UR UR5, SR_CgaCtaId ;  /* 0x00000000000579c3 */ /* 0x000e220000008800 */
[----:B------:R-:W-:Y:S01]  /*1170*/  UMOV UR4, 0x400 ;  /* 0x0000040000047882 */ /* 0x000fe20000000000 */
[C---:B------:R-:W-:Y:S02]  /*1180*/  ISETP.GT.AND P2, PT, R20.reuse, 0x20, PT ;  /* 0x000000201400780c */ /* 0x040fe40003f44270 */
[----:B------:R-:W-:Y:S01]  /*1190*/  ISETP.GT.AND P1, PT, R20, 0x40, PT ;  /* 0x000000401400780c */ /* 0x000fe20003f24270 */
[----:B0-----:R-:W-:-:S09]  /*11a0*/  ULEA UR4, UR5, UR4, 0x18 ;  /* 0x0000000405047291 */ /* 0x001fd2000f8ec0ff */
[----:B------:R-:W0:Y:S04]  /*11b0*/  LDS R3, [UR4+0xc] ;  /* 0x00000c04ff037984 */ /* 0x000e280008000800 */
[----:B------:R-:W1:Y:S04]  /*11c0*/  LDS.128 R4, [UR4+0x10] ;  /* 0x00001004ff047984 */ /* 0x000e680008000c00 */
[----:B------:R-:W2:Y:S01]  /*11d0*/  LDS.64 R8, [UR4+0x20] ;  /* 0x00002004ff087984 */ /* 0x000ea20008000a00 */
[----:B0-----:R-:W-:-:S04]  /*11e0*/  FSETP.GEU.AND P3, PT, R0, R3, PT ;  /* 0x000000030000720b */ /* 0x001fc80003f6e000 */
[----:B------:R-:W-:Y:S02]  /*11f0*/  @P2 FSEL R0, R3, R0, !P3 ;  /* 0x0000000003002208 */ /* 0x000fe40005800000 */
[----:B------:R-:W-:Y:S02]  /*1200*/  ISETP.GT.AND P2, PT, R20, 0x60, PT ;  /* 0x000000601400780c */ /* 0x000fe40003f44270 */
[----:B-1----:R-:W-:-:S04]  /*1210*/  FSETP.GEU.AND P3, PT, R0, R4, PT ;  /* 0x000000040000720b */ /* 0x002fc80003f6e000 */
[----:B------:R-:W-:Y:S02]  /*1220*/  @P1 FSEL R0, R4, R0, !P3 ;  /* 0x0000000004001208 */ /* 0x000fe40005800000 */
[----:B------:R-:W-:Y:S02]  /*1230*/  ISETP.GT.AND P1, PT, R20, 0x80, PT ;  /* 0x000000801400780c */ /* 0x000fe40003f24270 */
[----:B------:R-:W-:-:S04]  /*1240*/  FSETP.GEU.AND P3, PT, R0, R5, PT ;  /* 0x000000050000720b */ /* 0x000fc80003f6e000 */
        /* <DEDUP_REMOVED lines=8> */
[----:B--2---:R-:W-:-:S04]  /*12d0*/  FSETP.GEU.AND P3, PT, R0, R8, PT ;  /* 0x000000080000720b */ /* 0x004fc80003f6e000 */
[----:B------:R-:W-:-:S04]  /*12e0*/  @P1 FSEL R0, R8, R0, !P3 ;  /* 0x0000000008001208 */ /* 0x000fc80005800000 */
[----:B------:R-:W-:-:S04]  /*12f0*/  FSETP.GEU.AND P1, PT, R0, R9, PT ;  /* 0x000000090000720b */ /* 0x000fc80003f2e000 */
[----:B------:R-:W-:Y:S01]  /*1300*/  @P2 FSEL R0, R9, R0, !P1 ;  /* 0x0000000009002208 */ /* 0x000fe20004800000 */
[----:B------:R-:W-:Y:S08]  /*1310*/  BRA `(.L_x_17) ;  /* 0x0000003800707947 */ /* 0x000ff00003800000 */
.L_x_3:
[----:B------:R-:W0:Y:S01]  /*1320*/  S2R R0, SR_TID.X ;  /* 0x0000000000007919 */ /* 0x000e220000002100 */
[----:B------:R-:W1:Y:S01]  /*1330*/  LDC.64 R2, c[0x0][0x380] ;  /* 0x0000e000ff027b82 */ /* 0x000e620000000a00 */
[----:B0-----:R-:W-:-:S04]  /*1340*/  IMAD.SHL.U32 R5, R0, 0x4, RZ ;  /* 0x0000000400057824 */ /* 0x001fc800078e00ff */
[----:B-1----:R-:W-:-:S05]  /*1350*/  IMAD.WIDE.U32 R2, R5, 0x4, R2 ;  /* 0x0000000405027825 */ /* 0x002fca00078e0002 */
[----:B------:R-:W2:Y:S04]  /*1360*/  LDG.E.128.CONSTANT R4, desc[UR6][R2.64] ;  /* 0x0000000602047981 */ /* 0x000ea8000c1e9d00 */
[----:B------:R-:W3:Y:S04]  /*1370*/  LDG.E.128.CONSTANT R8, desc[UR6][R2.64+0x1000] ;  /* 0x0010000602087981 */ /* 0x000ee8000c1e9d00 */
[----:B------:R-:W4:Y:S04]  /*1380*/  LDG.E.128.CONSTANT R12, desc[UR6][R2.64+0x2000] ;  /* 0x00200006020c7981 */ /* 0x000f28000c1e9d00 */
[----:B------:R-:W5:Y:S01]  /*1390*/  LDG.E.128.CONSTANT R16, desc[UR6][R2.64+0x3000] ;  /* 0x0030000602107981 */ /* 0x000f62000c1e9d00 */
[----:B------:R-:W-:Y:S01]  /*13a0*/  IMAD.MOV.U32 R23, RZ, RZ, 0x1000 ;  /* 0x00001000ff177424 */ /* 0x000fe200078e00ff */
[----:B--2---:R-:W-:-:S02]  /*13b0*/  FSETP.GEU.AND P0, PT, R4, R5, PT ;  /* 0x000000050400720b */ /* 0x004fc40003f0e000 */
[----:B------:R-:W-:Y:S02]  /*13c0*/  FSETP.GEU.AND P1, PT, R6, R7, PT ;  /* 0x000000070600720b */ /* 0x000fe40003f2e000 */
[----:B---3--:R-:W-:Y:S02]  /*13d0*/  FSETP.GEU.AND P2, PT, R8, R9, PT ;  /* 0x000000090800720b */ /* 0x008fe40003f4e000 */
[----:B------:R-:W-:Y:S02]  /*13e0*/  FSETP.GEU.AND P3, PT, R10, R11, PT ;  /* 0x0000000b0a00720b */ /* 0x000fe40003f6e000 */
[----:B------:R-:W-:Y:S02]  /*13f0*/  FSEL R4, R5, R4, !P0 ;  /* 0x0000000405047208 */ /* 0x000fe40004000000 */
[----:B------:R-:W-:Y:S02]  /*1400*/  FSEL R7, R7, R6, !P1 ;  /* 0x0000000607077208 */ /* 0x000fe40004800000 */
[----:B------:R-:W-:-:S02]  /*1410*/  FSEL R8, R9, R8, !P2 ;  /* 0x0000000809087208 */ /* 0x000fc40005000000 */
[----:B------:R-:W-:Y:S02]  /*1420*/  FSEL R11, R11, R10, !P3 ;  /* 0x0000000a0b0b7208 */ /* 0x000fe40005800000 */
[----:B----4-:R-:W-:Y:S02]  /*1430*/  FSETP.GEU.AND P0, PT, R12, R13, PT ;  /* 0x0000000d0c00720b */ /* 0x010fe40003f0e000 */
[----:B------:R-:W-:Y:S02]  /*1440*/  FSETP.GEU.AND P1, PT, R14, R15, PT ;  /* 0x0000000f0e00720b */ /* 0x000fe40003f2e000 */
[----:B-----5:R-:W-:Y:S02]  /*1450*/  FSETP.GEU.AND P2, PT, R16, R17, PT ;  /* 0x000000111000720b */ /* 0x020fe40003f4e000 */
[----:B------:R-:W-:Y:S02]  /*1460*/  FSETP.GEU.AND P3, PT, R18, R19, PT ;  /* 0x000000131200720b */ /* 0x000fe40003f6e000 */
[----:B------:R-:W-:-:S02]  /*1470*/  FSEL R12, R13, R12, !P0 ;  /* 0x0000000c0d0c7208 */ /* 0x000fc40004000000 */
[----:B------:R-:W-:Y:S02]  /*1480*/  FSEL R15, R15, R14, !P1 ;  /* 0x0000000e0f0f7208 */ /* 0x000fe40004800000 */
[----:B------:R-:W-:Y:S02]  /*1490*/  FSEL R16, R17, R16, !P2 ;  /* 0x0000001011107208 */ /* 0x000fe40005000000 */
[----:B------:R-:W-:Y:S02]  /*14a0*/  FSEL R19, R19, R18, !P3 ;  /* 0x0000001213137208 */ /* 0x000fe40005800000 */
[----:B------:R-:W-:Y:S02]  /*14b0*/  FSETP.GEU.AND P2, PT, R12, R15, PT ;  /* 0x0000000f0c00720b */ /* 0x000fe40003f4e000 */
[----:B------:R-:W-:Y:S02]  /*14c0*/  FSETP.GEU.AND P3, PT, R16, R19, PT ;  /* 0x000000131000720b */ /* 0x000fe40003f6e000 */
[----:B------:R-:W-:-:S02]  /*14d0*/  FSETP.GEU.AND P1, PT, R8, R11, PT ;  /* 0x0000000b0800720b */ /* 0x000fc40003f2e000 */
[----:B------:R-:W-:Y:S02]  /*14e0*/  FSEL R12, R15, R12, !P2 ;  /* 0x0000000c0f0c7208 */ /* 0x000fe40005000000 */
[----:B------:R-:W-:Y:S02]  /*14f0*/  FSEL R19, R19, R16, !P3 ;  /* 0x0000001013137208 */ /* 0x000fe40005800000 */
[----:B------:R-:W-:Y:S02]  /*1500*/  FSEL R11, R11, R8, !P1 ;  /* 0x000000080b0b7208 */ /* 0x000fe40004800000 */
[----:B------:R-:W-:Y:S02]  /*1510*/  FSETP.GEU.AND P0, PT, R4, R7, PT ;  /* 0x000000070400720b */ /* 0x000fe40003f0e000 */
[----:B------:R-:W-:Y:S02]  /*1520*/  FSETP.GEU.AND P1, PT, R12, R19, PT ;  /* 0x000000130c00720b */ /* 0x000fe40003f2e000 */
[----:B------:R-:W-:-:S02]  /*1530*/  FSEL R4, R7, R4, !P0 ;  /* 0x0000000407047208 */ /* 0x000fc40004000000 */
[----:B------:R-:W-:Y:S02]  /*1540*/  FSEL R19, R19, R12, !P1 ;  /* 0x0000000c13137208 */ /* 0x000fe40004800000 */
[----:B------:R-:W-:Y:S02]  /*1550*/  ISETP.GE.U32.AND P1, PT, R20, 0x2000, PT ;  /* 0x000020001400780c */ /* 0x000fe40003f26070 */
[----:B------:R-:W-:-:S04]  /*1560*/  FSETP.GEU.AND P0, PT, R4, R11, PT ;  /* 0x0000000b0400720b */ /* 0x000fc80003f0e000 */
[----:B------:R-:W-:-:S04]  /*1570*/  FSEL R4, R11, R4, !P0 ;  /* 0x000000040b047208 */ /* 0x000fc80004000000 */
[----:B------:R-:W-:-:S04]  /*1580*/  FSETP.GEU.AND P0, PT, R4, R19, PT ;  /* 0x000000130400720b */ /* 0x000fc80003f0e000 */
[----:B------:R-:W-:Y:S01]  /*1590*/  FSEL R21, R19, R4, !P0 ;  /* 0x0000000413157208 */ /* 0x000fe20004000000 */
[----:B------:R-:W-:Y:S08]  /*15a0*/  @!P1 BRA `(.L_x_18) ;  /* 0x0000000000bc9947 */ /* 0x000ff00003800000 */
[----:B------:R-:W0:Y:S01]  /*15b0*/  LDC R24, c[0x0][0x390] ;  /* 0x0000e400ff187b82 */ /* 0x000e220000000800 */
[----:B------:R-:W-:Y:S02]  /*15c0*/  VIADD R22, R20, 0xfffff000 ;  /* 0xfffff00014167836 */ /* 0x000fe40000000000 */
[----:B------:R-:W-:-:S07]  /*15d0*/  IMAD.MOV.U32 R23, RZ, RZ, 0x1000 ;  /* 0x00001000ff177424 */ /* 0x000fce00078e00ff */
.L_x_20:
[----:B------:R-:W-:-:S05]  /*15e0*/  IMAD.WIDE R26, R23, 0x4, R2 ;  /* 0x00000004171a7825 */ /* 0x000fca00078e0202 */
[----:B------:R-:W2:Y:S04]  /*15f0*/  LDG.E.128.CONSTANT R8, desc[UR6][R26.64] ;  /* 0x000000061a087981 */ /* 0x000ea8000c1e9d00 */
[----:B------:R-:W3:Y:S04]  /*1600*/  LDG.E.128.CONSTANT R12, desc[UR6][R26.64+0x1000] ;  /* 0x001000061a0c7981 */ /* 0x000ee8000c1e9d00 */
[----:B------:R-:W4:Y:S04]  /*1610*/  LDG.E.128.CONSTANT R16, desc[UR6][R26.64+0x2000] ;  /* 0x002000061a107981 */ /* 0x000f28000c1e9d00 */
[----:B------:R-:W5:Y:S01]  /*1620*/  LDG.E.128.CONSTANT R4, desc[UR6][R26.64+0x3000] ;  /* 0x003000061a047981 */ /* 0x000f62000c1e9d00 */
[----:B0-----:R-:W-:Y:S01]  /*1630*/  IMAD.MOV.U32 R20, RZ, RZ, R24 ;  /* 0x000000ffff147224 */ /* 0x001fe200078e0018 */
        /* <DEDUP_REMOVED lines=14> */
[----:B------:R-:W-:Y:S01]  /*1720*/  FSEL R18, R4, R19, !P2 ;  /* 0x0000001304127208 */ /* 0x000fe20005000000 */
[----:B------:R-:W-:Y:S01]  /*1730*/  IMAD.IADD R4, R20, 0x1, -R23 ;  /* 0x0000000114047824 */ /* 0x000fe200078e0a17 */
[----:B------:R-:W-:Y:S02]  /*1740*/  FSEL R5, R6, R5, !P3 ;  /* 0x0000000506057208 */ /* 0x000fe40005800000 */
[----:B------:R-:W-:Y:S02]  /*1750*/  FSETP.GEU.AND P0, PT, R21, R8, PT ;  /* 0x000000081500720b */ /* 0x000fe40003f0e000 */
[----:B------:R-:W-:Y:S02]  /*1760*/  FSETP.GEU.AND P1, PT, R10, R13, PT ;  /* 0x0000000d0a00720b */ /* 0x000fe40003f2e000 */
[----:B------:R-:W-:-:S02]  /*1770*/  FSETP.GEU.AND P2, PT, R14, R17, PT ;  /* 0x000000110e00720b */ /* 0x000fc40003f4e000 */
[----:B------:R-:W-:Y:S02]  /*1780*/  FSETP.GEU.AND P3, PT, R18, R5, PT ;  /* 0x000000051200720b */ /* 0x000fe40003f6e000 */
[----:B------:R-:W-:Y:S02]  /*1790*/  FSEL R8, R8, R21, !P0 ;  /* 0x0000001508087208 */ /* 0x000fe40004000000 */
[----:B------:R-:W-:Y:S02]  /*17a0*/  FSEL R13, R13, R10, !P1 ;  /* 0x0000000a0d0d7208 */ /* 0x000fe40004800000 */
[----:B------:R-:W-:Y:S02]  /*17b0*/  FSEL R14, R17, R14, !P2 ;  /* 0x0000000e110e7208 */ /* 0x000fe40005000000 */
[----:B------:R-:W-:Y:S02]  /*17c0*/  FSEL R5, R5, R18, !P3 ;  /* 0x0000001205057208 */ /* 0x000fe40005800000 */
[----:B------:R-:W-:-:S02]  /*17d0*/  FSETP.GEU.AND P0, PT, R8, R13, PT ;  /* 0x0000000d0800720b */ /* 0x000fc40003f0e000 */
[----:B------:R-:W-:Y:S02]  /*17e0*/  FSETP.GEU.AND P1, PT, R14, R5, PT ;  /* 0x000000050e00720b */ /* 0x000fe40003f2e000 */
[----:B------:R-:W-:Y:S02]  /*17f0*/  FSEL R8, R13, R8, !P0 ;  /* 0x000000080d087208 */ /* 0x000fe40004000000 */
[----:B------:R-:W-:Y:S02]  /*1800*/  FSEL R5, R5, R14, !P1 ;  /* 0x0000000e05057208 */ /* 0x000fe40004800000 */
[----:B------:R-:W-:Y:S02]  /*1810*/  ISETP.GE.AND P1, PT, R4, 0x1000, PT ;  /* 0x000010000400780c */ /* 0x000fe40003f26270 */
[----:B------:R-:W-:-:S04]  /*1820*/  FSETP.GEU.AND P0, PT, R8, R5, PT ;  /* 0x000000050800720b */ /* 0x000fc80003f0e000 */
[----:B------:R-:W-:-:S04]  /*1830*/  FSEL R5, R5, R8, !P0 ;  /* 0x0000000805057208 */ /* 0x000fc80004000000 */
[----:B------:R-:W-:-:S04]  /*1840*/  FSETP.GEU.AND P0, PT, R5, R7, PT ;  /* 0x000000070500720b */ /* 0x000fc80003f0e000 */
[----:B------:R-:W-:Y:S01]  /*1850*/  FSEL R21, R7, R5, !P0 ;  /* 0x0000000507157208 */ /* 0x000fe20004000000 */
[----:B------:R-:W-:Y:S08]  /*1860*/  @!P1 BRA `(.L_x_19) ;  /* 0x00000008009c9947 */ /* 0x000ff00003800000 */
[----:B------:R-:W-:-:S05]  /*1870*/  VIADD R23, R23, 0x1000 ;  /* 0x0000100017177836 */ /* 0x000fca0000000000 */
[----:B------:R-:W-:-:S13]  /*1880*/  ISETP.GT.AND P0, PT, R23, R22, PT ;  /* 0x000000161700720c */ /* 0x000fda0003f04270 */
[----:B------:R-:W-:Y:S05]  /*1890*/  @!P0 BRA `(.L_x_20) ;  /* 0xfffffffc00508947 */ /* 0x000fea000383ffff */
.L_x_18:
[----:B------:R-:W-:-:S13]  /*18a0*/  ISETP.GE.AND P0, PT, R23, R20, PT ;  /* 0x000000141700720c */ /* 0x000fda0003f06270 */
[----:B------:R-:W-:Y:S05]  /*18b0*/  @P0 BRA `(.L_x_19) ;  /* 0x0000000800880947 */ /* 0x000fea0003800000 */
[----:B------:R-:W-:Y:S01]  /*18c0*/  IMAD.IADD R9, R20, 0x1, -R23 ;  /* 0x0000000114097824 */ /* 0x000fe200078e0a17 */
[----:B------:R-:W-:Y:S04]  /*18d0*/  BSSY.RECONVERGENT B1, `(.L_x_19) ;  /* 0x00000a0000017945 */ /* 0x000fe80003800200 */
[----:B------:R-:W-:-:S13]  /*18e0*/  ISETP.GE.AND P0, PT, R0, R9, PT ;  /* 0x000000090000720c */ /* 0x000fda0003f06270 */
[----:B------:R-:W-:Y:S05]  /*18f0*/  @P0 BRA `(.L_x_21) ;  /* 0x0000000800740947 */ /* 0x000fea0003800000 */
[----:B------:R-:W-:Y:S01]  /*1900*/  LOP3.LUT R2, RZ, R0, RZ, 0x33, !PT ;  /* 0x00000000ff027212 */ /* 0x000fe200078e33ff */
[----:B------:R-:W-:Y:S01]  /*1910*/  BSSY.RECONVERGENT B2, `(.L_x_22) ;  /* 0x0000016000027945 */ /* 0x000fe20003800200 */
[----:B------:R-:W-:Y:S02]  /*1920*/  IMAD.MOV.U32 R8, RZ, RZ, R0 ;  /* 0x000000ffff087224 */ /* 0x000fe400078e0000 */
[----:B------:R-:W-:-:S04]  /*1930*/  IADD3 R2, PT, PT, -R23, R20, R2 ;  /* 0x0000001417027210 */ /* 0x000fc80007ffe102 */
[C---:B------:R-:W-:Y:S02]  /*1940*/  LOP3.LUT R3, R2.reuse, 0x300, RZ, 0xc0, !PT ;  /* 0x0000030002037812 */ /* 0x040fe400078ec0ff */
[----:B------:R-:W-:Y:S02]  /*1950*/  ISETP.GE.U32.AND P2, PT, R2, 0x300, PT ;  /* 0x000003000200780c */ /* 0x000fe40003f46070 */
[----:B------:R-:W-:-:S13]  /*1960*/  ISETP.NE.AND P0, PT, R3, 0x300, PT ;  /* 0x000003000300780c */ /* 0x000fda0003f05270 */
[----:B------:R-:W-:Y:S05]  /*1970*/  @!P0 BRA `(.L_x_23) ;  /* 0x00000000003c8947 */ /* 0x000fea0003800000 */
[----:B------:R-:W0:Y:S01]  /*1980*/  LDC.64 R4, c[0x0][0x380] ;  /* 0x0000e000ff047b82 */ /* 0x000e220000000a00 */
[----:B------:R-:W-:Y:S01]  /*1990*/  LEA.HI R2, R2, 0x1, RZ, 0x18 ;  /* 0x0000000102027811 */ /* 0x000fe200078fc0ff */
[----:B------:R-:W-:Y:S02]  /*19a0*/  IMAD.IADD R7, R0, 0x1, R23 ;  /* 0x0000000100077824 */ /* 0x000fe400078e0217 */
[----:B------:R-:W-:Y:S01]  /*19b0*/  IMAD.MOV.U32 R8, RZ, RZ, R0 ;  /* 0x000000ffff087224 */ /* 0x000fe200078e0000 */
[----:B------:R-:W-:-:S05]  /*19c0*/  LOP3.LUT R2, R2, 0x3, RZ, 0xc0, !PT ;  /* 0x0000000302027812 */ /* 0x000fca00078ec0ff */
[----:B------:R-:W-:-:S07]  /*19d0*/  IMAD.MOV R6, RZ, RZ, -R2 ;  /* 0x000000ffff067224 */ /* 0x000fce00078e0a02 */
.L_x_24:
[----:B0-----:R-:W-:-:S06]  /*19e0*/  IMAD.WIDE.U32 R2, R7, 0x4, R4 ;  /* 0x0000000407027825 */ /* 0x001fcc00078e0004 */
[----:B------:R-:W2:Y:S01]  /*19f0*/  LDG.E.CONSTANT R2, desc[UR6][R2.64] ;  /* 0x0000000602027981 */ /* 0x000ea2000c1e9900 */
[----:B------:R-:W-:Y:S02]  /*1a00*/  VIADD R6, R6, 0x1 ;  /* 0x0000000106067836 */ /* 0x000fe40000000000 */
[----:B------:R-:W-:Y:S02]  /*1a10*/  VIADD R8, R8, 0x100 ;  /* 0x0000010008087836 */ /* 0x000fe40000000000 */
[----:B------:R-:W-:Y:S01]  /*1a20*/  VIADD R7, R7, 0x100 ;  /* 0x0000010007077836 */ /* 0x000fe20000000000 */
[----:B------:R-:W-:Y:S02]  /*1a30*/  ISETP.NE.AND P1, PT, R6, RZ, PT ;  /* 0x000000ff0600720c */ /* 0x000fe40003f25270 */
[----:B--2---:R-:W-:-:S04]  /*1a40*/  FSETP.GEU.AND P0, PT, R21, R2, PT ;  /* 0x000000021500720b */ /* 0x004fc80003f0e000 */
[----:B------:R-:W-:-:S07]  /*1a50*/  FSEL R21, R2, R21, !P0 ;  /* 0x0000001502157208 */ /* 0x000fce0004000000 */
[----:B------:R-:W-:Y:S05]  /*1a60*/  @P1 BRA `(.L_x_24) ;  /* 0xfffffffc00dc1947 */ /* 0x000fea000383ffff */
.L_x_23:
[----:B------:R-:W-:Y:S05]  /*1a70*/  BSYNC.RECONVERGENT B2 ;  /* 0x0000000000027941 */ /* 0x000fea0003800200 */
.L_x_22:
[----:B------:R-:W-:Y:S05]  /*1a80*/  @!P2 BRA `(.L_x_21) ;  /* 0x000000080010a947 */ /* 0x000fea0003800000 */
[----:B------:R-:W0:Y:S01]  /*1a90*/  LDCU.64 UR4, c[0x0][0x380] ;  /* 0x00007000ff0477ac */ /* 0x000e220008000a00 */
[----:B------:R-:W-:Y:S01]  /*1aa0*/  IMAD.IADD R5, R9, 0x1, -R8 ;  /* 0x0000000109057824 */ /* 0x000fe200078e0a08 */
[C---:B------:R-:W-:Y:S01]  /*1ab0*/  IADD3 R3, P0, PT, R8.reuse, R23, RZ ;  /* 0x0000001708037210 */ /* 0x040fe20007f1e0ff */
[----:B------:R-:W-:Y:S01]  /*1ac0*/  BSSY.RECONVERGENT B2, `(.L_x_25) ;  /* 0x000004a000027945 */ /* 0x000fe20003800200 */
[----:B------:R-:W-:Y:S02]  /*1ad0*/  IMAD.IADD R11, R8, 0x1, R23 ;  /* 0x00000001080b7824 */ /* 0x000fe400078e0217 */
[----:B------:R-:W-:Y:S01]  /*1ae0*/  ISETP.GT.AND P1, PT, R5, 0xc00, PT ;  /* 0x00000c000500780c */ /* 0x000fe20003f24270 */
[----:B------:R-:W-:Y:S01]  /*1af0*/  IMAD.X R4, RZ, RZ, RZ, P0 ;  /* 0x000000ffff047224 */ /* 0x000fe200000e06ff */
[----:B0-----:R-:W-:-:S04]  /*1b00*/  LEA R2, P0, R3, UR4, 0x2 ;  /* 0x0000000403027c11 */ /* 0x001fc8000f8010ff */
[----:B------:R-:W-:Y:S02]  /*1b10*/  LEA.HI.X R3, R3, UR5, R4, 0x2, P0 ;  /* 0x0000000503037c11 */ /* 0x000fe400080f1404 */
[----:B------:R-:W-:-:S05]  /*1b20*/  IADD3 R2, P0, PT, R2, 0x800, RZ ;  /* 0x0000080002027810 */ /* 0x000fca0007f1e0ff */
[----:B------:R-:W-:Y:S01]  /*1b30*/  IMAD.X R3, RZ, RZ, R3, P0 ;  /* 0x000000ffff037224 */ /* 0x000fe200000e0603 */
[----:B------:R-:W-:Y:S01]  /*1b40*/  PLOP3.LUT P0, PT, PT, PT, PT, 0x80, 0x8 ;  /* 0x000000000008781c */ /* 0x000fe20003f0f070 */
[----:B------:R-:W-:-:S12]  /*1b50*/  @!P1 BRA `(.L_x_26) ;  /* 0x0000000400009947 */ /* 0x000fd80003800000 */
[----:B------:R-:W-:Y:S01]  /*1b60*/  PLOP3.LUT P0, PT, PT, PT, PT, 0x8, 0x80 ;  /* 0x000000000080781c */ /* 0x000fe20003f0e170 */
[----:B------:R-:W-:-:S12]  /*1b70*/  VIADD R13, R9, 0xfffff400 ;  /* 0xfffff400090d7836 */ /* 0x000fd80000000000 */
.L_x_27:
[----:B------:R-:W0:Y:S01]  /*1b80*/  LDC.64 R4, c[0x0][0x380] ;  /* 0x0000e000ff047b82 */ /* 0x000e220000000a00 */
[----:B------:R-:W2:Y:S04]  /*1b90*/  LDG.E.CONSTANT R12, desc[UR6][R2.64+-0x400] ;  /* 0xfffc0006020c7981 */ /* 0x000ea8000c1e9900 */
[----:B------:R-:W3:Y:S01]  /*1ba0*/  LDG.E.CONSTANT R19, desc[UR6][R2.64] ;  /* 0x0000000602137981 */ /* 0x000ee2000c1e9900 */
[----:B------:R-:W-:-:S03]  /*1bb0*/  VIADD R25, R11, 0x400 ;  /* 0x000004000b197836 */ /* 0x000fc60000000000 */
[----:B------:R-:W4:Y:S04]  /*1bc0*/  LDG.E.CONSTANT R18, desc[UR6][R2.64+0x400] ;  /* 0x0004000602127981 */ /* 0x000f28000c1e9900 */
[----:B------:R-:W5:Y:S04]  /*1bd0*/  LDG.E.CONSTANT R16, desc[UR6][R2.64+0xc00] ;  /* 0x000c000602107981 */ /* 0x000f68000c1e9900 */
[----:B------:R-:W5:Y:S01]  /*1be0*/  LDG.E.CONSTANT R15, desc[UR6][R2.64+0x1000] ;  /* 0x00100006020f7981 */ /* 0x000f62000c1e9900 */
[----:B------:R-:W-:-:S03]  /*1bf0*/  VIADD R23, R11, 0x800 ;  /* 0x000008000b177836 */ /* 0x000fc60000000000 */
[----:B------:R-:W5:Y:S01]  /*1c00*/  LDG.E.CONSTANT R14, desc[UR6][R2.64+0x1400] ;  /* 0x00140006020e7981 */ /* 0x000f62000c1e9900 */
[----:B0-----:R-:W-:-:S03]  /*1c10*/  IMAD.WIDE.U32 R6, R11, 0x4, R4 ;  /* 0x000000040b067825 */ /* 0x001fc600078e0004 */
[----:B------:R-:W5:Y:S04]  /*1c20*/  LDG.E.CONSTANT R22, desc[UR6][R2.64+0x2000] ;  /* 0x0020000602167981 */ /* 0x000f68000c1e9900 */
[----:B------:R0:W2:Y:S01]  /*1c30*/  LDG.E.CONSTANT R10, desc[UR6][R6.64] ;  /* 0x00000006060a7981 */ /* 0x0000a2000c1e9900 */
[----:B------:R-:W-:-:S03]  /*1c40*/  IMAD.WIDE.U32 R24, R25, 0x4, R4 ;  /* 0x0000000419187825 */ /* 0x000fc600078e0004 */
[----:B------:R-:W5:Y:S04]  /*1c50*/  LDG.E.CONSTANT R20, desc[UR6][R2.64+0x2400] ;  /* 0x0024000602147981 */ /* 0x000f68000c1e9900 */
[----:B------:R-:W5:Y:S01]  /*1c60*/  LDG.E.CONSTANT R17, desc[UR6][R24.64] ;  /* 0x0000000618117981 */ /* 0x000f62000c1e9900 */
[----:B0-----:R-:W-:-:S03]  /*1c70*/  IMAD.WIDE.U32 R6, R23, 0x4, R4 ;  /* 0x0000000417067825 */ /* 0x001fc600078e0004 */
[----:B------:R-:W5:Y:S04]  /*1c80*/  LDG.E.CONSTANT R23, desc[UR6][R2.64+0x1c00] ;  /* 0x001c000602177981 */ /* 0x000f68000c1e9900 */
[----:B------:R-:W5:Y:S01]  /*1c90*/  LDG.E.CONSTANT R6, desc[UR6][R6.64] ;  /* 0x0000000606067981 */ /* 0x000f62000c1e9900 */
[----:B------:R-:W-:-:S03]  /*1ca0*/  VIADD R27, R11, 0xc00 ;  /* 0x00000c000b1b7836 */ /* 0x000fc60000000000 */
[----:B------:R-:W5:Y:S01]  /*1cb0*/  LDG.E.CONSTANT R26, desc[UR6][R2.64+0x2c00] ;  /* 0x002c0006021a7981 */ /* 0x000f62000c1e9900 */
[----:B------:R-:W-:-:S03]  /*1cc0*/  IMAD.WIDE.U32 R4, R27, 0x4, R4 ;  /* 0x000000041b047825 */ /* 0x000fc600078e0004 */
[----:B------:R-:W5:Y:S04]  /*1cd0*/  LDG.E.CONSTANT R25, desc[UR6][R2.64+0x3000] ;  /* 0x0030000602197981 */ /* 0x000f68000c1e9900 */
[----:B------:R-:W5:Y:S04]  /*1ce0*/  LDG.E.CONSTANT R4, desc[UR6][R4.64] ;  /* 0x0000000604047981 */ /* 0x000f68000c1e9900 */
[----:B------:R0:W5:Y:S01]  /*1cf0*/  LDG.E.CONSTANT R24, desc[UR6][R2.64+0x3400] ;  /* 0x0034000602187981 */ /* 0x000162000c1e9900 */
[----:B------:R-:W-:-:S05]  /*1d00*/  VIADD R8, R8, 0x1000 ;  /* 0x0000100008087836 */ /* 0x000fca0000000000 */
[----:B------:R-:W-:Y:S02]  /*1d10*/  ISETP.GE.AND P2, PT, R8, R13, PT ;  /* 0x0000000d0800720c */ /* 0x000fe40003f46270 */
[----:B0-----:R-:W-:Y:S01]  /*1d20*/  IADD3 R2, P3, PT, R2, 0x4000, RZ ;  /* 0x0000400002027810 */ /* 0x001fe20007f7e0ff */
[----:B------:R-:W-:-:S04]  /*1d30*/  VIADD R11, R11, 0x1000 ;  /* 0x000010000b0b7836 */ /* 0x000fc80000000000 */
[----:B------:R-:W-:Y:S01]  /*1d40*/  IMAD.X R3, RZ, RZ, R3, P3 ;  /* 0x000000ffff037224 */ /* 0x000fe200018e0603 */
[----:B--2---:R-:W-:-:S04]  /*1d50*/  FSETP.GEU.AND P1, PT, R21, R10, PT ;  /* 0x0000000a1500720b */ /* 0x004fc80003f2e000 */
[----:B------:R-:W-:-:S04]  /*1d60*/  FSEL R21, R10, R21, !P1 ;  /* 0x000000150a157208 */ /* 0x000fc80004800000 */
[----:B------:R-:W-:-:S04]  /*1d70*/  FSETP.GEU.AND P1, PT, R21, R12, PT ;  /* 0x0000000c1500720b */ /* 0x000fc80003f2e000 */
[----:B------:R-:W-:-:S04]  /*1d80*/  FSEL R12, R12, R21, !P1 ;  /* 0x000000150c0c7208 */ /* 0x000fc80004800000 */
[----:B---3--:R-:W-:-:S04]  /*1d90*/  FSETP.GEU.AND P1, PT, R12, R19, PT ;  /* 0x000000130c00720b */ /* 0x008fc80003f2e000 */
[----:B------:R-:W-:-:S04]  /*1da0*/  FSEL R19, R19, R12, !P1 ;  /* 0x0000000c13137208 */ /* 0x000fc80004800000 */
[----:B----4-:R-:W-:-:S04]  /*1db0*/  FSETP.GEU.AND P1, PT, R19, R18, PT ;  /* 0x000000121300720b */ /* 0x010fc80003f2e000 */
[----:B------:R-:W-:-:S04]  /*1dc0*/  FSEL R18, R18, R19, !P1 ;  /* 0x0000001312127208 */ /* 0x000fc80004800000 */
[----:B-----5:R-:W-:-:S04]  /*1dd0*/  FSETP.GEU.AND P1, PT, R18, R17, PT ;  /* 0x000000111200720b */ /* 0x020fc80003f2e000 */
        /* <DEDUP_REMOVED lines=24> */
.L_x_26:
[----:B------:R-:W-:Y:S05]  /*1f60*/  BSYNC.RECONVERGENT B2 ;  /* 0x0000000000027941 */ /* 0x000fea0003800200 */
.L_x_25:
[----:B------:R-:W-:Y:S01]  /*1f70*/  IMAD.IADD R4, R9, 0x1, -R8 ;  /* 0x0000000109047824 */ /* 0x000fe200078e0a08 */
[----:B------:R-:W-:Y:S04]  /*1f80*/  BSSY.RECONVERGENT B2, `(.L_x_28) ;  /* 0x0000024000027945 */ /* 0x000fe80003800200 */
[----:B------:R-:W-:-:S13]  /*1f90*/  ISETP.GT.AND P1, PT, R4, 0x400, PT ;  /* 0x000004000400780c */ /* 0x000fda0003f24270 */
[----:B------:R-:W-:Y:S05]  /*1fa0*/  @!P1 BRA `(.L_x_29) ;  /* 0x0000000000849947 */ /* 0x000fea0003800000 */
[----:B------:R-:W0:Y:S01]  /*1fb0*/  LDC.64 R6, c[0x0][0x380] ;  /* 0x0000e000ff067b82 */ /* 0x000e220000000a00 */
[----:B------:R-:W2:Y:S04]  /*1fc0*/  LDG.E.CONSTANT R13, desc[UR6][R2.64+-0x400] ;  /* 0xfffc0006020d7981 */ /* 0x000ea8000c1e9900 */
[----:B------:R-:W3:Y:S01]  /*1fd0*/  LDG.E.CONSTANT R15, desc[UR6][R2.64] ;  /* 0x00000006020f7981 */ /* 0x000ee2000c1e9900 */
[----:B------:R-:W-:-:S03]  /*1fe0*/  VIADD R19, R11, 0x400 ;  /* 0x000004000b137836 */ /* 0x000fc60000000000 */
[----:B------:R-:W4:Y:S04]  /*1ff0*/  LDG.E.CONSTANT R17, desc[UR6][R2.64+0x400] ;  /* 0x0004000602117981 */ /* 0x000f28000c1e9900 */
[----:B------:R-:W5:Y:S04]  /*2000*/  LDG.E.CONSTANT R23, desc[UR6][R2.64+0x1000] ;  /* 0x0010000602177981 */ /* 0x000f68000c1e9900 */
[----:B------:R-:W5:Y:S01]  /*2010*/  LDG.E.CONSTANT R25, desc[UR6][R2.64+0x1400] ;  /* 0x0014000602197981 */ /* 0x000f62000c1e9900 */
[----:B0-----:R-:W-:-:S06]  /*2020*/  IMAD.WIDE.U32 R4, R11, 0x4, R6 ;  /* 0x000000040b047825 */ /* 0x001fcc00078e0006 */
[----:B------:R-:W2:Y:S01]  /*2030*/  LDG.E.CONSTANT R4, desc[UR6][R4.64] ;  /* 0x0000000604047981 */ /* 0x000ea2000c1e9900 */
[----:B------:R-:W-:-:S03]  /*2040*/  IMAD.WIDE.U32 R6, R19, 0x4, R6 ;  /* 0x0000000413067825 */ /* 0x000fc600078e0006 */
[----:B------:R0:W5:Y:S04]  /*2050*/  LDG.E.CONSTANT R19, desc[UR6][R2.64+0xc00] ;  /* 0x000c000602137981 */ /* 0x000168000c1e9900 */
[----:B------:R-:W5:Y:S01]  /*2060*/  LDG.E.CONSTANT R7, desc[UR6][R6.64] ;  /* 0x0000000606077981 */ /* 0x000f62000c1e9900 */
[----:B------:R-:W-:Y:S01]  /*2070*/  VIADD R8, R8, 0x800 ;  /* 0x0000080008087836 */ /* 0x000fe20000000000 */
        /* <DEDUP_REMOVED lines=17> */
[----:B------:R-:W-:Y:S02]  /*2190*/  FSETP.GEU.AND P1, PT, R4, R25, PT ;  /* 0x000000190400720b */ /* 0x000fe40003f2e000 */
[----:B------:R-:W-:Y:S02]  /*21a0*/  PLOP3.LUT P0, PT, PT, PT, PT, 0x8, 0x80 ;  /* 0x000000000080781c */ /* 0x000fe40003f0e170 */
[----:B------:R-:W-:-:S11]  /*21b0*/  FSEL R21, R25, R4, !P1 ;  /* 0x0000000419157208 */ /* 0x000fd60004800000 */
.L_x_29:
[----:B------:R-:W-:Y:S05]  /*21c0*/  BSYNC.RECONVERGENT B2 ;  /* 0x0000000000027941 */ /* 0x000fea0003800200 */
.L_x_28:
[----:B------:R-:W-:-:S13]  /*21d0*/  ISETP.LT.OR P0, PT, R8, R9, P0 ;  /* 0x000000090800720c */ /* 0x000fda0000701670 */
[----:B------:R-:W-:Y:S05]  /*21e0*/  @!P0 BRA `(.L_x_21) ;  /* 0x0000000000388947 */ /* 0x000fea0003800000 */
[----:B------:R-:W0:Y:S01]  /*21f0*/  LDC.64 R4, c[0x0][0x380] ;  /* 0x0000e000ff047b82 */ /* 0x000e220000000a00 */
[----:B------:R-:W2:Y:S04]  /*2200*/  LDG.E.CONSTANT R6, desc[UR6][R2.64+-0x400] ;  /* 0xfffc000602067981 */ /* 0x000ea8000c1e9900 */
[----:B------:R-:W3:Y:S04]  /*2210*/  LDG.E.CONSTANT R7, desc[UR6][R2.64] ;  /* 0x0000000602077981 */ /* 0x000ee8000c1e9900 */
[----:B------:R-:W4:Y:S01]  /*2220*/  LDG.E.CONSTANT R9, desc[UR6][R2.64+0x400] ;  /* 0x0004000602097981 */ /* 0x000f22000c1e9900 */
[----:B0-----:R-:W-:-:S06]  /*2230*/  IMAD.WIDE.U32 R4, R11, 0x4, R4 ;  /* 0x000000040b047825 */ /* 0x001fcc00078e0004 */
[----:B------:R-:W5:Y:S02]  /*2240*/  LDG.E.CONSTANT R4, desc[UR6][R4.64] ;  /* 0x0000000604047981 */ /* 0x000f64000c1e9900 */
[----:B-----5:R-:W-:-:S04]  /*2250*/  FSETP.GEU.AND P0, PT, R21, R4, PT ;  /* 0x000000041500720b */ /* 0x020fc80003f0e000 */
[----:B------:R-:W-:-:S04]  /*2260*/  FSEL R21, R4, R21, !P0 ;  /* 0x0000001504157208 */ /* 0x000fc80004000000 */
[----:B--2---:R-:W-:-:S04]  /*2270*/  FSETP.GEU.AND P0, PT, R21, R6, PT ;  /* 0x000000061500720b */ /* 0x004fc80003f0e000 */
[----:B------:R-:W-:-:S04]  /*2280*/  FSEL R6, R6, R21, !P0 ;  /* 0x0000001506067208 */ /* 0x000fc80004000000 */
[----:B---3--:R-:W-:-:S04]  /*2290*/  FSETP.GEU.AND P0, PT, R6, R7, PT ;  /* 0x000000070600720b */ /* 0x008fc80003f0e000 */
[----:B------:R-:W-:-:S04]  /*22a0*/  FSEL R6, R7, R6, !P0 ;  /* 0x0000000607067208 */ /* 0x000fc80004000000 */
[----:B----4-:R-:W-:-:S04]  /*22b0*/  FSETP.GEU.AND P0, PT, R6, R9, PT ;  /* 0x000000090600720b */ /* 0x010fc80003f0e000 */
[----:B------:R-:W-:-:S09]  /*22c0*/  FSEL R21, R9, R6, !P0 ;  /* 0x0000000609157208 */ /* 0x000fd20004000000 */
.L_x_21:
[----:B------:R-:W-:Y:S05]  /*22d0*/  BSYNC.RECONVERGENT B1 ;  /* 0x0000000000017941 */ /* 0x000fea0003800200 */
.L_x_19:
[----:B------:R-:W0:Y:S01]  /*22e0*/  S2R R6, SR_LANEID ;  /* 0x0000000000067919 */ /* 0x000e220000000000 */
[----:B------:R-:W1:Y:S02]  /*22f0*/  SHFL.DOWN PT, R2, R21, 0x1, 0x1f ;  /* 0x08201f0015027f89 */ /* 0x000e6400000e0000 */
[----:B-1----:R-:W-:Y:S02]  /*2300*/  FSETP.GEU.AND P0, PT, R21, R2, PT ;  /* 0x000000021500720b */ /* 0x002fe40003f0e000 */
[C---:B0-----:R-:W-:Y:S02]  /*2310*/  ISETP.GT.AND P1, PT, R6.reuse, 0x1e, PT ;  /* 0x0000001e0600780c */ /* 0x041fe40003f24270 */
[----:B------:R-:W-:-:S11]  /*2320*/  ISETP.NE.AND P2, PT, R6, RZ, PT ;  /* 0x000000ff0600720c */ /* 0x000fd60003f45270 */
[----:B------:R-:W-:Y:S02]  /*2330*/  @!P1 FSEL R21, R2, R21, !P0 ;  /* 0x0000001502159208 */ /* 0x000fe40004000000 */
[----:B------:R-:W-:Y:S01]  /*2340*/  ISETP.GT.AND P1, PT, R6, 0x1d, PT ;  /* 0x0000001d0600780c */ /* 0x000fe20003f24270 */
[----:B------:R-:W0:Y:S01]  /*2350*/  @!P2 S2R R5, SR_CgaCtaId ;  /* 0x000000000005a919 */ /* 0x000e220000008800 */
[----:B------:R-:W-:Y:S02]  /*2360*/  @!P2 MOV R4, 0x400 ;  /* 0x000004000004a802 */ /* 0x000fe40000000f00 */
[----:B------:R-:W-:Y:S01]  /*2370*/  @!P2 SHF.R.U32.HI R3, RZ, 0x3, R0 ;  /* 0x00000003ff03a819 */ /* 0x000fe20000011600 */
[----:B------:R-:W1:Y:S03]  /*2380*/  SHFL.DOWN PT, R2, R21, 0x2, 0x1f ;  /* 0x08401f0015027f89 */ /* 0x000e6600000e0000 */
[----:B------:R-:W-:-:S02]  /*2390*/  @!P2 LOP3.LUT R3, R3, 0x7c, RZ, 0xc0, !PT ;  /* 0x0000007c0303a812 */ /* 0x000fc400078ec0ff */
[----:B-1----:R-:W-:-:S04]  /*23a0*/  FSETP.GEU.AND P0, PT, R21, R2, PT ;  /* 0x000000021500720b */ /* 0x002fc80003f0e000 */
[----:B------:R-:W-:Y:S02]  /*23b0*/  @!P1 FSEL R21, R2, R21, !P0 ;  /* 0x0000001502159208 */ /* 0x000fe40004000000 */
[----:B------:R-:W-:Y:S02]  /*23c0*/  ISETP.GT.AND P1, PT, R6, 0x1b, PT ;  /* 0x0000001b0600780c */ /* 0x000fe40003f24270 */
[----:B0-----:R-:W-:Y:S01]  /*23d0*/  @!P2 LEA R4, R5, R4, 0x18 ;  /* 0x000000040504a211 */ /* 0x001fe200078ec0ff */
[----:B------:R-:W0:Y:S04]  /*23e0*/  SHFL.DOWN PT, R2, R21, 0x4, 0x1f ;  /* 0x08801f0015027f89 */ /* 0x000e2800000e0000 */
[----:B------:R-:W-:Y:S01]  /*23f0*/  @!P2 IMAD.IADD R3, R3, 0x1, R4 ;  /* 0x000000010303a824 */ /* 0x000fe200078e0204 */
[----:B0-----:R-:W-:-:S05]  /*2400*/  FSETP.GEU.AND P0, PT, R21, R2, PT ;  /* 0x000000021500720b */ /* 0x001fca0003f0e000 */
        /* <DEDUP_REMOVED lines=35> */
.L_x_2:
        /* <DEDUP_REMOVED lines=12> */
.L_x_32:
[----:B------:R-:W-:Y:S05]  /*2700*/  BSYNC.RECONVERGENT B1 ;  /* 0x0000000000017941 */ /* 0x000fea0003800200 */
.L_x_31:
        /* <DEDUP_REMOVED lines=16> */
.L_x_37:
        /* <DEDUP_REMOVED lines=10> */
.L_x_36:
[----:B------:R-:W-:Y:S05]  /*28b0*/  BSYNC.RECONVERGENT B2 ;  /* 0x0000000000027941 */ /* 0x000fea0003800200 */
.L_x_35:
        /* <DEDUP_REMOVED lines=8> */
.L_x_40:
        /* <DEDUP_REMOVED lines=59> */
.L_x_39:
[----:B------:R-:W-:Y:S05]  /*2cf0*/  BSYNC.RECONVERGENT B2 ;  /* 0x0000000000027941 */ /* 0x000fea0003800200 */
.L_x_38:
        /* <DEDUP_REMOVED lines=34> */
.L_x_42:
[----:B------:R-:W-:Y:S05]  /*2f20*/  BSYNC.RECONVERGENT B2 ;  /* 0x0000000000027941 */ /* 0x000fea0003800200 */
.L_x_41:
        /* <DEDUP_REMOVED lines=16> */
.L_x_34:
[----:B------:R-:W-:Y:S05]  /*3030*/  BSYNC.RECONVERGENT B1 ;  /* 0x0000000000017941 */ /* 0x000fea0003800200 */
.L_x_33:
        /* <DEDUP_REMOVED lines=58> */
.L_x_43:
[----:B------:R-:W-:Y:S01]  /*33e0*/  LOP3.LUT R0, R7, 0x3e0, RZ, 0xc0, !PT ;  /* 0x000003e007007812 */ /* 0x000fe200078ec0ff */
[----:B0-----:R-:W0:Y:S03]  /*33f0*/  S2R R2, SR_LANEID ;  /* 0x0000000000027919 */ /* 0x001e260000000000 */
[----:B------:R-:W-:Y:S01]  /*3400*/  LOP3.LUT R9, RZ, R0, RZ, 0x33, !PT ;  /* 0x00000000ff097212 */ /* 0x000fe200078e33ff */
[----:B------:R-:W-:-:S04]  /*3410*/  VIADD R3, R0, 0x20 ;  /* 0x0000002000037836 */ /* 0x000fc80000000000 */
[----:B------:R-:W-:Y:S01]  /*3420*/  IMAD.IADD R9, R9, 0x1, R20 ;  /* 0x0000000109097824 */ /* 0x000fe200078e0214 */
[----:B------:R-:W-:-:S04]  /*3430*/  ISETP.GT.AND P0, PT, R3, R20, PT ;  /* 0x000000140300720c */ /* 0x000fc80003f04270 */
[----:B------:R-:W-:-:S05]  /*3440*/  SEL R4, R9, 0x1f, P0 ;  /* 0x0000001f09047807 */ /* 0x000fca0000000000 */
[----:B------:R-:W1:Y:S01]  /*3450*/  SHFL.DOWN PT, R0, R5, 0x1, R4 ;  /* 0x0820000005007989 */ /* 0x000e6200000e0004 */
[C---:B0-----:R-:W-:Y:S01]  /*3460*/  ISETP.GE.AND P1, PT, R2.reuse, R4, PT ;  /* 0x000000040200720c */ /* 0x041fe20003f26270 */
[----:B------:R-:W-:Y:S01]  /*3470*/  VIADD R3, R2, 0x2 ;  /* 0x0000000202037836 */ /* 0x000fe20000000000 */
[----:B-1----:R-:W-:-:S11]  /*3480*/  FSETP.GEU.AND P0, PT, R5, R0, PT ;  /* 0x000000000500720b */ /* 0x002fd60003f0e000 */
[----:B------:R-:W-:Y:S02]  /*3490*/  @!P1 FSEL R5, R0, R5, !P0 ;  /* 0x0000000500059208 */ /* 0x000fe40004000000 */
[----:B------:R-:W-:Y:S01]  /*34a0*/  ISETP.GT.AND P1, PT, R3, R4, PT ;  /* 0x000000040300720c */ /* 0x000fe20003f24270 */
[----:B------:R-:W-:Y:S02]  /*34b0*/  VIADD R3, R2, 0x4 ;  /* 0x0000000402037836 */ /* 0x000fe40000000000 */
[----:B------:R-:W0:Y:S02]  /*34c0*/  SHFL.DOWN PT, R0, R5, 0x2, R4 ;  /* 0x0840000005007989 */ /* 0x000e2400000e0004 */
[----:B0-----:R-:W-:-:S08]  /*34d0*/  FSETP.GEU.AND P0, PT, R5, R0, PT ;  /* 0x000000000500720b */ /* 0x001fd00003f0e000 */
[----:B------:R-:W-:Y:S02]  /*34e0*/  @!P1 FSEL R5, R0, R5, !P0 ;  /* 0x0000000500059208 */ /* 0x000fe40004000000 */
[-C--:B------:R-:W-:Y:S01]  /*34f0*/  ISETP.GT.AND P1, PT, R3, R4.reuse, PT ;  /* 0x000000040300720c */ /* 0x080fe20003f24270 */
[C---:B------:R-:W-:Y:S02]  /*3500*/  VIADD R3, R2.reuse, 0x8 ;  /* 0x0000000802037836 */ /* 0x040fe40000000000 */
[----:B------:R-:W0:Y:S03]  /*3510*/  SHFL.DOWN PT, R0, R5, 0x4, R4 ;  /* 0x0880000005007989 */ /* 0x000e2600000e0004 */
[----:B------:R-:W-:Y:S01]  /*3520*/  ISETP.GT.AND P2, PT, R3, R4, PT ;  /* 0x000000040300720c */ /* 0x000fe20003f44270 */
[----:B------:R-:W-:Y:S01]  /*3530*/  VIADD R3, R2, 0x10 ;  /* 0x0000001002037836 */ /* 0x000fe20000000000 */
[----:B0-----:R-:W-:-:S05]  /*3540*/  FSETP.GEU.AND P0, PT, R5, R0, PT ;  /* 0x000000000500720b */ /* 0x001fca0003f0e000 */
[----:B------:R-:W-:Y:S02]  /*3550*/  @!P1 FSEL R5, R0, R5, !P0 ;  /* 0x0000000500059208 */ /* 0x000fe40004000000 */
[----:B------:R-:W-:-:S03]  /*3560*/  ISETP.NE.AND P0, PT, R2, RZ, PT ;  /* 0x000000ff0200720c */ /* 0x000fc60003f05270 */
[----:B------:R-:W0:Y:S10]  /*3570*/  SHFL.DOWN PT, R0, R5, 0x8, R4 ;  /* 0x0900000005007989 */ /* 0x000e3400000e0004 */
[----:B------:R-:W1:Y:S01]  /*3580*/  @!P0 S2R R6, SR_CgaCtaId ;  /* 0x0000000000068919 */ /* 0x000e620000008800 */
[----:B------:R-:W-:-:S04]  /*3590*/  @!P0 SHF.R.U32.HI R2, RZ, 0x3, R7 ;  /* 0x00000003ff028819 */ /* 0x000fc80000011607 */
[----:B------:R-:W-:Y:S02]  /*35a0*/  @!P0 LOP3.LUT R2, R2, 0x7c, RZ, 0xc0, !PT ;  /* 0x0000007c02028812 */ /* 0x000fe400078ec0ff */
[----:B0-----:R-:W-:-:S04]  /*35b0*/  FSETP.GEU.AND P1, PT, R5, R0, PT ;  /* 0x000000000500720b */ /* 0x001fc80003f2e000 */
[----:B------:R-:W-:Y:S02]  /*35c0*/  @!P2 FSEL R5, R0, R5, !P1 ;  /* 0x000000050005a208 */ /* 0x000fe40004800000 */
[----:B------:R-:W-:Y:S02]  /*35d0*/  ISETP.GT.AND P2, PT, R3, R4, PT ;  /* 0x000000040300720c */ /* 0x000fe40003f44270 */
[----:B------:R-:W-:Y:S01]  /*35e0*/  @!P0 MOV R3, 0x400 ;  /* 0x0000040000038802 */ /* 0x000fe20000000f00 */
[----:B------:R-:W0:Y:S03]  /*35f0*/  SHFL.DOWN PT, R0, R5, 0x10, R4 ;  /* 0x0a00000005007989 */ /* 0x000e2600000e0004 */
        /* <DEDUP_REMOVED lines=37> */
.L_x_30:
[----:B------:R-:W0:Y:S01]  /*3850*/  S2R R8, SR_TID.X ;  /* 0x0000000000087919 */ /* 0x000e220000002100 */
[----:B------:R-:W0:Y:S02]  /*3860*/  LDC.64 R2, c[0x0][0x380] ;  /* 0x0000e000ff027b82 */ /* 0x000e240000000a00 */
[----:B0-----:R-:W-:-:S05]  /*3870*/  IMAD.WIDE.U32 R2, R8, 0x4, R2 ;  /* 0x0000000408027825 */ /* 0x001fca00078e0002 */
[----:B------:R-:W2:Y:S04]  /*3880*/  LDG.E.CONSTANT R19, desc[UR6][R2.64] ;  /* 0x0000000602137981 */ /* 0x000ea8000c1e9900 */
[----:B------:R-:W2:Y:S04]  /*3890*/  LDG.E.CONSTANT R0, desc[UR6][R2.64+0x400] ;  /* 0x0004000602007981 */ /* 0x000ea8000c1e9900 */
[----:B------:R-:W3:Y:S04]  /*38a0*/  LDG.E.CONSTANT R4, desc[UR6][R2.64+0x800] ;  /* 0x0008000602047981 */ /* 0x000ee8000c1e9900 */
[----:B------:R-:W3:Y:S04]  /*38b0*/  LDG.E.CONSTANT R5, desc[UR6][R2.64+0xc00] ;  /* 0x000c000602057981 */ /* 0x000ee8000c1e9900 */
[----:B------:R-:W4:Y:S04]  /*38c0*/  LDG.E.CONSTANT R6, desc[UR6][R2.64+0x1000] ;  /* 0x0010000602067981 */ /* 0x000f28000c1e9900 */
[----:B------:R-:W4:Y:S04]  /*38d0*/  LDG.E.CONSTANT R7, desc[UR6][R2.64+0x1400] ;  /* 0x0014000602077981 */ /* 0x000f28000c1e9900 */
[----:B------:R-:W5:Y:S04]  /*38e0*/  LDG.E.CONSTANT R9, desc[UR6][R2.64+0x1800] ;  /* 0x0018000602097981 */ /* 0x000f68000c1e9900 */
        /* <DEDUP_REMOVED lines=8> */
[----:B------:R-:W5:Y:S01]  /*3970*/  LDG.E.CONSTANT R18, desc[UR6][R2.64+0x3c00] ;  /* 0x003c000602127981 */ /* 0x000f62000c1e9900 */
[----:B--2---:R-:W-:-:S04]  /*3980*/  FSETP.GEU.AND P0, PT, R19, R0, PT ;  /* 0x000000001300720b */ /* 0x004fc80003f0e000 */
[----:B------:R-:W-:Y:S02]  /*3990*/  FSEL R0, R0, R19, !P0 ;  /* 0x0000001300007208 */ /* 0x000fe40004000000 */
[----:B---3--:R-:W-:-:S04]  /*39a0*/  FSETP.GEU.AND P1, PT, R4, R5, PT ;  /* 0x000000050400720b */ /* 0x008fc80003f2e000 */
[----:B------:R-:W-:Y:S02]  /*39b0*/  FSEL R5, R5, R4, !P1 ;  /* 0x0000000405057208 */ /* 0x000fe40004800000 */
[----:B----4-:R-:W-:-:S04]  /*39c0*/  FSETP.GEU.AND P2, PT, R6, R7, PT ;  /* 0x000000070600720b */ /* 0x010fc80003f4e000 */
[----:B------:R-:W-:Y:S02]  /*39d0*/  FSEL R6, R7, R6, !P2 ;  /* 0x0000000607067208 */ /* 0x000fe40005000000 */
[----:B-----5:R-:W-:-:S04]  /*39e0*/  FSETP.GEU.AND P3, PT, R9, R10, PT ;  /* 0x0000000a0900720b */ /* 0x020fc80003f6e000 */
[----:B------:R-:W-:Y:S02]  /*39f0*/  FSEL R9, R10, R9, !P3 ;  /* 0x000000090a097208 */ /* 0x000fe40005800000 */
[----:B------:R-:W-:-:S04]  /*3a00*/  FSETP.GEU.AND P0, PT, R11, R12, PT ;  /* 0x0000000c0b00720b */ /* 0x000fc80003f0e000 */
[----:B------:R-:W-:Y:S02]  /*3a10*/  FSEL R11, R12, R11, !P0 ;  /* 0x0000000b0c0b7208 */ /* 0x000fe40004000000 */
[----:B------:R-:W-:Y:S02]  /*3a20*/  FSETP.GEU.AND P0, PT, R0, R5, PT ;  /* 0x000000050000720b */ /* 0x000fe40003f0e000 */
[----:B------:R-:W-:Y:S02]  /*3a30*/  FSETP.GEU.AND P1, PT, R13, R14, PT ;  /* 0x0000000e0d00720b */ /* 0x000fe40003f2e000 */
[----:B------:R-:W-:Y:S02]  /*3a40*/  FSEL R0, R5, R0, !P0 ;  /* 0x0000000005007208 */ /* 0x000fe40004000000 */
[----:B------:R-:W-:Y:S02]  /*3a50*/  FSEL R14, R14, R13, !P1 ;  /* 0x0000000d0e0e7208 */ /* 0x000fe40004800000 */
[----:B------:R-:W-:-:S02]  /*3a60*/  FSETP.GEU.AND P1, PT, R6, R9, PT ;  /* 0x000000090600720b */ /* 0x000fc40003f2e000 */
[----:B------:R-:W-:Y:S02]  /*3a70*/  FSETP.GEU.AND P2, PT, R15, R16, PT ;  /* 0x000000100f00720b */ /* 0x000fe40003f4e000 */
[----:B------:R-:W-:Y:S02]  /*3a80*/  FSEL R9, R9, R6, !P1 ;  /* 0x0000000609097208 */ /* 0x000fe40004800000 */
[----:B------:R-:W-:Y:S02]  /*3a90*/  FSEL R15, R16, R15, !P2 ;  /* 0x0000000f100f7208 */ /* 0x000fe40005000000 */
[----:B------:R-:W-:Y:S02]  /*3aa0*/  FSETP.GEU.AND P2, PT, R11, R14, PT ;  /* 0x0000000e0b00720b */ /* 0x000fe40003f4e000 */
[----:B------:R-:W-:Y:S02]  /*3ab0*/  FSETP.GEU.AND P3, PT, R17, R18, PT ;  /* 0x000000121100720b */ /* 0x000fe40003f6e000 */
[----:B------:R-:W-:-:S02]  /*3ac0*/  FSEL R11, R14, R11, !P2 ;  /* 0x0000000b0e0b7208 */ /* 0x000fc40005000000 */
[----:B------:R-:W-:Y:S02]  /*3ad0*/  FSEL R18, R18, R17, !P3 ;  /* 0x0000001112127208 */ /* 0x000fe40005800000 */
[----:B------:R-:W-:Y:S02]  /*3ae0*/  FSETP.GEU.AND P0, PT, R0, R9, PT ;  /* 0x000000090000720b */ /* 0x000fe40003f0e000 */
[----:B------:R-:W-:Y:S02]  /*3af0*/  FSETP.GEU.AND P3, PT, R15, R18, PT ;  /* 0x000000120f00720b */ /* 0x000fe40003f6e000 */
[----:B------:R-:W-:Y:S02]  /*3b00*/  FSEL R0, R9, R0, !P0 ;  /* 0x0000000009007208 */ /* 0x000fe40004000000 */
[----:B------:R-:W-:-:S04]  /*3b10*/  FSEL R18, R18, R15, !P3 ;  /* 0x0000000f12127208 */ /* 0x000fc80005800000 */
[----:B------:R-:W-:-:S04]  /*3b20*/  FSETP.GEU.AND P1, PT, R11, R18, PT ;  /* 0x000000120b00720b */ /* 0x000fc80003f2e000 */
[----:B------:R-:W-:Y:S01]  /*3b30*/  FSEL R5, R18, R11, !P1 ;  /* 0x0000000b12057208 */ /* 0x000fe20004800000 */
[----:B------:R-:W-:Y:S01]  /*3b40*/  IMAD.MOV.U32 R11, RZ, RZ, 0x1000 ;  /* 0x00001000ff0b7424 */ /* 0x000fe200078e00ff */
[----:B------:R-:W-:Y:S02]  /*3b50*/  ISETP.GE.U32.AND P1, PT, R20, 0x2000, PT ;  /* 0x000020001400780c */ /* 0x000fe40003f26070 */
[----:B------:R-:W-:-:S04]  /*3b60*/  FSETP.GEU.AND P0, PT, R0, R5, PT ;  /* 0x000000050000720b */ /* 0x000fc80003f0e000 */
[----:B------:R-:W-:-:S07]  /*3b70*/  FSEL R0, R5, R0, !P0 ;  /* 0x0000000005007208 */ /* 0x000fce0004000000 */
[----:B------:R-:W-:Y:S05]  /*3b80*/  @!P1 BRA `(.L_x_44) ;  /* 0x0000000000ec9947 */ /* 0x000fea0003800000 */
[----:B------:R-:W0:Y:S01]  /*3b90*/  LDC R7, c[0x0][0x390] ;  /* 0x0000e400ff077b82 */ /* 0x000e220000000800 */
[----:B------:R-:W-:Y:S02]  /*3ba0*/  VIADD R6, R20, 0xfffff000 ;  /* 0xfffff00014067836 */ /* 0x000fe40000000000 */
[----:B------:R-:W-:-:S07]  /*3bb0*/  IMAD.MOV.U32 R11, RZ, RZ, 0x1000 ;  /* 0x00001000ff0b7424 */ /* 0x000fce00078e00ff */
.L_x_46:
[----:B------:R-:W-:-:S05]  /*3bc0*/  IMAD.WIDE R4, R11, 0x4, R2 ;  /* 0x000000040b047825 */ /* 0x000fca00078e0202 */
        /* <DEDUP_REMOVED lines=15> */
[----:B------:R1:W5:Y:S01]  /*3cc0*/  LDG.E.CONSTANT R16, desc[UR6][R4.64+0x3c00] ;  /* 0x003c000604107981 */ /* 0x000362000c1e9900 */
        /* <DEDUP_REMOVED lines=16> */
[----:B------:R-:W-:Y:S01]  /*3dd0*/  FSEL R23, R23, R20, !P1 ;  /* 0x0000001417177208 */ /* 0x000fe20004800000 */
[----:B0-----:R-:W-:Y:S01]  /*3de0*/  IMAD.MOV.U32 R20, RZ, RZ, R7 ;  /* 0x000000ffff147224 */ /* 0x001fe200078e0007 */
[----:B------:R-:W-:Y:S02]  /*3df0*/  FSEL R10, R13, R10, !P2 ;  /* 0x0000000a0d0a7208 */ /* 0x000fe40005000000 */
[----:B------:R-:W-:Y:S01]  /*3e00*/  FSETP.GEU.AND P2, PT, R24, R15, PT ;  /* 0x0000000f1800720b */ /* 0x000fe20003f4e000 */
[----:B-1----:R-:W-:Y:S01]  /*3e10*/  IMAD.IADD R4, R20, 0x1, -R11 ;  /* 0x0000000114047824 */ /* 0x002fe200078e0a0b */
        /* <DEDUP_REMOVED lines=18> */
.L_x_44:
        /* <DEDUP_REMOVED lines=20> */
.L_x_50:
        /* <DEDUP_REMOVED lines=9> */
.L_x_49:
[----:B------:R-:W-:Y:S05]  /*4110*/  BSYNC.RECONVERGENT B2 ;  /* 0x0000000000027941 */ /* 0x000fea0003800200 */
.L_x_48:
        /* <DEDUP_REMOVED lines=16> */
.L_x_53:
        /* <DEDUP_REMOVED lines=62> */
.L_x_52:
[----:B------:R-:W-:Y:S05]  /*4600*/  BSYNC.RECONVERGENT B2 ;  /* 0x0000000000027941 */ /* 0x000fea0003800200 */
.L_x_51:
        /* <DEDUP_REMOVED lines=37> */
.L_x_55:
[----:B------:R-:W-:Y:S05]  /*4860*/  BSYNC.RECONVERGENT B2 ;  /* 0x0000000000027941 */ /* 0x000fea0003800200 */
.L_x_54:
[----:B------:R-:W-:-:S13]  /*4870*/  ISETP.LT.OR P0, PT, R10, R9, P0 ;  /* 0x000000090a00720c */ /* 0x000fda0000701670 */
[----:B------:R-:W-:Y:S05]  /*4880*/  @!P0 BRA `(.L_x_47) ;  /* 0x0000000000388947 */ /* 0x000fea0003800000 */
[----:B------:R-:W0:Y:S01]  /*4890*/  LDC.64 R4, c[0x0][0x380] ;  /* 0x0000e000ff047b82 */ /* 0x000e220000000a00 */
[----:B------:R-:W2:Y:S04]  /*48a0*/  LDG.E.CONSTANT R7, desc[UR6][R2.64+-0x400] ;  /* 0xfffc000602077981 */ /* 0x000ea8000c1e9900 */
[----:B------:R-:W3:Y:S01]  /*48b0*/  LDG.E.CONSTANT R9, desc[UR6][R2.64] ;  /* 0x0000000602097981 */ /* 0x000ee2000c1e9900 */
[----:B0-----:R-:W-:-:S03]  /*48c0*/  IMAD.WIDE.U32 R4, R11, 0x4, R4 ;  /* 0x000000040b047825 */ /* 0x001fc600078e0004 */
[----:B------:R-:W4:Y:S04]  /*48d0*/  LDG.E.CONSTANT R11, desc[UR6][R2.64+0x400] ;  /* 0x00040006020b7981 */ /* 0x000f28000c1e9900 */
        /* <DEDUP_REMOVED lines=9> */
.L_x_47:
[----:B------:R-:W-:Y:S05]  /*4970*/  BSYNC.RECONVERGENT B1 ;  /* 0x0000000000017941 */ /* 0x000fea0003800200 */
.L_x_45:
[----:B------:R-:W0:Y:S01]  /*4980*/  S2R R6, SR_LANEID ;  /* 0x0000000000067919 */ /* 0x000e220000000000 */
[----:B------:R-:W-:-:S05]  /*4990*/  IMAD.MOV.U32 R3, RZ, RZ, R0 ;  /* 0x000000ffff037224 */ /* 0x000fca00078e0000 */
        /* <DEDUP_REMOVED lines=51> */
[----:B------:R-:W-:-:S09]  /*4cd0*/  FSEL R0, R9, R0, !P1 ;  /* 0x0000000009007208 */ /* 0x000fd20004800000 */
.L_x_17:
[----:B------:R-:W-:Y:S05]  /*4ce0*/  BSYNC.RECONVERGENT B0 ;  /* 0x0000000000007941 */ /* 0x000fea0003800200 */
.L_x_1:
[----:B------:R-:W-:Y:S05]  /*4cf0*/  @P0 EXIT ;  /* 0x000000000000094d */ /* 0x000fea0003800000 */
[----:B------:R-:W0:Y:S01]  /*4d00*/  LDCU UR4, c[0x0][0x398] ;  /* 0x00007300ff0477ac */ /* 0x000e220008000800 */
[----:B------:R-:W1:Y:S01]  /*4d10*/  LDC.64 R2, c[0x0][0x388] ;  /* 0x0000e200ff027b82 */ /* 0x000e620000000a00 */
[----:B0-----:R-:W-:-:S04]  /*4d20*/  FSETP.GT.AND P0, PT, R0, UR4, PT ;  /* 0x0000000400007c0b */ /* 0x001fc8000bf04000 */
[----:B------:R-:W-:-:S05]  /*4d30*/  FSEL R5, R0, UR4, P0 ;  /* 0x0000000400057c08 */ /* 0x000fca0008000000 */
[----:B-1----:R-:W-:Y:S01]  /*4d40*/  STG.E desc[UR6][R2.64], R5 ;  /* 0x0000000502007986 */ /* 0x002fe2000c101906 */
[----:B------:R-:W-:Y:S05]  /*4d50*/  EXIT ;  /* 0x000000000000794d */ /* 0x000fea0003800000 */
.L_x_56:
[----:B------:R-:W-:-:S00]  /*4d60*/  BRA `(.L_x_56) ;  /* 0xfffffffc00fc7947 */ /* 0x000fc0000383ffff */
[----:B------:R-:W-:-:S00]  /*4d70*/  NOP ;  /* 0x0000000000007918 */ /* 0x000fc00000000000 */
        /* <DEDUP_REMOVED lines=8> */
.L_x_150:


//--------------------- .text._ZN3cub18CUB_300001_SM_10006detail6reduce18DeviceReduceKernelINS2_10policy_hubIfjN4cuda3__47maximumIvEEE10Policy1000EPfjS8_fNS5_3std3__410__identityEEEvT0_PT3_T1_NS0_13GridEvenShareISI_EET2_T4_ --------------------------
	.section	.text._ZN3cub18CUB_300001_SM_10006detail6reduce18DeviceReduceKernelINS2_10policy_hubIfjN4cuda3__47maximumIvEEE10Policy1000EPfjS8_fNS5_3std3__410__identityEEEvT0_PT3_T1_NS0_13GridEvenShareISI_EET2_T4_,"ax",@progbits
	.align	128
        .global         _ZN3cub18CUB_300001_SM_10006detail6reduce18DeviceReduceKernelINS2_10policy_hubIfjN4cuda3__47maximumIvEEE10Policy1000EPfjS8_fNS5_3std3__410__identityEEEvT0_PT3_T1_NS0_13GridEvenShareISI_EET2_T4_
        .type           _ZN3cub18CUB_300001_SM_10006detail6reduce18DeviceReduceKernelINS2_10policy_hubIfjN4cuda3__47maximumIvEEE10Policy1000EPfjS8_fNS5_3std3__410__identityEEEvT0_PT3_T1_NS0_13GridEvenShareISI_EET2_T4_,@function
        .size           _ZN3cub18CUB_300001_SM_10006detail6reduce18DeviceReduceKernelINS2_10policy_hubIfjN4cuda3__47maximumIvEEE10Policy1000EPfjS8_fNS5_3std3__410__identityEEEvT0_PT3_T1_NS0_13GridEvenShareISI_EET2_T4_,(.L_x_151 - _ZN3cub18CUB_300001_SM_10006detail6reduce18DeviceReduceKernelINS2_10policy_hubIfjN4cuda3__47maximumIvEEE10Policy1000EPfjS8_fNS5_3std3__410__identityEEEvT0_PT3_T1_NS0_13GridEvenShareISI_EET2_T4_)
        .other          _ZN3cub18CUB_300001_SM_10006detail6reduce18DeviceReduceKernelINS2_10policy_hubIfjN4cuda3__47maximumIvEEE10Policy1000EPfjS8_fNS5_3std3__410__identityEEEvT0_PT3_T1_NS0_13GridEvenShareISI_EET2_T4_,@"STO_CUDA_ENTRY STV_DEFAULT"
_ZN3cub18CUB_300001_SM_10006detail6reduce18DeviceReduceKernelINS2_10policy_hubIfjN4cuda3__47maximumIvEEE10Policy1000EPfjS8_fNS5_3std3__410__identityEEEvT0_PT3_T1_NS0_13GridEvenShareISI_EET2_T4_:
.text._ZN3cub18CUB_300001_SM_10006detail6reduce18DeviceReduceKernelINS2_10policy_hubIfjN4cuda3__47maximumIvEEE10Policy1000EPfjS8_fNS5_3std3__410__identityEEEvT0_PT3_T1_NS0_13GridEvenShareISI_EET2_T4_:
[----:B------:R-:W-:Y:S01]  /*0000*/  LDC R1, c[0x0][0x37c] ;  /* 0x0000df00ff017b82 */ /* 0x000fe20000000800 */
[----:B------:R-:W0:Y:S01]  /*0010*/  S2R R0, SR_CTAID.X ;  /* 0x0000000000007919 */ /* 0x000e220000002500 */
[----:B------:R-:W1:Y:S01]  /*0020*/  LDCU UR4, c[0x0][0x380] ;  /* 0x00007000ff0477ac */ /* 0x000e620008000800 */
[----:B------:R-:W-:Y:S01]  /*0030*/  BSSY.RECONVERGENT B0, `(.L_x_57) ;  /* 0x0000360000007945 */ /* 0x000fe20003800200 */
[----:B------:R-:W2:Y:S01]  /*0040*/  LDCU UR5, c[0x0][0x3ac] ;  /* 0x00007580ff0577ac */ /* 0x000ea20008000800 */
[----:B------:R-:W3:Y:S01]  /*0050*/  LDCU.64 UR8, c[0x0][0x358] ;  /* 0x00006b00ff0877ac */ /* 0x000ee20008000a00 */
[----:B-1----:R-:W-:Y:S02]  /*0060*/  ULOP3.LUT UP0, URZ, UR4, 0xf, URZ, 0xc0, !UPT ;  /* 0x0000000f04ff7892 */ /* 0x002fe4000f80c0ff */
[----:B--2---:R-:W-:Y:S01]  /*0070*/  USHF.L.U32 UR5, UR5, 0xc, URZ ;  /* 0x0000000c05057899 */ /* 0x004fe200080006ff */
[----:B0-----:R-:W-:-:S06]  /*0080*/  IMAD.SHL.U32 R23, R0, 0x1000, RZ ;  /* 0x0000100000177824 */ /* 0x001fcc00078e00ff */
[----:B---3--:R-:W-:Y:S05]  /*0090*/  BRA.U UP0, `(.L_x_58) ;  /* 0x0000001900847547 */ /* 0x008fea000b800000 */
[----:B------:R-:W0:Y:S02]  /*00a0*/  LDC R26, c[0x0][0x3a8] ;  /* 0x0000ea00ff1a7b82 */ /* 0x000e240000000800 */
[----:B0-----:R-:W-:-:S05]  /*00b0*/  IMAD R3, R0, -0x1000, R26 ;  /* 0xfffff00000037824 */ /* 0x001fca00078e021a */
[----:B------:R-:W-:-:S13]  /*00c0*/  ISETP.GT.U32.AND P0, PT, R3, 0xfff, PT ;  /* 0x00000fff0300780c */ /* 0x000fda0003f04070 */
[----:B------:R-:W-:Y:S05]  /*00d0*/  @P0 BRA `(.L_x_59) ;  /* 0x0000000c00100947 */ /* 0x000fea0003800000 */
[----:B------:R-:W0:Y:S01]  /*00e0*/  S2R R2, SR_TID.X ;  /* 0x0000000000027919 */ /* 0x000e220000002100 */
[----:B------:R-:W-:Y:S01]  /*00f0*/  BSSY.RECONVERGENT B1, `(.L_x_60) ;  /* 0x000000a000017945 */ /* 0x000fe20003800200 */
[----:B------:R-:W-:Y:S01]  /*0100*/  IMAD.MOV.U32 R6, RZ, RZ, RZ ;  /* 0x000000ffff067224 */ /* 0x000fe200078e00ff */
[----:B0-----:R-:W-:Y:S01]  /*0110*/  ISETP.GE.U32.AND P0, PT, R2, R3, PT ;  /* 0x000000030200720c */ /* 0x001fe20003f06070 */
[----:B------:R-:W-:-:S12]  /*0120*/  IMAD.MOV.U32 R11, RZ, RZ, R2 ;  /* 0x000000ffff0b7224 */ /* 0x000fd800078e0002 */
[----:B------:R-:W-:Y:S05]  /*0130*/  @P0 BRA `(.L_x_61) ;  /* 0x0000000000140947 */ /* 0x000fea0003800000 */
[----:B------:R-:W0:Y:S01]  /*0140*/  LDC.64 R6, c[0x0][0x380] ;  /* 0x0000e000ff067b82 */ /* 0x000e220000000a00 */
[----:B------:R-:W-:-:S04]  /*0150*/  IMAD R5, R0, 0x1000, R2 ;  /* 0x0000100000057824 */ /* 0x000fc800078e0202 */
[----:B0-----:R-:W-:-:S06]  /*0160*/  IMAD.WIDE.U32 R6, R5, 0x4, R6 ;  /* 0x0000000405067825 */ /* 0x001fcc00078e0006 */
[----:B------:R0:W5:Y:S01]  /*0170*/  LDG.E.CONSTANT R6, desc[UR8][R6.64] ;  /* 0x0000000806067981 */ /* 0x000162000c1e9900 */
[----:B------:R-:W-:-:S07]  /*0180*/  VIADD R11, R2, 0x100 ;  /* 0x00000100020b7836 */ /* 0x000fce0000000000 */
.L_x_61:
[----:B------:R-:W-:Y:S05]  /*0190*/  BSYNC.RECONVERGENT B1 ;  /* 0x0000000000017941 */ /* 0x000fea0003800200 */
.L_x_60:
[----:B------:R-:W-:Y:S01]  /*01a0*/  ISETP.GE.U32.AND P0, PT, R11, R3, PT ;  /* 0x000000030b00720c */ /* 0x000fe20003f06070 */
[----:B------:R-:W-:-:S12]  /*01b0*/  BSSY.RECONVERGENT B1, `(.L_x_62) ;  /* 0x0000035000017945 */ /* 0x000fd80003800200 */
[----:B------:R-:W-:Y:S05]  /*01c0*/  @P0 BRA `(.L_x_63) ;  /* 0x0000000000cc0947 */ /* 0x000fea0003800000 */
[----:B------:R-:W-:Y:S01]  /*01d0*/  LOP3.LUT R5, RZ, R11, RZ, 0x33, !PT ;  /* 0x0000000bff057212 */ /* 0x000fe200078e33ff */
[----:B------:R-:W-:Y:S04]  /*01e0*/  BSSY.RECONVERGENT B2, `(.L_x_64) ;  /* 0x0000015000027945 */ /* 0x000fe80003800200 */
[----:B------:R-:W-:-:S04]  /*01f0*/  IMAD.IADD R5, R5, 0x1, R26 ;  /* 0x0000000105057824 */ /* 0x000fc800078e021a */
[----:B0-----:R-:W-:Y:S01]  /*0200*/  IMAD R7, R0, -0x1000, R5 ;  /* 0xfffff00000077824 */ /* 0x001fe200078e0205 */
[----:B------:R-:W-:-:S04]  /*0210*/  LOP3.LUT R4, R5, 0x300, RZ, 0xc0, !PT ;  /* 0x0000030005047812 */ /* 0x000fc800078ec0ff */
[----:B------:R-:W-:Y:S02]  /*0220*/  ISETP.NE.AND P0, PT, R4, 0x300, PT ;  /* 0x000003000400780c */ /* 0x000fe40003f05270 */
[----:B------:R-:W-:-:S11]  /*0230*/  ISETP.GE.U32.AND P2, PT, R7, 0x300, PT ;  /* 0x000003000700780c */ /* 0x000fd60003f46070 */
[----:B------:R-:W-:Y:S05]  /*0240*/  @!P0 BRA `(.L_x_65) ;  /* 0x0000000000388947 */ /* 0x000fea0003800000 */
[----:B------:R-:W0:Y:S01]  /*0250*/  LDC.64 R8, c[0x0][0x380] ;  /* 0x0000e000ff087b82 */ /* 0x000e220000000a00 */
[----:B------:R-:W-:Y:S01]  /*0260*/  LEA.HI R4, R5, 0x1, RZ, 0x18 ;  /* 0x0000000105047811 */ /* 0x000fe200078fc0ff */
[----:B------:R-:W-:-:S03]  /*0270*/  IMAD R7, R0, 0x1000, R11 ;  /* 0x0000100000077824 */ /* 0x000fc600078e020b */
[----:B------:R-:W-:-:S05]  /*0280*/  LOP3.LUT R4, R4, 0x3, RZ, 0xc0, !PT ;  /* 0x0000000304047812 */ /* 0x000fca00078ec0ff */
[----:B------:R-:W-:-:S07]  /*0290*/  IMAD.MOV R10, RZ, RZ, -R4 ;  /* 0x000000ffff0a7224 */ /* 0x000fce00078e0a04 */
.L_x_66:
[----:B0-----:R-:W-:-:S06]  /*02a0*/  IMAD.WIDE.U32 R4, R7, 0x4, R8 ;  /* 0x0000000407047825 */ /* 0x001fcc00078e0008 */
[----:B------:R-:W2:Y:S01]  /*02b0*/  LDG.E.CONSTANT R5, desc[UR8][R4.64] ;  /* 0x0000000804057981 */ /* 0x000ea2000c1e9900 */
[----:B------:R-:W-:Y:S02]  /*02c0*/  VIADD R10, R10, 0x1 ;  /* 0x000000010a0a7836 */ /* 0x000fe40000000000 */
[----:B------:R-:W-:Y:S02]  /*02d0*/  VIADD R11, R11, 0x100 ;  /* 0x000001000b0b7836 */ /* 0x000fe40000000000 */
[----:B------:R-:W-:Y:S01]  /*02e0*/  VIADD R7, R7, 0x100 ;  /* 0x0000010007077836 */ /* 0x000fe20000000000 */
[----:B------:R-:W-:Y:S02]  /*02f0*/  ISETP.NE.AND P1, PT, R10, RZ, PT ;  /* 0x000000ff0a00720c */ /* 0x000fe40003f25270 */
[----:B--2--5:R-:W-:-:S04]  /*0300*/  FSETP.GEU.AND P0, PT, R6, R5, PT ;  /* 0x000000050600720b */ /* 0x024fc80003f0e000 */
[----:B------:R-:W-:-:S07]  /*0310*/  FSEL R6, R5, R6, !P0 ;  /* 0x0000000605067208 */ /* 0x000fce0004000000 */
[----:B------:R-:W-:Y:S05]  /*0320*/  @P1 BRA `(.L_x_66) ;  /* 0xfffffffc00dc1947 */ /* 0x000fea000383ffff */
.L_x_65:
[----:B------:R-:W-:Y:S05]  /*0330*/  BSYNC.RECONVERGENT B2 ;  /* 0x0000000000027941 */ /* 0x000fea0003800200 */
.L_x_64:
[----:B------:R-:W-:Y:S05]  /*0340*/  @!P2 BRA `(.L_x_63) ;  /* 0x00000000006ca947 */ /* 0x000fea0003800000 */
[----:B------:R-:W0:Y:S01]  /*0350*/  LDC.64 R4, c[0x0][0x380] ;  /* 0x0000e000ff047b82 */ /* 0x000e220000000a00 */
[----:B------:R-:W-:Y:S02]  /*0360*/  VIADD R7, R11, 0x200 ;  /* 0x000002000b077836 */ /* 0x000fe40000000000 */
[----:B------:R-:W-:-:S07]  /*0370*/  IMAD R17, R0, 0x1000, R11 ;  /* 0x0000100000117824 */ /* 0x000fce00078e020b */
.L_x_67:
[----:B0-----:R-:W-:-:S04]  /*0380*/  IMAD.WIDE.U32 R8, R17, 0x4, R4 ;  /* 0x0000000411087825 */ /* 0x001fc800078e0004 */
[C---:B------:R-:W-:Y:S02]  /*0390*/  VIADD R11, R17.reuse, 0x100 ;  /* 0x00000100110b7836 */ /* 0x040fe40000000000 */
[----:B------:R0:W2:Y:S01]  /*03a0*/  LDG.E.CONSTANT R9, desc[UR8][R8.64] ;  /* 0x0000000808097981 */ /* 0x0000a2000c1e9900 */
[----:B------:R-:W-:Y:S02]  /*03b0*/  VIADD R13, R17, 0x200 ;  /* 0x00000200110d7836 */ /* 0x000fe40000000000 */
[----:B------:R-:W-:-:S04]  /*03c0*/  IMAD.WIDE.U32 R10, R11, 0x4, R4 ;  /* 0x000000040b0a7825 */ /* 0x000fc800078e0004 */
[--C-:B------:R-:W-:Y:S02]  /*03d0*/  IMAD.WIDE.U32 R12, R13, 0x4, R4.reuse ;  /* 0x000000040d0c7825 */ /* 0x100fe400078e0004 */
[----:B------:R-:W3:Y:S02]  /*03e0*/  LDG.E.CONSTANT R11, desc[UR8][R10.64] ;  /* 0x000000080a0b7981 */ /* 0x000ee4000c1e9900 */
[----:B------:R-:W-:Y:S02]  /*03f0*/  VIADD R15, R17, 0x300 ;  /* 0x00000300110f7836 */ /* 0x000fe40000000000 */
[----:B------:R-:W4:Y:S02]  /*0400*/  LDG.E.CONSTANT R13, desc[UR8][R12.64] ;  /* 0x000000080c0d7981 */ /* 0x000f24000c1e9900 */
[----:B------:R-:W-:-:S06]  /*0410*/  IMAD.WIDE.U32 R14, R15, 0x4, R4 ;  /* 0x000000040f0e7825 */ /* 0x000fcc00078e0004 */
[----:B------:R-:W4:Y:S01]  /*0420*/  LDG.E.CONSTANT R15, desc[UR8][R14.64] ;  /* 0x000000080e0f7981 */ /* 0x000f22000c1e9900 */
[C---:B0-----:R-:W-:Y:S02]  /*0430*/  VIADD R8, R7.reuse, 0x200 ;  /* 0x0000020007087836 */ /* 0x041fe40000000000 */
[----:B------:R-:W-:Y:S02]  /*0440*/  VIADD R7, R7, 0x400 ;  /* 0x0000040007077836 */ /* 0x000fe40000000000 */
[----:B------:R-:W-:Y:S01]  /*0450*/  VIADD R17, R17, 0x400 ;  /* 0x0000040011117836 */ /* 0x000fe20000000000 */
        /* <DEDUP_REMOVED lines=8> */
[----:B------:R-:W-:Y:S01]  /*04e0*/  FSEL R6, R15, R6, !P0 ;  /* 0x000000060f067208 */ /* 0x000fe20004000000 */
[----:B------:R-:W-:Y:S08]  /*04f0*/  @!P1 BRA `(.L_x_67) ;  /* 0xfffffffc00a09947 */ /* 0x000ff0000383ffff */
.L_x_63:
[----:B------:R-:W-:Y:S05]  /*0500*/  BSYNC.RECONVERGENT B1 ;  /* 0x0000000000017941 */ /* 0x000fea0003800200 */
.L_x_62:
[----:B------:R-:W-:Y:S01]  /*0510*/  ISETP.GE.U32.AND P0, PT, R3, 0x100, PT ;  /* 0x000001000300780c */ /* 0x000fe20003f06070 */
[----:B-----5:R-:W-:-:S12]  /*0520*/  IMAD.MOV.U32 R10, RZ, RZ, R6 ;  /* 0x000000ffff0a7224 */ /* 0x020fd800078e0006 */
[----:B------:R-:W-:Y:S05]  /*0530*/  @!P0 BRA `(.L_x_68) ;  /* 0x0000000000dc8947 */ /* 0x000fea0003800000 */
[----:B------:R-:W1:Y:S01]  /*0540*/  S2R R8, SR_LANEID ;  /* 0x0000000000087919 */ /* 0x000e620000000000 */
[----:B------:R-:W2:Y:S02]  /*0550*/  SHFL.DOWN PT, R3, R10, 0x1, 0x1f ;  /* 0x08201f000a037f89 */ /* 0x000ea400000e0000 */
[----:B--2---:R-:W-:Y:S02]  /*0560*/  FSETP.GEU.AND P1, PT, R10, R3, PT ;  /* 0x000000030a00720b */ /* 0x004fe40003f2e000 */
[C---:B-1----:R-:W-:Y:S02]  /*0570*/  ISETP.GT.AND P0, PT, R8.reuse, 0x1e, PT ;  /* 0x0000001e0800780c */ /* 0x042fe40003f04270 */
[----:B------:R-:W-:Y:S02]  /*0580*/  FSEL R3, R3, R10, !P1 ;  /* 0x0000000a03037208 */ /* 0x000fe40004800000 */
[----:B------:R-:W-:Y:S02]  /*0590*/  ISETP.NE.AND P2, PT, R8, RZ, PT ;  /* 0x000000ff0800720c */ /* 0x000fe40003f45270 */
[----:B------:R-:W-:-:S02]  /*05a0*/  FSEL R3, R10, R3, P0 ;  /* 0x000000030a037208 */ /* 0x000fc40000000000 */
[----:B------:R-:W-:-:S03]  /*05b0*/  ISETP.GT.AND P0, PT, R8, 0x1d, PT ;  /* 0x0000001d0800780c */ /* 0x000fc60003f04270 */
[----:B------:R-:W1:Y:S06]  /*05c0*/  SHFL.DOWN PT, R4, R3, 0x2, 0x1f ;  /* 0x08401f0003047f89 */ /* 0x000e6c00000e0000 */
[----:B0-----:R-:W0:Y:S01]  /*05d0*/  @!P2 S2R R7, SR_CgaCtaId ;  /* 0x000000000007a919 */ /* 0x001e220000008800 */
[----:B------:R-:W-:Y:S02]  /*05e0*/  @!P2 MOV R6, 0x400 ;  /* 0x000004000006a802 */ /* 0x000fe40000000f00 */
[----:B------:R-:W-:-:S04]  /*05f0*/  @!P2 SHF.R.U32.HI R5, RZ, 0x3, R2 ;  /* 0x00000003ff05a819 */ /* 0x000fc80000011602 */
[----:B------:R-:W-:Y:S02]  /*0600*/  @!P2 LOP3.LUT R5, R5, 0x7c, RZ, 0xc0, !PT ;  /* 0x0000007c0505a812 */ /* 0x000fe400078ec0ff */
[----:B-1----:R-:W-:-:S04]  /*0610*/  FSETP.GEU.AND P1, PT, R3, R4, PT ;  /* 0x000000040300720b */ /* 0x002fc80003f2e000 */
[----:B------:R-:W-:Y:S02]  /*0620*/  @!P0 FSEL R3, R4, R3, !P1 ;  /* 0x0000000304038208 */ /* 0x000fe40004800000 */
[----:B------:R-:W-:-:S03]  /*0630*/  ISETP.GT.AND P0, PT, R8, 0x1b, PT ;  /* 0x0000001b0800780c */ /* 0x000fc60003f04270 */
[----:B------:R-:W1:Y:S01]  /*0640*/  SHFL.DOWN PT, R4, R3, 0x4, 0x1f ;  /* 0x08801f0003047f89 */ /* 0x000e6200000e0000 */
[----:B0-----:R-:W-:-:S05]  /*0650*/  @!P2 LEA R6, R7, R6, 0x18 ;  /* 0x000000060706a211 */ /* 0x001fca00078ec0ff */
[----:B------:R-:W-:Y:S01]  /*0660*/  @!P2 IMAD.IADD R5, R5, 0x1, R6 ;  /* 0x000000010505a824 */ /* 0x000fe200078e0206 */
[----:B-1----:R-:W-:-:S04]  /*0670*/  FSETP.GEU.AND P1, PT, R3, R4, PT ;  /* 0x000000040300720b */ /* 0x002fc80003f2e000 */
        /* <DEDUP_REMOVED lines=35> */
.L_x_68:
[----:B------:R-:W-:Y:S01]  /*08b0*/  LOP3.LUT R4, R2, 0x3e0, RZ, 0xc0, !PT ;  /* 0x000003e002047812 */ /* 0x000fe200078ec0ff */
[----:B------:R-:W1:Y:S04]  /*08c0*/  S2R R9, SR_LANEID ;  /* 0x0000000000097919 */ /* 0x000e680000000000 */
[----:B------:R-:W-:Y:S01]  /*08d0*/  VIADD R6, R4, 0x20 ;  /* 0x0000002004067836 */ /* 0x000fe20000000000 */
[----:B------:R-:W-:-:S04]  /*08e0*/  LOP3.LUT R4, RZ, R4, RZ, 0x33, !PT ;  /* 0x00000004ff047212 */ /* 0x000fc800078e33ff */
[----:B------:R-:W-:Y:S01]  /*08f0*/  ISETP.GT.U32.AND P0, PT, R6, R3, PT ;  /* 0x000000030600720c */ /* 0x000fe20003f04070 */
[----:B------:R-:W-:-:S05]  /*0900*/  IMAD.IADD R4, R3, 0x1, R4 ;  /* 0x0000000103047824 */ /* 0x000fca00078e0204 */
[----:B------:R-:W-:-:S05]  /*0910*/  SEL R4, R4, 0x1f, P0 ;  /* 0x0000001f04047807 */ /* 0x000fca0000000000 */
[----:B------:R-:W2:Y:S01]  /*0920*/  SHFL.DOWN PT, R5, R10, 0x1, R4 ;  /* 0x082000000a057989 */ /* 0x000ea200000e0004 */
[C---:B-1----:R-:W-:Y:S01]  /*0930*/  ISETP.GE.AND P0, PT, R9.reuse, R4, PT ;  /* 0x000000040900720c */ /* 0x042fe20003f06270 */
[----:B0-----:R-:W-:Y:S01]  /*0940*/  VIADD R7, R9, 0x2 ;  /* 0x0000000209077836 */ /* 0x001fe20000000000 */
[----:B--2---:R-:W-:-:S11]  /*0950*/  FSETP.GEU.AND P1, PT, R10, R5, PT ;  /* 0x000000050a00720b */ /* 0x004fd60003f2e000 */
        /* <DEDUP_REMOVED lines=34> */
[C---:B------:R-:W-:Y:S02]  /*0b80*/  ISETP.GT.U32.AND P2, PT, R3.reuse, 0x20, PT ;  /* 0x000000200300780c */ /* 0x040fe40003f44070 */
[----:B------:R-:W-:Y:S01]  /*0b90*/  ISETP.GT.U32.AND P1, PT, R3, 0x40, PT ;  /* 0x000000400300780c */ /* 0x000fe20003f24070 */
[----:B0-----:R-:W-:-:S09]  /*0ba0*/  ULEA UR4, UR5, UR4, 0x18 ;  /* 0x0000000405047291 */ /* 0x001fd2000f8ec0ff */
[----:B------:R-:W0:Y:S04]  /*0bb0*/  LDS R5, [UR4+0xc] ;  /* 0x00000c04ff057984 */ /* 0x000e280008000800 */
[----:B------:R-:W1:Y:S04]  /*0bc0*/  LDS.128 R12, [UR4+0x10] ;  /* 0x00001004ff0c7984 */ /* 0x000e680008000c00 */
[----:B------:R-:W2:Y:S01]  /*0bd0*/  LDS.64 R6, [UR4+0x20] ;  /* 0x00002004ff067984 */ /* 0x000ea20008000a00 */
[----:B0-----:R-:W-:-:S04]  /*0be0*/  FSETP.GEU.AND P3, PT, R8, R5, PT ;  /* 0x000000050800720b */ /* 0x001fc80003f6e000 */
[----:B------:R-:W-:Y:S02]  /*0bf0*/  @P2 FSEL R8, R5, R8, !P3 ;  /* 0x0000000805082208 */ /* 0x000fe40005800000 */
[----:B------:R-:W-:Y:S02]  /*0c00*/  ISETP.GT.U32.AND P2, PT, R3, 0x60, PT ;  /* 0x000000600300780c */ /* 0x000fe40003f44070 */
[----:B-1----:R-:W-:-:S04]  /*0c10*/  FSETP.GEU.AND P3, PT, R8, R12, PT ;  /* 0x0000000c0800720b */ /* 0x002fc80003f6e000 */
[----:B------:R-:W-:Y:S02]  /*0c20*/  @P1 FSEL R8, R12, R8, !P3 ;  /* 0x000000080c081208 */ /* 0x000fe40005800000 */
[----:B------:R-:W-:Y:S02]  /*0c30*/  ISETP.GT.U32.AND P1, PT, R3, 0x80, PT ;  /* 0x000000800300780c */ /* 0x000fe40003f24070 */
[----:B------:R-:W-:-:S04]  /*0c40*/  FSETP.GEU.AND P3, PT, R8, R13, PT ;  /* 0x0000000d0800720b */ /* 0x000fc80003f6e000 */
        /* <DEDUP_REMOVED lines=8> */
[----:B--2---:R-:W-:-:S04]  /*0cd0*/  FSETP.GEU.AND P3, PT, R8, R6, PT ;  /* 0x000000060800720b */ /* 0x004fc80003f6e000 */
[----:B------:R-:W-:-:S04]  /*0ce0*/  @P1 FSEL R8, R6, R8, !P3 ;  /* 0x0000000806081208 */ /* 0x000fc80005800000 */
[----:B------:R-:W-:-:S04]  /*0cf0*/  FSETP.GEU.AND P1, PT, R8, R7, PT ;  /* 0x000000070800720b */ /* 0x000fc80003f2e000 */
[----:B------:R-:W-:Y:S01]  /*0d00*/  @P2 FSEL R8, R7, R8, !P1 ;  /* 0x0000000807082208 */ /* 0x000fe20004800000 */
[----:B------:R-:W-:Y:S08]  /*0d10*/  BRA `(.L_x_69) ;  /* 0x0000002800447947 */ /* 0x000ff00003800000 */
.L_x_59:
[----:B------:R-:W0:Y:S01]  /*0d20*/  S2R R2, SR_TID.X ;  /* 0x0000000000027919 */ /* 0x000e220000002100 */
[----:B------:R-:W1:Y:S02]  /*0d30*/  LDCU.64 UR6, c[0x0][0x380] ;  /* 0x00007000ff0677ac */ /* 0x000e640008000a00 */
[----:B-1----:R-:W-:Y:S02]  /*0d40*/  IMAD.U32 R20, RZ, RZ, UR6 ;  /* 0x00000006ff147e24 */ /* 0x002fe4000f8e00ff */
[----:B------:R-:W-:Y:S02]  /*0d50*/  IMAD.U32 R21, RZ, RZ, UR7 ;  /* 0x00000007ff157e24 */ /* 0x000fe4000f8e00ff */
[----:B0-----:R-:W-:-:S04]  /*0d60*/  IMAD R25, R2, 0x4, R23 ;  /* 0x0000000402197824 */ /* 0x001fc800078e0217 */
[----:B------:R-:W-:-:S05]  /*0d70*/  IMAD.WIDE.U32 R24, R25, 0x4, R20 ;  /* 0x0000000419187825 */ /* 0x000fca00078e0014 */
[----:B------:R-:W2:Y:S04]  /*0d80*/  LDG.E.128.CONSTANT R4, desc[UR8][R24.64] ;  /* 0x0000000818047981 */ /* 0x000ea8000c1e9d00 */
[----:B------:R-:W3:Y:S04]  /*0d90*/  LDG.E.128.CONSTANT R8, desc[UR8][R24.64+0x1000] ;  /* 0x0010000818087981 */ /* 0x000ee8000c1e9d00 */
[----:B------:R-:W4:Y:S04]  /*0da0*/  LDG.E.128.CONSTANT R12, desc[UR8][R24.64+0x2000] ;  /* 0x00200008180c7981 */ /* 0x000f28000c1e9d00 */
[----:B------:R-:W5:Y:S01]  /*0db0*/  LDG.E.128.CONSTANT R16, desc[UR8][R24.64+0x3000] ;  /* 0x0030000818107981 */ /* 0x000f62000c1e9d00 */
        /* <DEDUP_REMOVED lines=26> */
[----:B------:R-:W-:Y:S02]  /*0f60*/  ISETP.GE.U32.AND P1, PT, R3, UR5, PT ;  /* 0x0000000503007c0c */ /* 0x000fe4000bf26070 */
[----:B------:R-:W-:-:S04]  /*0f70*/  FSETP.GEU.AND P0, PT, R4, R11, PT ;  /* 0x0000000b0400720b */ /* 0x000fc80003f0e000 */
[----:B------:R-:W-:-:S04]  /*0f80*/  FSEL R4, R11, R4, !P0 ;  /* 0x000000040b047208 */ /* 0x000fc80004000000 */
[----:B------:R-:W-:-:S04]  /*0f90*/  FSETP.GEU.AND P0, PT, R4, R19, PT ;  /* 0x000000130400720b */ /* 0x000fc80003f0e000 */
[----:B------:R-:W-:Y:S01]  /*0fa0*/  FSEL R3, R19, R4, !P0 ;  /* 0x0000000413037208 */ /* 0x000fe20004000000 */
[----:B------:R-:W-:Y:S08]  /*0fb0*/  @!P1 BRA `(.L_x_70) ;  /* 0x0000000400e09947 */ /* 0x000ff00003800000 */
[----:B------:R-:W-:Y:S01]  /*0fc0*/  VIADD R23, R23, UR5 ;  /* 0x0000000517177c36 */ /* 0x000fe20008000000 */
[----:B------:R-:W-:Y:S01]  /*0fd0*/  UMOV UR4, URZ ;  /* 0x000000ff00047c82 */ /* 0x000fe20008000000 */
[----:B------:R-:W-:Y:S02]  /*0fe0*/  VIADD R22, R26, 0xfffff000 ;  /* 0xfffff0001a167836 */ /* 0x000fe40000000000 */
[C---:B------:R-:W-:Y:S02]  /*0ff0*/  VIADD R24, R23.reuse, 0x100 ;  /* 0x0000010017187836 */ /* 0x040fe40000000000 */
[C---:B------:R-:W-:Y:S01]  /*1000*/  IMAD.IADD R25, R23.reuse, 0x1, R2 ;  /* 0x0000000117197824 */ /* 0x040fe200078e0202 */
[----:B------:R-:W-:-:S13]  /*1010*/  ISETP.GT.U32.AND P0, PT, R23, R22, PT ;  /* 0x000000161700720c */ /* 0x000fda0003f04070 */
[----:B------:R-:W-:Y:S05]  /*1020*/  @P0 BRA `(.L_x_71) ;  /* 0x0000000000c40947 */ /* 0x000fea0003800000 */
[----:B------:R-:W0:Y:S08]  /*1030*/  LDC R26, c[0x0][0x3a8] ;  /* 0x0000ea00ff1a7b82 */ /* 0x000e300000000800 */
[----:B------:R-:W1:Y:S02]  /*1040*/  LDC.64 R20, c[0x0][0x380] ;  /* 0x0000e000ff147b82 */ /* 0x000e640000000a00 */
.L_x_72:
[----:B------:R-:W-:-:S04]  /*1050*/  IMAD R29, R2, 0x4, R23 ;  /* 0x00000004021d7824 */ /* 0x000fc800078e0217 */
[----:B-1----:R-:W-:-:S05]  /*1060*/  IMAD.WIDE.U32 R28, R29, 0x4, R20 ;  /* 0x000000041d1c7825 */ /* 0x002fca00078e0014 */
[----:B------:R-:W2:Y:S04]  /*1070*/  LDG.E.128.CONSTANT R4, desc[UR8][R28.64] ;  /* 0x000000081c047981 */ /* 0x000ea8000c1e9d00 */
[----:B------:R-:W3:Y:S04]  /*1080*/  LDG.E.128.CONSTANT R8, desc[UR8][R28.64+0x1000] ;  /* 0x001000081c087981 */ /* 0x000ee8000c1e9d00 */
[----:B------:R-:W4:Y:S04]  /*1090*/  LDG.E.128.CONSTANT R12, desc[UR8][R28.64+0x2000] ;  /* 0x002000081c0c7981 */ /* 0x000f28000c1e9d00 */
[----:B------:R-:W5:Y:S01]  /*10a0*/  LDG.E.128.CONSTANT R16, desc[UR8][R28.64+0x3000] ;  /* 0x003000081c107981 */ /* 0x000f62000c1e9d00 */
[----:B--2---:R-:W-:-:S02]  /*10b0*/  FSETP.GEU.AND P0, PT, R3, R4, PT ;  /* 0x000000040300720b */ /* 0x004fc40003f0e000 */
[----:B------:R-:W-:Y:S02]  /*10c0*/  FSETP.GEU.AND P1, PT, R5, R6, PT ;  /* 0x000000060500720b */ /* 0x000fe40003f2e000 */
[----:B------:R-:W-:Y:S02]  /*10d0*/  FSEL R3, R4, R3, !P0 ;  /* 0x0000000304037208 */ /* 0x000fe40004000000 */
[----:B---3--:R-:W-:Y:S02]  /*10e0*/  FSETP.GEU.AND P0, PT, R7, R8, PT ;  /* 0x000000080700720b */ /* 0x008fe40003f0e000 */
[----:B------:R-:W-:Y:S02]  /*10f0*/  FSEL R4, R6, R5, !P1 ;  /* 0x0000000506047208 */ /* 0x000fe40004800000 */
[----:B------:R-:W-:Y:S02]  /*1100*/  FSEL R6, R8, R7, !P0 ;  /* 0x0000000708067208 */ /* 0x000fe40004000000 */
[----:B------:R-:W-:-:S02]  /*1110*/  FSETP.GEU.AND P0, PT, R9, R10, PT ;  /* 0x0000000a0900720b */ /* 0x000fc40003f0e000 */
[----:B----4-:R-:W-:Y:S02]  /*1120*/  FSETP.GEU.AND P1, PT, R11, R12, PT ;  /* 0x0000000c0b00720b */ /* 0x010fe40003f2e000 */
[----:B------:R-:W-:Y:S02]  /*1130*/  FSEL R9, R10, R9, !P0 ;  /* 0x000000090a097208 */ /* 0x000fe40004000000 */
[----:B------:R-:W-:Y:S02]  /*1140*/  FSEL R10, R12, R11, !P1 ;  /* 0x0000000b0c0a7208 */ /* 0x000fe40004800000 */
[----:B------:R-:W-:Y:S02]  /*1150*/  FSETP.GEU.AND P0, PT, R13, R14, PT ;  /* 0x0000000e0d00720b */ /* 0x000fe40003f0e000 */
[----:B-----5:R-:W-:Y:S02]  /*1160*/  FSETP.GEU.AND P1, PT, R15, R16, PT ;  /* 0x000000100f00720b */ /* 0x020fe40003f2e000 */
[----:B------:R-:W-:-:S02]  /*1170*/  FSETP.GEU.AND P2, PT, R17, R18, PT ;  /* 0x000000121100720b */ /* 0x000fc40003f4e000 */
[----:B------:R-:W-:Y:S02]  /*1180*/  FSEL R13, R14, R13, !P0 ;  /* 0x0000000d0e0d7208 */ /* 0x000fe40004000000 */
[----:B------:R-:W-:Y:S02]  /*1190*/  FSEL R14, R16, R15, !P1 ;  /* 0x0000000f100e7208 */ /* 0x000fe40004800000 */
[----:B------:R-:W-:Y:S02]  /*11a0*/  FSEL R17, R18, R17, !P2 ;  /* 0x0000001112117208 */ /* 0x000fe40005000000 */
[----:B------:R-:W-:Y:S02]  /*11b0*/  FSETP.GEU.AND P0, PT, R3, R4, PT ;  /* 0x000000040300720b */ /* 0x000fe40003f0e000 */
[----:B------:R-:W-:Y:S02]  /*11c0*/  FSETP.GEU.AND P1, PT, R6, R9, PT ;  /* 0x000000090600720b */ /* 0x000fe40003f2e000 */
[----:B------:R-:W-:-:S02]  /*11d0*/  FSETP.GEU.AND P2, PT, R10, R13, PT ;  /* 0x0000000d0a00720b */ /* 0x000fc40003f4e000 */
[----:B------:R-:W-:Y:S02]  /*11e0*/  FSETP.GEU.AND P3, PT, R14, R17, PT ;  /* 0x000000110e00720b */ /* 0x000fe40003f6e000 */
[----:B------:R-:W-:Y:S01]  /*11f0*/  FSEL R3, R4, R3, !P0 ;  /* 0x0000000304037208 */ /* 0x000fe20004000000 */
[----:B0-----:R-:W-:Y:S01]  /*1200*/  IMAD.IADD R4, R26, 0x1, -R23 ;  /* 0x000000011a047824 */ /* 0x001fe200078e0a17 */
[----:B------:R-:W-:Y:S02]  /*1210*/  FSEL R6, R9, R6, !P1 ;  /* 0x0000000609067208 */ /* 0x000fe40004800000 */
[----:B------:R-:W-:Y:S02]  /*1220*/  FSEL R10, R13, R10, !P2 ;  /* 0x0000000a0d0a7208 */ /* 0x000fe40005000000 */
[----:B------:R-:W-:Y:S02]  /*1230*/  FSEL R17, R17, R14, !P3 ;  /* 0x0000000e11117208 */ /* 0x000fe40005800000 */
[----:B------:R-:W-:-:S02]  /*1240*/  FSETP.GEU.AND P0, PT, R3, R6, PT ;  /* 0x000000060300720b */ /* 0x000fc40003f0e000 */
[----:B------:R-:W-:Y:S02]  /*1250*/  FSETP.GEU.AND P1, PT, R10, R17, PT ;  /* 0x000000110a00720b */ /* 0x000fe40003f2e000 */
[----:B------:R-:W-:Y:S02]  /*1260*/  FSEL R3, R6, R3, !P0 ;  /* 0x0000000306037208 */ /* 0x000fe40004000000 */
        /* <DEDUP_REMOVED lines=8> */
[----:B------:R-:W-:Y:S01]  /*12f0*/  UIADD3 UR4, UPT, UPT, UR4, 0x1, URZ ;  /* 0x0000000104047890 */ /* 0x000fe2000fffe0ff */
[----:B------:R-:W-:Y:S02]  /*1300*/  VIADD R24, R24, UR5 ;  /* 0x0000000518187c36 */ /* 0x000fe40008000000 */
[----:B------:R-:W-:Y:S01]  /*1310*/  VIADD R25, R25, UR5 ;  /* 0x0000000519197c36 */ /* 0x000fe20008000000 */
[----:B------:R-:W-:-:S13]  /*1320*/  ISETP.GT.U32.AND P0, PT, R23, R22, PT ;  /* 0x000000161700720c */ /* 0x000fda0003f04070 */
[----:B------:R-:W-:Y:S05]  /*1330*/  @!P0 BRA `(.L_x_72) ;  /* 0xfffffffc00448947 */ /* 0x000fea000383ffff */
.L_x_71:
[----:B------:R-:W-:-:S13]  /*1340*/  ISETP.GE.U32.AND P0, PT, R23, R26, PT ;  /* 0x0000001a1700720c */ /* 0x000fda0003f06070 */
[----:B------:R-:W-:Y:S05]  /*1350*/  @P0 BRA `(.L_x_70) ;  /* 0x0000000000f80947 */ /* 0x000fea0003800000 */
[----:B------:R-:W-:Y:S01]  /*1360*/  IMAD.IADD R23, R26, 0x1, -R23 ;  /* 0x000000011a177824 */ /* 0x000fe200078e0a17 */
[----:B------:R-:W-:Y:S04]  /*1370*/  BSSY.RECONVERGENT B1, `(.L_x_70) ;  /* 0x000003c000017945 */ /* 0x000fe80003800200 */
[----:B------:R-:W-:-:S13]  /*1380*/  ISETP.GE.AND P0, PT, R2, R23, PT ;  /* 0x000000170200720c */ /* 0x000fda0003f06270 */
[----:B------:R-:W-:Y:S05]  /*1390*/  @P0 BRA `(.L_x_73) ;  /* 0x0000000000e40947 */ /* 0x000fea0003800000 */
[----:B------:R-:W0:Y:S01]  /*13a0*/  LDCU UR5, c[0x0][0x3ac] ;  /* 0x00007580ff0577ac */ /* 0x000e220008000800 */
[----:B------:R-:W1:Y:S01]  /*13b0*/  LDC R7, c[0x0][0x3ac] ;  /* 0x0000eb00ff077b82 */ /* 0x000e620000000800 */
[----:B------:R-:W-:Y:S01]  /*13c0*/  LOP3.LUT R5, RZ, R2, RZ, 0x33, !PT ;  /* 0x00000002ff057212 */ /* 0x000fe200078e33ff */
[----:B------:R-:W-:Y:S01]  /*13d0*/  IMAD.SHL.U32 R4, R0, 0x1000, RZ ;  /* 0x0000100000047824 */ /* 0x000fe200078e00ff */
[----:B------:R-:W-:Y:S03]  /*13e0*/  BSSY.RECONVERGENT B2, `(.L_x_74) ;  /* 0x0000019000027945 */ /* 0x000fe60003800200 */
[----:B------:R-:W-:-:S05]  /*13f0*/  IMAD.IADD R5, R5, 0x1, R26 ;  /* 0x0000000105057824 */ /* 0x000fca00078e021a */
[----:B------:R-:W-:-:S04]  /*1400*/  LOP3.LUT R6, R5, 0x300, RZ, 0xc0, !PT ;  /* 0x0000030005067812 */ /* 0x000fc800078ec0ff */
[----:B------:R-:W-:Y:S01]  /*1410*/  ISETP.NE.AND P0, PT, R6, 0x300, PT ;  /* 0x000003000600780c */ /* 0x000fe20003f05270 */
[----:B0-----:R-:W-:-:S06]  /*1420*/  USHF.L.U32 UR5, UR5, 0xc, URZ ;  /* 0x0000000c05057899 */ /* 0x001fcc00080006ff */
[----:B------:R-:W-:Y:S02]  /*1430*/  VIADD R4, R4, UR5 ;  /* 0x0000000504047c36 */ /* 0x000fe40008000000 */
[----:B-1----:R-:W-:Y:S02]  /*1440*/  IMAD R7, R7, UR4, RZ ;  /* 0x0000000407077c24 */ /* 0x002fe4000f8e02ff */
[C---:B------:R-:W-:Y:S01]  /*1450*/  IMAD.IADD R4, R5.reuse, 0x1, -R4 ;  /* 0x0000000105047824 */ /* 0x040fe200078e0a04 */
[----:B------:R-:W-:-:S03]  /*1460*/  LEA.HI R5, R5, 0x1, RZ, 0x18 ;  /* 0x0000000105057811 */ /* 0x000fc600078fc0ff */
[----:B------:R-:W-:Y:S02]  /*1470*/  IMAD R4, R7, -0x1000, R4 ;  /* 0xfffff00007047824 */ /* 0x000fe400078e0204 */
[----:B------:R-:W-:-:S03]  /*1480*/  IMAD.MOV.U32 R7, RZ, RZ, R2 ;  /* 0x000000ffff077224 */ /* 0x000fc600078e0002 */
[----:B------:R-:W-:Y:S01]  /*1490*/  ISETP.GE.U32.AND P2, PT, R4, 0x300, PT ;  /* 0x000003000400780c */ /* 0x000fe20003f46070 */
[----:B------:R-:W-:-:S12]  /*14a0*/  @!P0 BRA `(.L_x_75) ;  /* 0x0000000000308947 */ /* 0x000fd80003800000 */
[----:B------:R-:W-:Y:S01]  /*14b0*/  LOP3.LUT R5, R5, 0x3, RZ, 0xc0, !PT ;  /* 0x0000000305057812 */ /* 0x000fe200078ec0ff */
[----:B------:R-:W-:-:S04]  /*14c0*/  IMAD.MOV.U32 R7, RZ, RZ, R2 ;  /* 0x000000ffff077224 */ /* 0x000fc800078e0002 */
[----:B------:R-:W-:-:S07]  /*14d0*/  IMAD.MOV R6, RZ, RZ, -R5 ;  /* 0x000000ffff067224 */ /* 0x000fce00078e0a05 */
.L_x_76:
[----:B------:R-:W-:-:S06]  /*14e0*/  IMAD.WIDE.U32 R4, R25, 0x4, R20 ;  /* 0x0000000419047825 */ /* 0x000fcc00078e0014 */
        /* <DEDUP_REMOVED lines=8> */
.L_x_75:
[----:B------:R-:W-:Y:S05]  /*1570*/  BSYNC.RECONVERGENT B2 ;  /* 0x0000000000027941 */ /* 0x000fea0003800200 */
.L_x_74:
[----:B------:R-:W-:Y:S05]  /*1580*/  @!P2 BRA `(.L_x_73) ;  /* 0x000000000068a947 */ /* 0x000fea0003800000 */
[C---:B------:R-:W-:Y:S02]  /*1590*/  IMAD.IADD R13, R7.reuse, 0x1, R24 ;  /* 0x00000001070d7824 */ /* 0x040fe400078e0218 */
[----:B------:R-:W-:-:S07]  /*15a0*/  VIADD R12, R7, 0x200 ;  /* 0x00000200070c7836 */ /* 0x000fce0000000000 */
.L_x_77:
[----:B------:R-:W-:-:S04]  /*15b0*/  VIADD R5, R13, 0xffffff00 ;  /* 0xffffff000d057836 */ /* 0x000fc80000000000 */
[----:B------:R-:W-:-:S04]  /*15c0*/  IMAD.WIDE.U32 R4, R5, 0x4, R20 ;  /* 0x0000000405047825 */ /* 0x000fc800078e0014 */
[C-C-:B------:R-:W-:Y:S02]  /*15d0*/  IMAD.WIDE.U32 R6, R13.reuse, 0x4, R20.reuse ;  /* 0x000000040d067825 */ /* 0x140fe400078e0014 */
[----:B------:R-:W2:Y:S02]  /*15e0*/  LDG.E.CONSTANT R4, desc[UR8][R4.64] ;  /* 0x0000000804047981 */ /* 0x000ea4000c1e9900 */
[C---:B------:R-:W-:Y:S02]  /*15f0*/  VIADD R9, R13.reuse, 0x100 ;  /* 0x000001000d097836 */ /* 0x040fe40000000000 */
[----:B------:R-:W3:Y:S01]  /*1600*/  LDG.E.CONSTANT R6, desc[UR8][R6.64] ;  /* 0x0000000806067981 */ /* 0x000ee2000c1e9900 */
[----:B------:R-:W-:Y:S02]  /*1610*/  VIADD R11, R13, 0x200 ;  /* 0x000002000d0b7836 */ /* 0x000fe40000000000 */
[----:B------:R-:W-:-:S04]  /*1620*/  IMAD.WIDE.U32 R8, R9, 0x4, R20 ;  /* 0x0000000409087825 */ /* 0x000fc800078e0014 */
[----:B------:R-:W-:Y:S02]  /*1630*/  IMAD.WIDE.U32 R10, R11, 0x4, R20 ;  /* 0x000000040b0a7825 */ /* 0x000fe400078e0014 */
[----:B------:R-:W4:Y:S04]  /*1640*/  LDG.E.CONSTANT R8, desc[UR8][R8.64] ;  /* 0x0000000808087981 */ /* 0x000f28000c1e9900 */
[----:B------:R-:W5:Y:S01]  /*1650*/  LDG.E.CONSTANT R10, desc[UR8][R10.64] ;  /* 0x000000080a0a7981 */ /* 0x000f62000c1e9900 */
[----:B------:R-:W-:Y:S01]  /*1660*/  VIADD R13, R13, 0x400 ;  /* 0x000004000d0d7836 */ /* 0x000fe20000000000 */
[----:B--2---:R-:W-:-:S04]  /*1670*/  FSETP.GEU.AND P0, PT, R3, R4, PT ;  /* 0x000000040300720b */ /* 0x004fc80003f0e000 */
[----:B------:R-:W-:Y:S01]  /*1680*/  FSEL R3, R4, R3, !P0 ;  /* 0x0000000304037208 */ /* 0x000fe20004000000 */
[C---:B------:R-:W-:Y:S02]  /*1690*/  VIADD R4, R12.reuse, 0x200 ;  /* 0x000002000c047836 */ /* 0x040fe40000000000 */
[----:B------:R-:W-:Y:S01]  /*16a0*/  VIADD R12, R12, 0x400 ;  /* 0x000004000c0c7836 */ /* 0x000fe20000000000 */
[----:B---3--:R-:W-:Y:S02]  /*16b0*/  FSETP.GEU.AND P0, PT, R3, R6, PT ;  /* 0x000000060300720b */ /* 0x008fe40003f0e000 */
[----:B------:R-:W-:Y:S02]  /*16c0*/  ISETP.GE.AND P1, PT, R4, R23, PT ;  /* 0x000000170400720c */ /* 0x000fe40003f26270 */
[----:B------:R-:W-:-:S04]  /*16d0*/  FSEL R3, R6, R3, !P0 ;  /* 0x0000000306037208 */ /* 0x000fc80004000000 */
[----:B----4-:R-:W-:-:S04]  /*16e0*/  FSETP.GEU.AND P0, PT, R3, R8, PT ;  /* 0x000000080300720b */ /* 0x010fc80003f0e000 */
[----:B------:R-:W-:-:S04]  /*16f0*/  FSEL R3, R8, R3, !P0 ;  /* 0x0000000308037208 */ /* 0x000fc80004000000 */
[----:B-----5:R-:W-:-:S04]  /*1700*/  FSETP.GEU.AND P0, PT, R3, R10, PT ;  /* 0x0000000a0300720b */ /* 0x020fc80003f0e000 */
[----:B------:R-:W-:Y:S01]  /*1710*/  FSEL R3, R10, R3, !P0 ;  /* 0x000000030a037208 */ /* 0x000fe20004000000 */
[----:B------:R-:W-:Y:S08]  /*1720*/  @!P1 BRA `(.L_x_77) ;  /* 0xfffffffc00a09947 */ /* 0x000ff0000383ffff */
.L_x_73:
[----:B------:R-:W-:Y:S05]  /*1730*/  BSYNC.RECONVERGENT B1 ;  /* 0x0000000000017941 */ /* 0x000fea0003800200 */
.L_x_70:
        /* <DEDUP_REMOVED lines=55> */
.L_x_58:
[----:B------:R-:W0:Y:S02]  /*1ab0*/  LDCU UR6, c[0x0][0x3a8] ;  /* 0x00007500ff0677ac */ /* 0x000e240008000800 */
[----:B0-----:R-:W-:-:S04]  /*1ac0*/  IADD3 R4, PT, PT, -R23, UR6, RZ ;  /* 0x0000000617047c10 */ /* 0x001fc8000fffe1ff */
        /* <DEDUP_REMOVED lines=9> */
[----:B------:R-:W-:-:S04]  /*1b60*/  IMAD.IADD R3, R23, 0x1, R2 ;  /* 0x0000000117037824 */ /* 0x000fc800078e0202 */
[----:B0-----:R-:W-:-:S05]  /*1b70*/  IMAD.WIDE.U32 R6, R3, 0x4, R6 ;  /* 0x0000000403067825 */ /* 0x001fca00078e0006 */
[----:B------:R0:W5:Y:S01]  /*1b80*/  LDG.E.CONSTANT R3, desc[UR8][R6.64] ;  /* 0x0000000806037981 */ /* 0x000162000c1e9900 */
[----:B------:R-:W-:-:S07]  /*1b90*/  VIADD R10, R2, 0x100 ;  /* 0x00000100020a7836 */ /* 0x000fce0000000000 */
.L_x_80:
[----:B------:R-:W-:Y:S05]  /*1ba0*/  BSYNC.RECONVERGENT B1 ;  /* 0x0000000000017941 */ /* 0x000fea0003800200 */
.L_x_79:
[----:B------:R-:W-:Y:S01]  /*1bb0*/  ISETP.GE.U32.AND P0, PT, R10, R4, PT ;  /* 0x000000040a00720c */ /* 0x000fe20003f06070 */
[----:B------:R-:W-:-:S12]  /*1bc0*/  BSSY.RECONVERGENT B1, `(.L_x_81) ;  /* 0x0000035000017945 */ /* 0x000fd80003800200 */
[----:B------:R-:W-:Y:S05]  /*1bd0*/  @P0 BRA `(.L_x_82) ;  /* 0x0000000000cc0947 */ /* 0x000fea0003800000 */
[----:B------:R-:W-:Y:S01]  /*1be0*/  LOP3.LUT R5, RZ, R10, RZ, 0x33, !PT ;  /* 0x0000000aff057212 */ /* 0x000fe200078e33ff */
[----:B------:R-:W-:Y:S04]  /*1bf0*/  BSSY.RECONVERGENT B2, `(.L_x_83) ;  /* 0x0000015000027945 */ /* 0x000fe80003800200 */
[----:B0-----:R-:W-:-:S04]  /*1c00*/  VIADD R6, R5, UR6 ;  /* 0x0000000605067c36 */ /* 0x001fc80008000000 */
[C---:B------:R-:W-:Y:S01]  /*1c10*/  IMAD.IADD R7, R6.reuse, 0x1, -R23 ;  /* 0x0000000106077824 */ /* 0x040fe200078e0a17 */
[----:B------:R-:W-:-:S04]  /*1c20*/  LOP3.LUT R5, R6, 0x300, RZ, 0xc0, !PT ;  /* 0x0000030006057812 */ /* 0x000fc800078ec0ff */
[----:B------:R-:W-:Y:S02]  /*1c30*/  ISETP.NE.AND P0, PT, R5, 0x300, PT ;  /* 0x000003000500780c */ /* 0x000fe40003f05270 */
[----:B------:R-:W-:-:S11]  /*1c40*/  ISETP.GE.U32.AND P2, PT, R7, 0x300, PT ;  /* 0x000003000700780c */ /* 0x000fd60003f46070 */
[----:B------:R-:W-:Y:S05]  /*1c50*/  @!P0 BRA `(.L_x_84) ;  /* 0x0000000000388947 */ /* 0x000fea0003800000 */
[----:B------:R-:W0:Y:S01]  /*1c60*/  LDC.64 R8, c[0x0][0x380] ;  /* 0x0000e000ff087b82 */ /* 0x000e220000000a00 */
[----:B------:R-:W-:Y:S01]  /*1c70*/  LEA.HI R5, R6, 0x1, RZ, 0x18 ;  /* 0x0000000106057811 */ /* 0x000fe200078fc0ff */
[----:B------:R-:W-:-:S03]  /*1c80*/  IMAD.IADD R11, R23, 0x1, R10 ;  /* 0x00000001170b7824 */ /* 0x000fc600078e020a */
[----:B------:R-:W-:-:S05]  /*1c90*/  LOP3.LUT R5, R5, 0x3, RZ, 0xc0, !PT ;  /* 0x0000000305057812 */ /* 0x000fca00078ec0ff */
[----:B------:R-:W-:-:S07]  /*1ca0*/  IMAD.MOV R5, RZ, RZ, -R5 ;  /* 0x000000ffff057224 */ /* 0x000fce00078e0a05 */
.L_x_85:
        /* <DEDUP_REMOVED lines=9> */
.L_x_84:
[----:B------:R-:W-:Y:S05]  /*1d40*/  BSYNC.RECONVERGENT B2 ;  /* 0x0000000000027941 */ /* 0x000fea0003800200 */
.L_x_83:
[----:B------:R-:W-:Y:S05]  /*1d50*/  @!P2 BRA `(.L_x_82) ;  /* 0x00000000006ca947 */ /* 0x000fea0003800000 */
[----:B------:R-:W0:Y:S01]  /*1d60*/  LDC.64 R6, c[0x0][0x380] ;  /* 0x0000e000ff067b82 */ /* 0x000e220000000a00 */
[----:B------:R-:W-:Y:S02]  /*1d70*/  IMAD.IADD R23, R23, 0x1, R10 ;  /* 0x0000000117177824 */ /* 0x000fe400078e020a */
[----:B------:R-:W-:-:S07]  /*1d80*/  VIADD R5, R10, 0x200 ;  /* 0x000002000a057836 */ /* 0x000fce0000000000 */
.L_x_86:
        /* <DEDUP_REMOVED lines=24> */
.L_x_82:
[----:B------:R-:W-:Y:S05]  /*1f10*/  BSYNC.RECONVERGENT B1 ;  /* 0x0000000000017941 */ /* 0x000fea0003800200 */
.L_x_81:
[----:B------:R-:W-:Y:S01]  /*1f20*/  ISETP.GE.U32.AND P0, PT, R4, 0x100, PT ;  /* 0x000001000400780c */ /* 0x000fe20003f06070 */
[----:B0----5:R-:W-:-:S12]  /*1f30*/  IMAD.MOV.U32 R6, RZ, RZ, R3 ;  /* 0x000000ffff067224 */ /* 0x021fd800078e0003 */
[----:B------:R-:W-:Y:S05]  /*1f40*/  @!P0 BRA `(.L_x_87) ;  /* 0x0000000000dc8947 */ /* 0x000fea0003800000 */
[----:B------:R-:W0:Y:S01]  /*1f50*/  S2R R8, SR_LANEID ;  /* 0x0000000000087919 */ /* 0x000e220000000000 */
[----:B------:R-:W1:Y:S02]  /*1f60*/  SHFL.DOWN PT, R3, R6, 0x1, 0x1f ;  /* 0x08201f0006037f89 */ /* 0x000e6400000e0000 */
[----:B-1----:R-:W-:Y:S02]  /*1f70*/  FSETP.GEU.AND P0, PT, R6, R3, PT ;  /* 0x000000030600720b */ /* 0x002fe40003f0e000 */
[C---:B0-----:R-:W-:Y:S02]  /*1f80*/  ISETP.GT.AND P1, PT, R8.reuse, 0x1e, PT ;  /* 0x0000001e0800780c */ /* 0x041fe40003f24270 */
[----:B------:R-:W-:Y:S02]  /*1f90*/  FSEL R3, R3, R6, !P0 ;  /* 0x0000000603037208 */ /* 0x000fe40004000000 */
[----:B------:R-:W-:Y:S02]  /*1fa0*/  ISETP.NE.AND P2, PT, R8, RZ, PT ;  /* 0x000000ff0800720c */ /* 0x000fe40003f45270 */
[----:B------:R-:W-:-:S02]  /*1fb0*/  FSEL R3, R6, R3, P1 ;  /* 0x0000000306037208 */ /* 0x000fc40000800000 */
[----:B------:R-:W-:-:S03]  /*1fc0*/  ISETP.GT.AND P1, PT, R8, 0x1d, PT ;  /* 0x0000001d0800780c */ /* 0x000fc60003f24270 */
[----:B------:R-:W0:Y:S06]  /*1fd0*/  SHFL.DOWN PT, R4, R3, 0x2, 0x1f ;  /* 0x08401f0003047f89 */ /* 0x000e2c00000e0000 */
        /* <DEDUP_REMOVED lines=46> */
.L_x_87:
[----:B------:R-:W-:Y:S01]  /*22c0*/  LOP3.LUT R3, R2, 0x3e0, RZ, 0xc0, !PT ;  /* 0x000003e002037812 */ /* 0x000fe200078ec0ff */
[----:B------:R-:W0:Y:S04]  /*22d0*/  S2R R8, SR_LANEID ;  /* 0x0000000000087919 */ /* 0x000e280000000000 */
[----:B------:R-:W-:Y:S01]  /*22e0*/  VIADD R5, R3, 0x20 ;  /* 0x0000002003057836 */ /* 0x000fe20000000000 */
[----:B------:R-:W-:-:S04]  /*22f0*/  LOP3.LUT R3, RZ, R3, RZ, 0x33, !PT ;  /* 0x00000003ff037212 */ /* 0x000fc800078e33ff */
[----:B------:R-:W-:Y:S01]  /*2300*/  ISETP.GT.U32.AND P0, PT, R5, R4, PT ;  /* 0x000000040500720c */ /* 0x000fe20003f04070 */
[----:B------:R-:W-:-:S05]  /*2310*/  IMAD.IADD R3, R3, 0x1, R4 ;  /* 0x0000000103037824 */ /* 0x000fca00078e0204 */
        /* <DEDUP_REMOVED lines=16> */
[C---:B------:R-:W-:Y:S01]  /*2420*/  ISETP.NE.AND P0, PT, R8.reuse, RZ, PT ;  /* 0x000000ff0800720c */ /* 0x040fe20003f05270 */
[----:B------:R-:W-:Y:S01]  /*2430*/  VIADD R8, R8, 0x10 ;  /* 0x0000001008087836 */ /* 0x000fe20000000000 */
[----:B------:R-:W-:Y:S01]  /*2440*/  ISETP.GT.AND P1, PT, R10, R3, PT ;  /* 0x000000030a00720c */ /* 0x000fe20003f24270 */
        /* <DEDUP_REMOVED lines=46> */
.L_x_78:
[----:B------:R-:W0:Y:S01]  /*2730*/  S2R R6, SR_TID.X ;  /* 0x0000000000067919 */ /* 0x000e220000002100 */
[----:B------:R-:W1:Y:S02]  /*2740*/  LDCU.64 UR10, c[0x0][0x380] ;  /* 0x00007000ff0a77ac */ /* 0x000e640008000a00 */
[----:B-1----:R-:W-:Y:S02]  /*2750*/  IMAD.U32 R2, RZ, RZ, UR10 ;  /* 0x0000000aff027e24 */ /* 0x002fe4000f8e00ff */
[----:B------:R-:W-:Y:S02]  /*2760*/  IMAD.U32 R3, RZ, RZ, UR11 ;  /* 0x0000000bff037e24 */ /* 0x000fe4000f8e00ff */
[----:B0-----:R-:W-:-:S04]  /*2770*/  IMAD.IADD R9, R23, 0x1, R6 ;  /* 0x0000000117097824 */ /* 0x001fc800078e0206 */
[----:B------:R-:W-:-:S05]  /*2780*/  IMAD.WIDE.U32 R8, R9, 0x4, R2 ;  /* 0x0000000409087825 */ /* 0x000fca00078e0002 */
        /* <DEDUP_REMOVED lines=44> */
[----:B------:R-:W-:Y:S02]  /*2a50*/  ISETP.GE.U32.AND P1, PT, R4, UR5, PT ;  /* 0x0000000504007c0c */ /* 0x000fe4000bf26070 */
[----:B------:R-:W-:-:S04]  /*2a60*/  FSETP.GEU.AND P0, PT, R11, R18, PT ;  /* 0x000000120b00720b */ /* 0x000fc80003f0e000 */
[----:B------:R-:W-:-:S07]  /*2a70*/  FSEL R11, R18, R11, !P0 ;  /* 0x0000000b120b7208 */ /* 0x000fce0004000000 */
[----:B------:R-:W-:Y:S05]  /*2a80*/  @!P1 BRA `(.L_x_88) ;  /* 0x0000000800149947 */ /* 0x000fea0003800000 */
[----:B------:R-:W-:Y:S01]  /*2a90*/  UIADD3 UR7, UPT, UPT, UR6, -0x1000, URZ ;  /* 0xfffff00006077890 */ /* 0x000fe2000fffe0ff */
[----:B------:R-:W-:Y:S01]  /*2aa0*/  VIADD R23, R23, UR5 ;  /* 0x0000000517177c36 */ /* 0x000fe20008000000 */
[----:B------:R-:W-:-:S03]  /*2ab0*/  UMOV UR4, URZ ;  /* 0x000000ff00047c82 */ /* 0x000fc60008000000 */
[C---:B------:R-:W-:Y:S01]  /*2ac0*/  VIADD R7, R23.reuse, 0x100 ;  /* 0x0000010017077836 */ /* 0x040fe20000000000 */
[C---:B------:R-:W-:Y:S01]  /*2ad0*/  ISETP.GT.U32.AND P0, PT, R23.reuse, UR7, PT ;  /* 0x0000000717007c0c */ /* 0x040fe2000bf04070 */
[----:B------:R-:W-:-:S12]  /*2ae0*/  IMAD.IADD R9, R23, 0x1, R6 ;  /* 0x0000000117097824 */ /* 0x000fd800078e0206 */
[----:B------:R-:W-:Y:S05]  /*2af0*/  @P0 BRA `(.L_x_89) ;  /* 0x0000000000f80947 */ /* 0x000fea0003800000 */
[----:B------:R-:W0:Y:S01]  /*2b00*/  LDC.64 R2, c[0x0][0x380] ;  /* 0x0000e000ff027b82 */ /* 0x000e220000000a00 */
[----:B------:R-:W1:Y:S01]  /*2b10*/  LDCU UR6, c[0x0][0x3a8] ;  /* 0x00007500ff0677ac */ /* 0x000e620008000800 */
[----:B------:R-:W-:Y:S01]  /*2b20*/  NOP ;  /* 0x0000000000007918 */ /* 0x000fe20000000000 */
.L_x_90:
[----:B------:R-:W-:-:S04]  /*2b30*/  IMAD.IADD R5, R6, 0x1, R23 ;  /* 0x0000000106057824 */ /* 0x000fc800078e0217 */
[----:B0-----:R-:W-:-:S05]  /*2b40*/  IMAD.WIDE.U32 R4, R5, 0x4, R2 ;  /* 0x0000000405047825 */ /* 0x001fca00078e0002 */
        /* <DEDUP_REMOVED lines=17> */
[----:B------:R1:W2:Y:S01]  /*2c60*/  LDG.E.CONSTANT R8, desc[UR8][R4.64+0x3400] ;  /* 0x0034000804087981 */ /* 0x0002a2000c1e9900 */
        /* <DEDUP_REMOVED lines=8> */
[----:B------:R-:W-:-:S04]  /*2cf0*/  FSETP.GEU.AND P1, PT, R10, R17, PT ;  /* 0x000000110a00720b */ /* 0x000fc80003f2e000 */
[----:B------:R-:W-:Y:S02]  /*2d00*/  FSEL R17, R17, R10, !P1 ;  /* 0x0000000a11117208 */ /* 0x000fe40004800000 */
[----:B------:R-:W-:-:S04]  /*2d10*/  FSETP.GEU.AND P2, PT, R12, R15, PT ;  /* 0x0000000f0c00720b */ /* 0x000fc80003f4e000 */
[----:B------:R-:W-:Y:S02]  /*2d20*/  FSEL R12, R15, R12, !P2 ;  /* 0x0000000c0f0c7208 */ /* 0x000fe40005000000 */
[----:B------:R-:W-:Y:S02]  /*2d30*/  FSETP.GEU.AND P0, PT, R11, R18, PT ;  /* 0x000000120b00720b */ /* 0x000fe40003f0e000 */
[----:B------:R-:W-:Y:S02]  /*2d40*/  FSETP.GEU.AND P1, PT, R20, R27, PT ;  /* 0x0000001b1400720b */ /* 0x000fe40003f2e000 */
[----:B------:R-:W-:Y:S02]  /*2d50*/  FSETP.GEU.AND P2, PT, R14, R17, PT ;  /* 0x000000110e00720b */ /* 0x000fe40003f4e000 */
[----:B------:R-:W-:Y:S02]  /*2d60*/  FSEL R11, R18, R11, !P0 ;  /* 0x0000000b120b7208 */ /* 0x000fe40004000000 */
[----:B------:R-:W-:-:S02]  /*2d70*/  FSEL R20, R27, R20, !P1 ;  /* 0x000000141b147208 */ /* 0x000fc40004800000 */
[----:B------:R-:W-:Y:S02]  /*2d80*/  FSEL R14, R17, R14, !P2 ;  /* 0x0000000e110e7208 */ /* 0x000fe40005000000 */
[----:B------:R-:W-:Y:S02]  /*2d90*/  FSETP.GEU.AND P0, PT, R11, R20, PT ;  /* 0x000000140b00720b */ /* 0x000fe40003f0e000 */
[----:B-1----:R-:W-:Y:S02]  /*2da0*/  IADD3 R4, PT, PT, -R23, UR6, RZ ;  /* 0x0000000617047c10 */ /* 0x002fe4000fffe1ff */
[----:B------:R-:W-:Y:S02]  /*2db0*/  FSEL R11, R20, R11, !P0 ;  /* 0x0000000b140b7208 */ /* 0x000fe40004000000 */
[----:B--2---:R-:W-:-:S04]  /*2dc0*/  FSETP.GEU.AND P3, PT, R8, R13, PT ;  /* 0x0000000d0800720b */ /* 0x004fc80003f6e000 */
[----:B------:R-:W-:-:S04]  /*2dd0*/  FSEL R13, R13, R8, !P3 ;  /* 0x000000080d0d7208 */ /* 0x000fc80005800000 */
[----:B------:R-:W-:-:S04]  /*2de0*/  FSETP.GEU.AND P3, PT, R12, R13, PT ;  /* 0x0000000d0c00720b */ /* 0x000fc80003f6e000 */
[----:B------:R-:W-:-:S04]  /*2df0*/  FSEL R13, R13, R12, !P3 ;  /* 0x0000000c0d0d7208 */ /* 0x000fc80005800000 */
[----:B------:R-:W-:-:S04]  /*2e00*/  FSETP.GEU.AND P1, PT, R14, R13, PT ;  /* 0x0000000d0e00720b */ /* 0x000fc80003f2e000 */
        /* <DEDUP_REMOVED lines=11> */
[----:B------:R-:W-:-:S13]  /*2ec0*/  ISETP.GT.U32.AND P0, PT, R23, UR7, PT ;  /* 0x0000000717007c0c */ /* 0x000fda000bf04070 */
[----:B------:R-:W-:Y:S05]  /*2ed0*/  @!P0 BRA `(.L_x_90) ;  /* 0xfffffffc00148947 */ /* 0x000fea000383ffff */
.L_x_89:
[----:B------:R-:W-:-:S13]  /*2ee0*/  ISETP.GE.U32.AND P0, PT, R23, UR6, PT ;  /* 0x0000000617007c0c */ /* 0x000fda000bf06070 */
[----:B------:R-:W-:Y:S05]  /*2ef0*/  @P0 BRA `(.L_x_88) ;  /* 0x0000000000f80947 */ /* 0x000fea0003800000 */
[----:B------:R-:W-:Y:S01]  /*2f00*/  IADD3 R23, PT, PT, -R23, UR6, RZ ;  /* 0x0000000617177c10 */ /* 0x000fe2000fffe1ff */
[----:B------:R-:W-:Y:S03]  /*2f10*/  BSSY.RECONVERGENT B1, `(.L_x_88) ;  /* 0x000003c000017945 */ /* 0x000fe60003800200 */
[----:B------:R-:W-:-:S13]  /*2f20*/  ISETP.GE.AND P0, PT, R6, R23, PT ;  /* 0x000000170600720c */ /* 0x000fda0003f06270 */
[----:B------:R-:W-:Y:S05]  /*2f30*/  @P0 BRA `(.L_x_91) ;  /* 0x0000000000e40947 */ /* 0x000fea0003800000 */
[----:B------:R-:W0:Y:S01]  /*2f40*/  LDC R8, c[0x0][0x3ac] ;  /* 0x0000eb00ff087b82 */ /* 0x000e220000000800 */
[----:B------:R-:W1:Y:S01]  /*2f50*/  LDCU UR5, c[0x0][0x3ac] ;  /* 0x00007580ff0577ac */ /* 0x000e620008000800 */
[----:B------:R-:W-:Y:S01]  /*2f60*/  LOP3.LUT R4, RZ, R6, RZ, 0x33, !PT ;  /* 0x00000006ff047212 */ /* 0x000fe200078e33ff */
[----:B------:R-:W-:Y:S01]  /*2f70*/  IMAD.SHL.U32 R10, R0, 0x1000, RZ ;  /* 0x00001000000a7824 */ /* 0x000fe200078e00ff */
[----:B------:R-:W-:Y:S03]  /*2f80*/  BSSY.RECONVERGENT B2, `(.L_x_92) ;  /* 0x0000019000027945 */ /* 0x000fe60003800200 */
[----:B------:R-:W-:Y:S01]  /*2f90*/  VIADD R5, R4, UR6 ;  /* 0x0000000604057c36 */ /* 0x000fe20008000000 */
[----:B-1----:R-:W-:Y:S01]  /*2fa0*/  USHF.L.U32 UR5, UR5, 0xc, URZ ;  /* 0x0000000c05057899 */ /* 0x002fe200080006ff */
[----:B0-----:R-:W-:-:S03]  /*2fb0*/  IMAD R4, R8, UR4, RZ ;  /* 0x0000000408047c24 */ /* 0x001fc6000f8e02ff */
[C---:B------:R-:W-:Y:S02]  /*2fc0*/  LOP3.LUT R8, R5.reuse, 0x300, RZ, 0xc0, !PT ;  /* 0x0000030005087812 */ /* 0x040fe400078ec0ff */
[----:B------:R-:W-:Y:S02]  /*2fd0*/  VIADD R10, R10, UR5 ;  /* 0x000000050a0a7c36 */ /* 0x000fe40008000000 */
[----:B------:R-:W-:Y:S02]  /*2fe0*/  ISETP.NE.AND P0, PT, R8, 0x300, PT ;  /* 0x000003000800780c */ /* 0x000fe40003f05270 */
[C---:B------:R-:W-:Y:S01]  /*2ff0*/  IMAD.IADD R13, R5.reuse, 0x1, -R10 ;  /* 0x00000001050d7824 */ /* 0x040fe200078e0a0a */
[----:B------:R-:W-:Y:S01]  /*3000*/  LEA.HI R5, R5, 0x1, RZ, 0x18 ;  /* 0x0000000105057811 */ /* 0x000fe200078fc0ff */
[----:B------:R-:W-:Y:S02]  /*3010*/  IMAD.MOV.U32 R8, RZ, RZ, R6 ;  /* 0x000000ffff087224 */ /* 0x000fe400078e0006 */
[----:B------:R-:W-:-:S05]  /*3020*/  IMAD R4, R4, -0x1000, R13 ;  /* 0xfffff00004047824 */ /* 0x000fca00078e020d */
[----:B------:R-:W-:Y:S02]  /*3030*/  ISETP.GE.U32.AND P2, PT, R4, 0x300, PT ;  /* 0x000003000400780c */ /* 0x000fe40003f46070 */
[----:B------:R-:W-:Y:S11]  /*3040*/  @!P0 BRA `(.L_x_93) ;  /* 0x0000000000308947 */ /* 0x000ff60003800000 */
[----:B------:R-:W-:Y:S01]  /*3050*/  LOP3.LUT R5, R5, 0x3, RZ, 0xc0, !PT ;  /* 0x0000000305057812 */ /* 0x000fe200078ec0ff */
[----:B------:R-:W-:-:S04]  /*3060*/  IMAD.MOV.U32 R8, RZ, RZ, R6 ;  /* 0x000000ffff087224 */ /* 0x000fc800078e0006 */
[----:B------:R-:W-:-:S07]  /*3070*/  IMAD.MOV R10, RZ, RZ, -R5 ;  /* 0x000000ffff0a7224 */ /* 0x000fce00078e0a05 */
.L_x_94:
        /* <DEDUP_REMOVED lines=9> */
.L_x_93:
[----:B------:R-:W-:Y:S05]  /*3110*/  BSYNC.RECONVERGENT B2 ;  /* 0x0000000000027941 */ /* 0x000fea0003800200 */
.L_x_92:
[----:B------:R-:W-:Y:S05]  /*3120*/  @!P2 BRA `(.L_x_91) ;  /* 0x000000000068a947 */ /* 0x000fea0003800000 */
[C---:B------:R-:W-:Y:S02]  /*3130*/  IMAD.IADD R17, R8.reuse, 0x1, R7 ;  /* 0x0000000108117824 */ /* 0x040fe400078e0207 */
[----:B------:R-:W-:-:S07]  /*3140*/  VIADD R7, R8, 0x200 ;  /* 0x0000020008077836 */ /* 0x000fce0000000000 */
.L_x_95:
        /* <DEDUP_REMOVED lines=24> */
.L_x_91:
[----:B------:R-:W-:Y:S05]  /*32d0*/  BSYNC.RECONVERGENT B1 ;  /* 0x0000000000017941 */ /* 0x000fea0003800200 */
.L_x_88:
        /* <DEDUP_REMOVED lines=53> */
.L_x_69:
[----:B------:R-:W-:Y:S05]  /*3630*/  BSYNC.RECONVERGENT B0 ;  /* 0x0000000000007941 */ /* 0x000fea0003800200 */
.L_x_57:
[----:B------:R-:W-:Y:S05]  /*3640*/  @P0 EXIT ;  /* 0x000000000000094d */ /* 0x000fea0003800000 */
[----:B------:R-:W0:Y:S02]  /*3650*/  LDC.64 R2, c[0x0][0x388] ;  /* 0x0000e200ff027b82 */ /* 0x000e240000000a00 */
[----:B0-----:R-:W-:-:S05]  /*3660*/  IMAD.WIDE.U32 R2, R0, 0x4, R2 ;  /* 0x0000000400027825 */ /* 0x001fca00078e0002 */
[----:B------:R-:W-:Y:S01]  /*3670*/  STG.E desc[UR8][R2.64], R8 ;  /* 0x0000000802007986 */ /* 0x000fe2000c101908 */
[----:B------:R-:W-:Y:S05]  /*3680*/  EXIT ;  /* 0x000000000000794d */ /* 0x000fea0003800000 */
.L_x_96:
        /* <DEDUP_REMOVED lines=15> */
.L_x_151:


//--------------------- .text._ZN3cub18CUB_300001_SM_10006detail6reduce28DeviceReduceSingleTileKernelINS2_10policy_hubIfjN4cuda3__47maximumIvEEE10Policy1000EPfSB_jS8_ffNS5_3std3__410__identityEEEvT0_T1_T2_T3_T4_T6_ --------------------------
	.section	.text._ZN3cub18CUB_300001_SM_10006detail6reduce28DeviceReduceSingleTileKernelINS2_10policy_hubIfjN4cuda3__47maximumIvEEE10Policy1000EPfSB_jS8_ffNS5_3std3__410__identityEEEvT0_T1_T2_T3_T4_T6_,"ax",@progbits
	.align	128
        .global         _ZN3cub18CUB_300001_SM_10006detail6reduce28DeviceReduceSingleTileKernelINS2_10policy_hubIfjN4cuda3__47maximumIvEEE10Policy1000EPfSB_jS8_ffNS5_3std3__410__identityEEEvT0_T1_T2_T3_T4_T6_
        .type           _ZN3cub18CUB_300001_SM_10006detail6reduce28DeviceReduceSingleTileKernelINS2_10policy_hubIfjN4cuda3__47maximumIvEEE10Policy1000EPfSB_jS8_ffNS5_3std3__410__identityEEEvT0_T1_T2_T3_T4_T6_,@function
        .size           _ZN3cub18CUB_300001_SM_10006detail6reduce28DeviceReduceSingleTileKernelINS2_10policy_hubIfjN4cuda3__47maximumIvEEE10Policy1000EPfSB_jS8_ffNS5_3std3__410__identityEEEvT0_T1_T2_T3_T4_T6_,(.L_x_152 - _ZN3cub18CUB_300001_SM_10006detail6reduce28DeviceReduceSingleTileKernelINS2_10policy_hubIfjN4cuda3__47maximumIvEEE10Policy1000EPfSB_jS8_ffNS5_3std3__410__identityEEEvT0_T1_T2_T3_T4_T6_)
        .other          _ZN3cub18CUB_300001_SM_10006detail6reduce28DeviceReduceSingleTileKernelINS2_10policy_hubIfjN4cuda3__47maximumIvEEE10Policy1000EPfSB_jS8_ffNS5_3std3__410__identityEEEvT0_T1_T2_T3_T4_T6_,@"STO_CUDA_ENTRY STV_DEFAULT"
_ZN3cub18CUB_300001_SM_10006detail6reduce28DeviceReduceSingleTileKernelINS2_10policy_hubIfjN4cuda3__47maximumIvEEE10Policy1000EPfSB_jS8_ffNS5_3std3__410__identityEEEvT0_T1_T2_T3_T4_T6_:
.text._ZN3cub18CUB_300001_SM_10006detail6reduce28DeviceReduceSingleTileKernelINS2_10policy_hubIfjN4cuda3__47maximumIvEEE10Policy1000EPfSB_jS8_ffNS5_3std3__410__identityEEEvT0_T1_T2_T3_T4_T6_:
        /* <DEDUP_REMOVED lines=13> */
.L_x_97:
[----:B------:R-:W0:Y:S01]  /*00d0*/  LDCU UR4, c[0x0][0x380] ;  /* 0x00007000ff0477ac */ /* 0x000e220008000800 */
[----:B------:R-:W-:Y:S01]  /*00e0*/  BSSY.RECONVERGENT B0, `(.L_x_98) ;  /* 0x00003e2000007945 */ /* 0x000fe20003800200 */
[----:B0-----:R-:W-:-:S09]  /*00f0*/  ULOP3.LUT UP0, URZ, UR4, 0xf, URZ, 0xc0, !UPT ;  /* 0x0000000f04ff7892 */ /* 0x001fd2000f80c0ff */
[----:B------:R-:W-:Y:S05]  /*0100*/  BRA.U UP0, `(.L_x_99) ;  /* 0x0000001d008c7547 */ /* 0x000fea000b800000 */
        /* <DEDUP_REMOVED lines=8> */
[----:B------:R-:W0:Y:S02]  /*0190*/  LDC.64 R4, c[0x0][0x380] ;  /* 0x0000e000ff047b82 */ /* 0x000e240000000a00 */
[----:B0-----:R-:W-:-:S05]  /*01a0*/  IMAD.WIDE.U32 R4, R0, 0x4, R4 ;  /* 0x0000000400047825 */ /* 0x001fca00078e0004 */
[----:B------:R0:W5:Y:S01]  /*01b0*/  LDG.E.CONSTANT R2, desc[UR6][R4.64] ;  /* 0x0000000604027981 */ /* 0x000162000c1e9900 */
[----:B------:R-:W-:-:S07]  /*01c0*/  VIADD R6, R0, 0x100 ;  /* 0x0000010000067836 */ /* 0x000fce0000000000 */
.L_x_102:
[----:B------:R-:W-:Y:S05]  /*01d0*/  BSYNC.RECONVERGENT B1 ;  /* 0x0000000000017941 */ /* 0x000fea0003800200 */
.L_x_101:
[----:B------:R-:W-:Y:S01]  /*01e0*/  ISETP.GE.U32.AND P0, PT, R6, R3, PT ;  /* 0x000000030600720c */ /* 0x000fe20003f06070 */
        /* <DEDUP_REMOVED lines=15> */
.L_x_107:
        /* <DEDUP_REMOVED lines=10> */
.L_x_106:
[----:B------:R-:W-:Y:S05]  /*0380*/  BSYNC.RECONVERGENT B2 ;  /* 0x0000000000027941 */ /* 0x000fea0003800200 */
.L_x_105:
[----:B------:R-:W-:Y:S05]  /*0390*/  @!P0 BRA `(.L_x_104) ;  /* 0x0000000400b88947 */ /* 0x000fea0003800000 */
[----:B------:R-:W0:Y:S01]  /*03a0*/  LDC.64 R4, c[0x0][0x380] ;  /* 0x0000e000ff047b82 */ /* 0x000e220000000a00 */
[----:B------:R-:W-:Y:S01]  /*03b0*/  IMAD.IADD R7, R3, 0x1, -R6 ;  /* 0x0000000103077824 */ /* 0x000fe200078e0a06 */
[----:B------:R-:W-:Y:S01]  /*03c0*/  BSSY.RECONVERGENT B2, `(.L_x_108) ;  /* 0x000003c000027945 */ /* 0x000fe20003800200 */
[----:B------:R-:W-:-:S03]  /*03d0*/  PLOP3.LUT P0, PT, PT, PT, PT, 0x80, 0x8 ;  /* 0x000000000008781c */ /* 0x000fc60003f0f070 */
[----:B------:R-:W-:Y:S01]  /*03e0*/  ISETP.GT.AND P1, PT, R7, 0xc00, PT ;  /* 0x00000c000700780c */ /* 0x000fe20003f24270 */
[----:B0-----:R-:W-:-:S12]  /*03f0*/  IMAD.WIDE.U32 R4, R6, 0x4, R4 ;  /* 0x0000000406047825 */ /* 0x001fd800078e0004 */
[----:B------:R-:W-:Y:S05]  /*0400*/  @!P1 BRA `(.L_x_109) ;  /* 0x0000000000dc9947 */ /* 0x000fea0003800000 */
[----:B------:R-:W-:Y:S01]  /*0410*/  PLOP3.LUT P0, PT, PT, PT, PT, 0x8, 0x80 ;  /* 0x000000000080781c */ /* 0x000fe20003f0e170 */
[----:B------:R-:W-:-:S12]  /*0420*/  VIADD R9, R3, 0xfffff400 ;  /* 0xfffff40003097836 */ /* 0x000fd80000000000 */
.L_x_110:
[----:B------:R-:W2:Y:S04]  /*0430*/  LDG.E.CONSTANT R17, desc[UR6][R4.64] ;  /* 0x0000000604117981 */ /* 0x000ea8000c1e9900 */
[----:B------:R-:W3:Y:S04]  /*0440*/  LDG.E.CONSTANT R19, desc[UR6][R4.64+0x400] ;  /* 0x0004000604137981 */ /* 0x000ee8000c1e9900 */
[----:B------:R-:W4:Y:S04]  /*0450*/  LDG.E.CONSTANT R21, desc[UR6][R4.64+0x800] ;  /* 0x0008000604157981 */ /* 0x000f28000c1e9900 */
        /* <DEDUP_REMOVED lines=12> */
[----:B------:R0:W4:Y:S01]  /*0520*/  LDG.E.CONSTANT R7, desc[UR6][R4.64+0x3c00] ;  /* 0x003c000604077981 */ /* 0x000122000c1e9900 */
[----:B------:R-:W-:-:S05]  /*0530*/  VIADD R6, R6, 0x1000 ;  /* 0x0000100006067836 */ /* 0x000fca0000000000 */
[----:B------:R-:W-:Y:S02]  /*0540*/  ISETP.GE.AND P2, PT, R6, R9, PT ;  /* 0x000000090600720c */ /* 0x000fe40003f46270 */
[----:B0-----:R-:W-:-:S05]  /*0550*/  IADD3 R4, P3, PT, R4, 0x4000, RZ ;  /* 0x0000400004047810 */ /* 0x001fca0007f7e0ff */
[----:B------:R-:W-:Y:S01]  /*0560*/  IMAD.X R5, RZ, RZ, R5, P3 ;  /* 0x000000ffff057224 */ /* 0x000fe200018e0605 */
        /* <DEDUP_REMOVED lines=33> */
.L_x_109:
[----:B------:R-:W-:Y:S05]  /*0780*/  BSYNC.RECONVERGENT B2 ;  /* 0x0000000000027941 */ /* 0x000fea0003800200 */
.L_x_108:
[----:B------:R-:W-:Y:S01]  /*0790*/  IMAD.IADD R7, R3, 0x1, -R6 ;  /* 0x0000000103077824 */ /* 0x000fe200078e0a06 */
[----:B------:R-:W-:Y:S04]  /*07a0*/  BSSY.RECONVERGENT B2, `(.L_x_111) ;  /* 0x000001f000027945 */ /* 0x000fe80003800200 */
[----:B------:R-:W-:-:S13]  /*07b0*/  ISETP.GT.AND P1, PT, R7, 0x400, PT ;  /* 0x000004000700780c */ /* 0x000fda0003f24270 */
[----:B------:R-:W-:Y:S05]  /*07c0*/  @!P1 BRA `(.L_x_112) ;  /* 0x0000000000709947 */ /* 0x000fea0003800000 */
[----:B------:R-:W2:Y:S04]  /*07d0*/  LDG.E.CONSTANT R7, desc[UR6][R4.64] ;  /* 0x0000000604077981 */ /* 0x000ea8000c1e9900 */
[----:B------:R-:W3:Y:S04]  /*07e0*/  LDG.E.CONSTANT R9, desc[UR6][R4.64+0x400] ;  /* 0x0004000604097981 */ /* 0x000ee8000c1e9900 */
[----:B------:R-:W4:Y:S04]  /*07f0*/  LDG.E.CONSTANT R11, desc[UR6][R4.64+0x800] ;  /* 0x00080006040b7981 */ /* 0x000f28000c1e9900 */
[----:B------:R-:W4:Y:S04]  /*0800*/  LDG.E.CONSTANT R13, desc[UR6][R4.64+0xc00] ;  /* 0x000c0006040d7981 */ /* 0x000f28000c1e9900 */
[----:B------:R-:W4:Y:S04]  /*0810*/  LDG.E.CONSTANT R15, desc[UR6][R4.64+0x1000] ;  /* 0x00100006040f7981 */ /* 0x000f28000c1e9900 */
[----:B------:R-:W4:Y:S04]  /*0820*/  LDG.E.CONSTANT R17, desc[UR6][R4.64+0x1400] ;  /* 0x0014000604117981 */ /* 0x000f28000c1e9900 */
[----:B------:R-:W4:Y:S04]  /*0830*/  LDG.E.CONSTANT R19, desc[UR6][R4.64+0x1800] ;  /* 0x0018000604137981 */ /* 0x000f28000c1e9900 */
[----:B------:R0:W4:Y:S01]  /*0840*/  LDG.E.CONSTANT R21, desc[UR6][R4.64+0x1c00] ;  /* 0x001c000604157981 */ /* 0x000122000c1e9900 */
[----:B------:R-:W-:Y:S01]  /*0850*/  VIADD R6, R6, 0x800 ;  /* 0x0000080006067836 */ /* 0x000fe20000000000 */
        /* <DEDUP_REMOVED lines=19> */
.L_x_112:
[----:B------:R-:W-:Y:S05]  /*0990*/  BSYNC.RECONVERGENT B2 ;  /* 0x0000000000027941 */ /* 0x000fea0003800200 */
.L_x_111:
[----:B------:R-:W-:-:S13]  /*09a0*/  ISETP.LT.OR P0, PT, R6, R3, P0 ;  /* 0x000000030600720c */ /* 0x000fda0000701670 */
[----:B------:R-:W-:Y:S05]  /*09b0*/  @!P0 BRA `(.L_x_104) ;  /* 0x0000000000308947 */ /* 0x000fea0003800000 */
        /* <DEDUP_REMOVED lines=12> */
.L_x_104:
[----:B------:R-:W-:Y:S05]  /*0a80*/  BSYNC.RECONVERGENT B1 ;  /* 0x0000000000017941 */ /* 0x000fea0003800200 */
.L_x_103:
[----:B------:R-:W-:Y:S01]  /*0a90*/  ISETP.GE.U32.AND P0, PT, R3, 0x100, PT ;  /* 0x000001000300780c */ /* 0x000fe20003f06070 */
        /* <DEDUP_REMOVED lines=10> */
[----:B------:R-:W1:Y:S06]  /*0b40*/  SHFL.DOWN PT, R3, R2, 0x2, 0x1f ;  /* 0x08401f0002037f89 */ /* 0x000e6c00000e0000 */
[----:B------:R-:W2:Y:S01]  /*0b50*/  @!P2 S2R R6, SR_CgaCtaId ;  /* 0x000000000006a919 */ /* 0x000ea20000008800 */
[----:B0-----:R-:W-:Y:S02]  /*0b60*/  @!P2 MOV R5, 0x400 ;  /* 0x000004000005a802 */ /* 0x001fe40000000f00 */
[----:B------:R-:W-:-:S04]  /*0b70*/  @!P2 SHF.R.U32.HI R4, RZ, 0x3, R0 ;  /* 0x00000003ff04a819 */ /* 0x000fc80000011600 */
[----:B------:R-:W-:Y:S02]  /*0b80*/  @!P2 LOP3.LUT R4, R4, 0x7c, RZ, 0xc0, !PT ;  /* 0x0000007c0404a812 */ /* 0x000fe400078ec0ff */
[----:B-1----:R-:W-:-:S04]  /*0b90*/  FSETP.GEU.AND P1, PT, R2, R3, PT ;  /* 0x000000030200720b */ /* 0x002fc80003f2e000 */
[----:B------:R-:W-:Y:S02]  /*0ba0*/  @!P0 FSEL R2, R3, R2, !P1 ;  /* 0x0000000203028208 */ /* 0x000fe40004800000 */
[----:B------:R-:W-:-:S03]  /*0bb0*/  ISETP.GT.AND P0, PT, R8, 0x1b, PT ;  /* 0x0000001b0800780c */ /* 0x000fc60003f04270 */
[----:B------:R-:W0:Y:S01]  /*0bc0*/  SHFL.DOWN PT, R3, R2, 0x4, 0x1f ;  /* 0x08801f0002037f89 */ /* 0x000e2200000e0000 */
[----:B--2---:R-:W-:-:S05]  /*0bd0*/  @!P2 LEA R5, R6, R5, 0x18 ;  /* 0x000000050605a211 */ /* 0x004fca00078ec0ff */
        /* <DEDUP_REMOVED lines=37> */
.L_x_113:
[----:B------:R-:W-:Y:S01]  /*0e30*/  LOP3.LUT R2, R0, 0x3e0, RZ, 0xc0, !PT ;  /* 0x000003e000027812 */ /* 0x000fe200078ec0ff */
[----:B------:R-:W1:Y:S04]  /*0e40*/  S2R R9, SR_LANEID ;  /* 0x0000000000097919 */ /* 0x000e680000000000 */
[----:B0-----:R-:W-:Y:S01]  /*0e50*/  VIADD R4, R2, 0x20 ;  /* 0x0000002002047836 */ /* 0x001fe20000000000 */
[----:B------:R-:W-:-:S04]  /*0e60*/  LOP3.LUT R2, RZ, R2, RZ, 0x33, !PT ;  /* 0x00000002ff027212 */ /* 0x000fc800078e33ff */
[----:B------:R-:W-:Y:S01]  /*0e70*/  ISETP.GT.U32.AND P0, PT, R4, R3, PT ;  /* 0x000000030400720c */ /* 0x000fe20003f04070 */
[----:B------:R-:W-:-:S05]  /*0e80*/  IMAD.IADD R2, R2, 0x1, R3 ;  /* 0x0000000102027824 */ /* 0x000fca00078e0203 */
        /* <DEDUP_REMOVED lines=65> */
.L_x_100:
[----:B------:R-:W0:Y:S01]  /*12a0*/  S2R R0, SR_TID.X ;  /* 0x0000000000007919 */ /* 0x000e220000002100 */
[----:B------:R-:W1:Y:S02]  /*12b0*/  LDCU.64 UR4, c[0x0][0x380] ;  /* 0x00007000ff0477ac */ /* 0x000e640008000a00 */
[----:B-1----:R-:W-:Y:S02]  /*12c0*/  IMAD.U32 R20, RZ, RZ, UR4 ;  /* 0x00000004ff147e24 */ /* 0x002fe4000f8e00ff */
[----:B------:R-:W-:Y:S02]  /*12d0*/  IMAD.U32 R21, RZ, RZ, UR5 ;  /* 0x00000005ff157e24 */ /* 0x000fe4000f8e00ff */
[----:B0-----:R-:W-:-:S04]  /*12e0*/  IMAD.SHL.U32 R2, R0, 0x4, RZ ;  /* 0x0000000400027824 */ /* 0x001fc800078e00ff */
[----:B------:R-:W-:-:S05]  /*12f0*/  IMAD.WIDE.U32 R22, R2, 0x4, R20 ;  /* 0x0000000402167825 */ /* 0x000fca00078e0014 */
[----:B------:R-:W2:Y:S04]  /*1300*/  LDG.E.128.CONSTANT R4, desc[UR6][R22.64] ;  /* 0x0000000616047981 */ /* 0x000ea8000c1e9d00 */
[----:B------:R-:W3:Y:S04]  /*1310*/  LDG.E.128.CONSTANT R8, desc[UR6][R22.64+0x1000] ;  /* 0x0010000616087981 */ /* 0x000ee8000c1e9d00 */
[----:B------:R-:W4:Y:S04]  /*1320*/  LDG.E.128.CONSTANT R12, desc[UR6][R22.64+0x2000] ;  /* 0x00200006160c7981 */ /* 0x000f28000c1e9d00 */
[----:B------:R0:W5:Y:S01]  /*1330*/  LDG.E.128.CONSTANT R16, desc[UR6][R22.64+0x3000] ;  /* 0x0030000616107981 */ /* 0x000162000c1e9d00 */
[----:B------:R-:W-:Y:S01]  /*1340*/  UMOV UR4, 0x1000 ;  /* 0x0000100000047882 */ /* 0x000fe20000000000 */
[----:B0-----:R-:W-:Y:S01]  /*1350*/  VIADD R22, R3, 0xfffff000 ;  /* 0xfffff00003167836 */ /* 0x001fe20000000000 */
        /* <DEDUP_REMOVED lines=33> */
[----:B------:R-:W-:-:S07]  /*1570*/  UMOV UR4, 0x1000 ;  /* 0x0000100000047882 */ /* 0x000fce0000000000 */
[----:B------:R-:W1:Y:S02]  /*1580*/  LDC.64 R20, c[0x0][0x380] ;  /* 0x0000e000ff147b82 */ /* 0x000e640000000a00 */
.L_x_117:
[----:B------:R-:W-:-:S04]  /*1590*/  VIADD R25, R2, UR4 ;  /* 0x0000000402197c36 */ /* 0x000fc80008000000 */
[----:B-1----:R-:W-:-:S05]  /*15a0*/  IMAD.WIDE.U32 R24, R25, 0x4, R20 ;  /* 0x0000000419187825 */ /* 0x002fca00078e0014 */
        /* <DEDUP_REMOVED lines=9> */
[----:B------:R-:W-:Y:S01]  /*1640*/  FSEL R4, R6, R5, !P1 ;  /* 0x0000000506047208 */ /* 0x000fe20004800000 */
[----:B0-----:R-:W-:Y:S01]  /*1650*/  VIADD R5, R3, -UR4 ;  /* 0x8000000403057c36 */ /* 0x001fe20008000000 */
        /* <DEDUP_REMOVED lines=22> */
[----:B------:R-:W-:Y:S02]  /*17c0*/  ISETP.GE.U32.AND P1, PT, R5, 0x1000, PT ;  /* 0x000010000500780c */ /* 0x000fe40003f26070 */
[----:B------:R-:W-:-:S04]  /*17d0*/  FSETP.GEU.AND P0, PT, R4, R17, PT ;  /* 0x000000110400720b */ /* 0x000fc80003f0e000 */
[----:B------:R-:W-:-:S04]  /*17e0*/  FSEL R17, R17, R4, !P0 ;  /* 0x0000000411117208 */ /* 0x000fc80004000000 */
[----:B------:R-:W-:-:S04]  /*17f0*/  FSETP.GEU.AND P0, PT, R17, R19, PT ;  /* 0x000000131100720b */ /* 0x000fc80003f0e000 */
[----:B------:R-:W-:Y:S01]  /*1800*/  FSEL R23, R19, R17, !P0 ;  /* 0x0000001113177208 */ /* 0x000fe20004000000 */
[----:B------:R-:W-:Y:S08]  /*1810*/  @!P1 BRA `(.L_x_116) ;  /* 0x0000000000f09947 */ /* 0x000ff00003800000 */
[----:B------:R-:W-:-:S06]  /*1820*/  UIADD3 UR4, UPT, UPT, UR4, 0x1000, URZ ;  /* 0x0000100004047890 */ /* 0x000fcc000fffe0ff */
[----:B------:R-:W-:-:S13]  /*1830*/  ISETP.LT.U32.AND P0, PT, R22, UR4, PT ;  /* 0x0000000416007c0c */ /* 0x000fda000bf01070 */
[----:B------:R-:W-:Y:S05]  /*1840*/  @!P0 BRA `(.L_x_117) ;  /* 0xfffffffc00508947 */ /* 0x000fea000383ffff */
.L_x_115:
[----:B------:R-:W-:-:S13]  /*1850*/  ISETP.LE.U32.AND P0, PT, R3, UR4, PT ;  /* 0x0000000403007c0c */ /* 0x000fda000bf03070 */
[----:B------:R-:W-:Y:S05]  /*1860*/  @P0 BRA `(.L_x_116) ;  /* 0x0000000000dc0947 */ /* 0x000fea0003800000 */
[----:B------:R-:W-:Y:S01]  /*1870*/  VIADD R5, R3, -UR4 ;  /* 0x8000000403057c36 */ /* 0x000fe20008000000 */
[----:B------:R-:W-:Y:S04]  /*1880*/  BSSY.RECONVERGENT B1, `(.L_x_116) ;  /* 0x0000035000017945 */ /* 0x000fe80003800200 */
[----:B------:R-:W-:-:S13]  /*1890*/  ISETP.GE.AND P0, PT, R0, R5, PT ;  /* 0x000000050000720c */ /* 0x000fda0003f06270 */
[----:B------:R-:W-:Y:S05]  /*18a0*/  @P0 BRA `(.L_x_118) ;  /* 0x0000000000c80947 */ /* 0x000fea0003800000 */
[----:B------:R-:W-:Y:S01]  /*18b0*/  LOP3.LUT R2, RZ, R0, RZ, 0x33, !PT ;  /* 0x00000000ff027212 */ /* 0x000fe200078e33ff */
[----:B------:R-:W-:Y:S01]  /*18c0*/  BSSY.RECONVERGENT B2, `(.L_x_119) ;  /* 0x0000015000027945 */ /* 0x000fe20003800200 */
[----:B------:R-:W-:Y:S02]  /*18d0*/  IMAD.MOV.U32 R4, RZ, RZ, R0 ;  /* 0x000000ffff047224 */ /* 0x000fe400078e0000 */
[----:B------:R-:W-:-:S04]  /*18e0*/  IADD3 R2, PT, PT, R3, -UR4, R2 ;  /* 0x8000000403027c10 */ /* 0x000fc8000fffe002 */
[C---:B------:R-:W-:Y:S02]  /*18f0*/  LOP3.LUT R3, R2.reuse, 0x300, RZ, 0xc0, !PT ;  /* 0x0000030002037812 */ /* 0x040fe400078ec0ff */
[----:B------:R-:W-:Y:S02]  /*1900*/  ISETP.GE.U32.AND P2, PT, R2, 0x300, PT ;  /* 0x000003000200780c */ /* 0x000fe40003f46070 */
[----:B------:R-:W-:-:S13]  /*1910*/  ISETP.NE.AND P0, PT, R3, 0x300, PT ;  /* 0x000003000300780c */ /* 0x000fda0003f05270 */
[----:B------:R-:W-:Y:S05]  /*1920*/  @!P0 BRA `(.L_x_120) ;  /* 0x0000000000388947 */ /* 0x000fea0003800000 */
[----:B------:R-:W-:Y:S01]  /*1930*/  LEA.HI R2, R2, 0x1, RZ, 0x18 ;  /* 0x0000000102027811 */ /* 0x000fe200078fc0ff */
[----:B------:R-:W-:Y:S02]  /*1940*/  VIADD R7, R0, UR4 ;  /* 0x0000000400077c36 */ /* 0x000fe40008000000 */
[----:B------:R-:W-:Y:S01]  /*1950*/  IMAD.MOV.U32 R4, RZ, RZ, R0 ;  /* 0x000000ffff047224 */ /* 0x000fe200078e0000 */
[----:B------:R-:W-:-:S05]  /*1960*/  LOP3.LUT R2, R2, 0x3, RZ, 0xc0, !PT ;  /* 0x0000000302027812 */ /* 0x000fca00078ec0ff */
[----:B------:R-:W-:-:S07]  /*1970*/  IMAD.MOV R6, RZ, RZ, -R2 ;  /* 0x000000ffff067224 */ /* 0x000fce00078e0a02 */
.L_x_121:
        /* <DEDUP_REMOVED lines=9> */
.L_x_120:
[----:B------:R-:W-:Y:S05]  /*1a10*/  BSYNC.RECONVERGENT B2 ;  /* 0x0000000000027941 */ /* 0x000fea0003800200 */
.L_x_119:
[----:B------:R-:W-:Y:S05]  /*1a20*/  @!P2 BRA `(.L_x_118) ;  /* 0x000000000068a947 */ /* 0x000fea0003800000 */
[C---:B------:R-:W-:Y:S02]  /*1a30*/  VIADD R12, R4.reuse, 0x200 ;  /* 0x00000200040c7836 */ /* 0x040fe40000000000 */
[----:B------:R-:W-:-:S07]  /*1a40*/  VIADD R13, R4, UR4 ;  /* 0x00000004040d7c36 */ /* 0x000fce0008000000 */
.L_x_122:
[----:B------:R-:W-:-:S04]  /*1a50*/  IMAD.WIDE.U32 R2, R13, 0x4, R20 ;  /* 0x000000040d027825 */ /* 0x000fc800078e0014 */
[C---:B------:R-:W-:Y:S02]  /*1a60*/  VIADD R7, R13.reuse, 0x100 ;  /* 0x000001000d077836 */ /* 0x040fe40000000000 */
[----:B------:R-:W2:Y:S01]  /*1a70*/  LDG.E.CONSTANT R2, desc[UR6][R2.64] ;  /* 0x0000000602027981 */ /* 0x000ea2000c1e9900 */
[----:B------:R-:W-:Y:S02]  /*1a80*/  VIADD R9, R13, 0x200 ;  /* 0x000002000d097836 */ /* 0x000fe40000000000 */
[----:B------:R-:W-:-:S04]  /*1a90*/  IMAD.WIDE.U32 R6, R7, 0x4, R20 ;  /* 0x0000000407067825 */ /* 0x000fc800078e0014 */
[--C-:B------:R-:W-:Y:S02]  /*1aa0*/  IMAD.WIDE.U32 R8, R9, 0x4, R20.reuse ;  /* 0x0000000409087825 */ /* 0x100fe400078e0014 */
[----:B------:R-:W3:Y:S02]  /*1ab0*/  LDG.E.CONSTANT R6, desc[UR6][R6.64] ;  /* 0x0000000606067981 */ /* 0x000ee4000c1e9900 */
[----:B------:R-:W-:Y:S02]  /*1ac0*/  VIADD R11, R13, 0x300 ;  /* 0x000003000d0b7836 */ /* 0x000fe40000000000 */
[----:B------:R-:W4:Y:S02]  /*1ad0*/  LDG.E.CONSTANT R8, desc[UR6][R8.64] ;  /* 0x0000000608087981 */ /* 0x000f24000c1e9900 */
[----:B------:R-:W-:-:S06]  /*1ae0*/  IMAD.WIDE.U32 R10, R11, 0x4, R20 ;  /* 0x000000040b0a7825 */ /* 0x000fcc00078e0014 */
        /* <DEDUP_REMOVED lines=14> */
.L_x_118:
[----:B------:R-:W-:Y:S05]  /*1bd0*/  BSYNC.RECONVERGENT B1 ;  /* 0x0000000000017941 */ /* 0x000fea0003800200 */
.L_x_116:
        /* <DEDUP_REMOVED lines=54> */
.L_x_99:
        /* <DEDUP_REMOVED lines=12> */
.L_x_125:
[----:B------:R-:W-:Y:S05]  /*2000*/  BSYNC.RECONVERGENT B1 ;  /* 0x0000000000017941 */ /* 0x000fea0003800200 */
.L_x_124:
        /* <DEDUP_REMOVED lines=16> */
.L_x_130:
        /* <DEDUP_REMOVED lines=10> */
.L_x_129:
[----:B------:R-:W-:Y:S05]  /*21b0*/  BSYNC.RECONVERGENT B2 ;  /* 0x0000000000027941 */ /* 0x000fea0003800200 */
.L_x_128:
        /* <DEDUP_REMOVED lines=10> */
.L_x_133:
        /* <DEDUP_REMOVED lines=53> */
.L_x_132:
[----:B------:R-:W-:Y:S05]  /*25b0*/  BSYNC.RECONVERGENT B2 ;  /* 0x0000000000027941 */ /* 0x000fea0003800200 */
.L_x_131:
        /* <DEDUP_REMOVED lines=32> */
.L_x_135:
[----:B------:R-:W-:Y:S05]  /*27c0*/  BSYNC.RECONVERGENT B2 ;  /* 0x0000000000027941 */ /* 0x000fea0003800200 */
.L_x_134:
        /* <DEDUP_REMOVED lines=14> */
.L_x_127:
[----:B------:R-:W-:Y:S05]  /*28b0*/  BSYNC.RECONVERGENT B1 ;  /* 0x0000000000017941 */ /* 0x000fea0003800200 */
.L_x_126:
        /* <DEDUP_REMOVED lines=58> */
.L_x_136:
        /* <DEDUP_REMOVED lines=71> */
.L_x_123:
[----:B------:R-:W0:Y:S01]  /*30d0*/  S2R R11, SR_TID.X ;  /* 0x00000000000b7919 */ /* 0x000e220000002100 */
[----:B------:R-:W1:Y:S02]  /*30e0*/  LDCU.64 UR4, c[0x0][0x380] ;  /* 0x00007000ff0477ac */ /* 0x000e640008000a00 */
[----:B-1----:R-:W-:Y:S02]  /*30f0*/  IMAD.U32 R6, RZ, RZ, UR4 ;  /* 0x00000004ff067e24 */ /* 0x002fe4000f8e00ff */
[----:B------:R-:W-:Y:S02]  /*3100*/  IMAD.U32 R7, RZ, RZ, UR5 ;  /* 0x00000005ff077e24 */ /* 0x000fe4000f8e00ff */
        /* <DEDUP_REMOVED lines=24> */
[----:B------:R-:W-:Y:S01]  /*3290*/  FSEL R15, R15, R10, !P3 ;  /* 0x0000000a0f0f7208 */ /* 0x000fe20005800000 */
[----:B------:R-:W-:Y:S01]  /*32a0*/  IMAD.MOV.U32 R10, RZ, RZ, 0x1000 ;  /* 0x00001000ff0a7424 */ /* 0x000fe200078e00ff */
[----:B------:R-:W-:-:S04]  /*32b0*/  FSETP.GEU.AND P0, PT, R12, R17, PT ;  /* 0x000000110c00720b */ /* 0x000fc80003f0e000 */
[----:B------:R-:W-:Y:S02]  /*32c0*/  FSEL R12, R17, R12, !P0 ;  /* 0x0000000c110c7208 */ /* 0x000fe40004000000 */
[----:B------:R-:W-:Y:S02]  /*32d0*/  FSETP.GEU.AND P0, PT, R0, R9, PT ;  /* 0x000000090000720b */ /* 0x000fe40003f0e000 */
[----:B------:R-:W-:Y:S02]  /*32e0*/  FSETP.GEU.AND P1, PT, R14, R19, PT ;  /* 0x000000130e00720b */ /* 0x000fe40003f2e000 */
[----:B------:R-:W-:Y:S01]  /*32f0*/  FSEL R9, R9, R0, !P0 ;  /* 0x0000000009097208 */ /* 0x000fe20004000000 */
[----:B------:R-:W-:Y:S01]  /*3300*/  VIADD R0, R3, 0xfffff000 ;  /* 0xfffff00003007836 */ /* 0x000fe20000000000 */
        /* <DEDUP_REMOVED lines=15> */
[----:B------:R-:W-:Y:S02]  /*3400*/  ISETP.GE.U32.AND P1, PT, R0, 0x1000, PT ;  /* 0x000010000000780c */ /* 0x000fe40003f26070 */
[----:B------:R-:W-:-:S04]  /*3410*/  FSETP.GEU.AND P0, PT, R8, R23, PT ;  /* 0x000000170800720b */ /* 0x000fc80003f0e000 */
[----:B------:R-:W-:-:S07]  /*3420*/  FSEL R12, R23, R8, !P0 ;  /* 0x00000008170c7208 */ /* 0x000fce0004000000 */
[----:B------:R-:W-:Y:S05]  /*3430*/  @!P1 BRA `(.L_x_137) ;  /* 0x0000000000f49947 */ /* 0x000fea0003800000 */
[----:B------:R-:W0:Y:S01]  /*3440*/  LDC R14, c[0x0][0x390] ;  /* 0x0000e400ff0e7b82 */ /* 0x000e220000000800 */
[----:B------:R-:W-:-:S07]  /*3450*/  IMAD.MOV.U32 R10, RZ, RZ, 0x1000 ;  /* 0x00001000ff0a7424 */ /* 0x000fce00078e00ff */
[----:B------:R-:W1:Y:S02]  /*3460*/  LDC.64 R6, c[0x0][0x380] ;  /* 0x0000e000ff067b82 */ /* 0x000e640000000a00 */
.L_x_139:
[----:B------:R-:W-:-:S04]  /*3470*/  IMAD.WIDE.U32 R2, R10, 0x4, R4 ;  /* 0x000000040a027825 */ /* 0x000fc800078e0004 */
[----:B------:R-:W-:Y:S01]  /*3480*/  IMAD.IADD R9, R11, 0x1, R10 ;  /* 0x000000010b097824 */ /* 0x000fe200078e020a */
[----:B------:R-:W2:Y:S03]  /*3490*/  LDG.E.CONSTANT R15, desc[UR6][R2.64+0x400] ;  /* 0x00040006020f7981 */ /* 0x000ea6000c1e9900 */
[----:B-1----:R-:W-:Y:S01]  /*34a0*/  IMAD.WIDE.U32 R8, R9, 0x4, R6 ;  /* 0x0000000409087825 */ /* 0x002fe200078e0006 */
        /* <DEDUP_REMOVED lines=14> */
[----:B------:R0:W5:Y:S02]  /*3590*/  LDG.E.CONSTANT R27, desc[UR6][R2.64+0x3c00] ;  /* 0x003c0006021b7981 */ /* 0x000164000c1e9900 */
[----:B0-----:R-:W-:-:S04]  /*35a0*/  IMAD.MOV.U32 R3, RZ, RZ, R14 ;  /* 0x000000ffff037224 */ /* 0x001fc800078e000e */
[----:B------:R-:W-:Y:S01]  /*35b0*/  IMAD.IADD R2, R3, 0x1, -R10 ;  /* 0x0000000103027824 */ /* 0x000fe200078e0a0a */
        /* <DEDUP_REMOVED lines=34> */
[----:B------:R-:W-:-:S05]  /*37e0*/  VIADD R10, R10, 0x1000 ;  /* 0x000010000a0a7836 */ /* 0x000fca0000000000 */
[----:B------:R-:W-:-:S13]  /*37f0*/  ISETP.GT.U32.AND P0, PT, R10, R0, PT ;  /* 0x000000000a00720c */ /* 0x000fda0003f04070 */
[----:B------:R-:W-:Y:S05]  /*3800*/  @!P0 BRA `(.L_x_139) ;  /* 0xfffffffc00188947 */ /* 0x000fea000383ffff */
.L_x_137:
[----:B------:R-:W-:-:S13]  /*3810*/  ISETP.GE.U32.AND P0, PT, R10, R3, PT ;  /* 0x000000030a00720c */ /* 0x000fda0003f06070 */
        /* <DEDUP_REMOVED lines=13> */
[----:B------:R-:W-:Y:S01]  /*38f0*/  LEA.HI R2, R2, 0x1, RZ, 0x18 ;  /* 0x0000000102027811 */ /* 0x000fe200078fc0ff */
[----:B------:R-:W-:Y:S02]  /*3900*/  IMAD.IADD R9, R11, 0x1, R10 ;  /* 0x000000010b097824 */ /* 0x000fe400078e020a */
[----:B------:R-:W-:Y:S01]  /*3910*/  IMAD.MOV.U32 R5, RZ, RZ, R11 ;  /* 0x000000ffff057224 */ /* 0x000fe200078e000b */
[----:B------:R-:W-:-:S05]  /*3920*/  LOP3.LUT R2, R2, 0x3, RZ, 0xc0, !PT ;  /* 0x0000000302027812 */ /* 0x000fca00078ec0ff */
[----:B------:R-:W-:-:S07]  /*3930*/  IMAD.MOV R4, RZ, RZ, -R2 ;  /* 0x000000ffff047224 */ /* 0x000fce00078e0a02 */
.L_x_143:
        /* <DEDUP_REMOVED lines=9> */
.L_x_142:
[----:B------:R-:W-:Y:S05]  /*39d0*/  BSYNC.RECONVERGENT B2 ;  /* 0x0000000000027941 */ /* 0x000fea0003800200 */
.L_x_141:
[----:B------:R-:W-:Y:S05]  /*39e0*/  @!P2 BRA `(.L_x_140) ;  /* 0x000000000068a947 */ /* 0x000fea0003800000 */
[C---:B------:R-:W-:Y:S02]  /*39f0*/  IMAD.IADD R13, R5.reuse, 0x1, R10 ;  /* 0x00000001050d7824 */ /* 0x040fe400078e020a */
[----:B------:R-:W-:-:S07]  /*3a00*/  VIADD R10, R5, 0x200 ;  /* 0x00000200050a7836 */ /* 0x000fce0000000000 */
.L_x_144:
        /* <DEDUP_REMOVED lines=24> */
.L_x_140:
[----:B------:R-:W-:Y:S05]  /*3b90*/  BSYNC.RECONVERGENT B1 ;  /* 0x0000000000017941 */ /* 0x000fea0003800200 */
.L_x_138:
        /* <DEDUP_REMOVED lines=54> */
.L_x_114:
[----:B------:R-:W-:Y:S05]  /*3f00*/  BSYNC.RECONVERGENT B0 ;  /* 0x0000000000007941 */ /* 0x000fea0003800200 */
.L_x_98:
[----:B------:R-:W-:Y:S05]  /*3f10*/  @P0 EXIT ;  /* 0x000000000000094d */ /* 0x000fea0003800000 */
[----:B------:R-:W0:Y:S01]  /*3f20*/  LDCU UR4, c[0x0][0x398] ;  /* 0x00007300ff0477ac */ /* 0x000e220008000800 */
[----:B------:R-:W1:Y:S01]  /*3f30*/  LDC.64 R4, c[0x0][0x388] ;  /* 0x0000e200ff047b82 */ /* 0x000e620000000a00 */
[----:B0-----:R-:W-:-:S04]  /*3f40*/  FSETP.GT.AND P0, PT, R2, UR4, PT ;  /* 0x0000000402007c0b */ /* 0x001fc8000bf04000 */
[----:B------:R-:W-:-:S05]  /*3f50*/  FSEL R3, R2, UR4, P0 ;  /* 0x0000000402037c08 */ /* 0x000fca0008000000 */
[----:B-1----:R-:W-:Y:S01]  /*3f60*/  STG.E desc[UR6][R4.64], R3 ;  /* 0x0000000304007986 */ /* 0x002fe2000c101906 */
[----:B------:R-:W-:Y:S05]  /*3f70*/  EXIT ;  /* 0x000000000000794d */ /* 0x000fea0003800000 */
.L_x_145:
        /* <DEDUP_REMOVED lines=16> */
.L_x_152:


//--------------------- .text._ZN3cub18CUB_300001_SM_10006detail11EmptyKernelIvEEvv --------------------------
	.section	.text._ZN3cub18CUB_300001_SM_10006detail11EmptyKernelIvEEvv,"ax",@progbits
	.align	128
        .global         _ZN3cub18CUB_300001_SM_10006detail11EmptyKernelIvEEvv
        .type           _ZN3cub18CUB_300001_SM_10006detail11EmptyKernelIvEEvv,@function
        .size           _ZN3cub18CUB_300001_SM_10006detail11EmptyKernelIvEEvv,(.L_x_153 - _ZN3cub18CUB_300001_SM_10006detail11EmptyKernelIvEEvv)
        .other          _ZN3cub18CUB_300001_SM_10006detail11EmptyKernelIvEEvv,@"STO_CUDA_ENTRY STV_DEFAULT"
_ZN3cub18CUB_300001_SM_10006detail11EmptyKernelIvEEvv:
.text._ZN3cub18CUB_300001_SM_10006detail11EmptyKernelIvEEvv:
[----:B------:R-:W-:Y:S01]  /*0000*/  LDC R1, c[0x0][0x37c] ;  /* 0x0000df00ff017b82 */ /* 0x000fe20000000800 */
[----:B------:R-:W-:Y:S05]  /*0010*/  EXIT ;  /* 0x000000000000794d */ /* 0x000fea0003800000 */
.L_x_146:
        /* <DEDUP_REMOVED lines=14> */
.L_x_153:


//--------------------- .text._Z14subtractArraysPKfPfi --------------------------
	.section	.text._Z14subtractArraysPKfPfi,"ax",@progbits
	.align	128
        .global         _Z14subtractArraysPKfPfi
        .type           _Z14subtractArraysPKfPfi,@function
        .size           _Z14subtractArraysPKfPfi,(.L_x_154 - _Z14subtractArraysPKfPfi)
        .other          _Z14subtractArraysPKfPfi,@"STO_CUDA_ENTRY STV_DEFAULT"
_Z14subtractArraysPKfPfi:
.text._Z14subtractArraysPKfPfi:
[----:B------:R-:W-:Y:S01]  /*0000*/  LDC R1, c[0x0][0x37c] ;  /* 0x0000df00ff017b82 */ /* 0x000fe20000000800 */
[----:B------:R-:W0:Y:S01]  /*0010*/  S2R R0, SR_CTAID.X ;  /* 0x0000000000007919 */ /* 0x000e220000002500 */
[----:B------:R-:W0:Y:S01]  /*0020*/  LDCU UR4, c[0x0][0x360] ;  /* 0x00006c00ff0477ac */ /* 0x000e220008000800 */
[----:B------:R-:W0:Y:S01]  /*0030*/  S2R R3, SR_TID.X ;  /* 0x0000000000037919 */ /* 0x000e220000002100 */
[----:B------:R-:W1:Y:S01]  /*0040*/  LDCU UR5, c[0x0][0x364] ;  /* 0x00006c80ff0577ac */ /* 0x000e620008000800 */
[----:B------:R-:W1:Y:S01]  /*0050*/  S2R R2, SR_CTAID.Y ;  /* 0x0000000000027919 */ /* 0x000e620000002600 */
[----:B------:R-:W2:Y:S01]  /*0060*/  LDCU UR6, c[0x0][0x390] ;  /* 0x00007200ff0677ac */ /* 0x000ea20008000800 */
[----:B------:R-:W1:Y:S01]  /*0070*/  S2R R5, SR_TID.Y ;  /* 0x0000000000057919 */ /* 0x000e620000002200 */
[----:B0-----:R-:W-:-:S05]  /*0080*/  IMAD R0, R0, UR4, R3 ;  /* 0x0000000400007c24 */ /* 0x001fca000f8e0203 */
[----:B--2---:R-:W-:Y:S01]  /*0090*/  ISETP.GE.AND P0, PT, R0, UR6, PT ;  /* 0x0000000600007c0c */ /* 0x004fe2000bf06270 */
[----:B-1----:R-:W-:-:S03]  /*00a0*/  IMAD R2, R2, UR5, R5 ;  /* 0x0000000502027c24 */ /* 0x002fc6000f8e0205 */
[----:B------:R-:W-:Y:S02]  /*00b0*/  ISETP.GT.AND P0, PT, R0, 0x1, !P0 ;  /* 0x000000010000780c */ /* 0x000fe40004704270 */
[----:B------:R-:W-:-:S04]  /*00c0*/  ISETP.GE.AND P1, PT, R2, UR6, PT ;  /* 0x0000000602007c0c */ /* 0x000fc8000bf26270 */
[----:B------:R-:W-:-:S04]  /*00d0*/  ISETP.GT.U32.AND P1, PT, R2, 0x1, !P1 ;  /* 0x000000010200780c */ /* 0x000fc80004f24070 */
[----:B------:R-:W-:-:S13]  /*00e0*/  PLOP3.LUT P0, PT, P0, P1, PT, 0x80, 0x8 ;  /* 0x000000000008781c */ /* 0x000fda0000703070 */
[----:B------:R-:W-:Y:S05]  /*00f0*/  @!P0 EXIT ;  /* 0x000000000000894d */ /* 0x000fea0003800000 */
[----:B------:R-:W0:Y:S01]  /*0100*/  LDC.64 R4, c[0x0][0x380] ;  /* 0x0000e000ff047b82 */ /* 0x000e220000000a00 */
[----:B------:R-:W-:Y:S01]  /*0110*/  IADD3 R2, PT, PT, R2, -0x1, RZ ;  /* 0xffffffff02027810 */ /* 0x000fe20007ffe0ff */
[----:B------:R-:W1:Y:S01]  /*0120*/  LDCU.64 UR4, c[0x0][0x358] ;  /* 0x00006b00ff0477ac */ /* 0x000e620008000a00 */
[----:B------:R-:W-:Y:S02]  /*0130*/  IADD3 R3, PT, PT, R0, -0x1, RZ ;  /* 0xffffffff00037810 */ /* 0x000fe40007ffe0ff */
[----:B------:R-:W-:-:S03]  /*0140*/  IADD3 R0, PT, PT, R2, UR6, RZ ;  /* 0x0000000602007c10 */ /* 0x000fc6000fffe0ff */
[--C-:B------:R-:W-:Y:S02]  /*0150*/  IMAD R9, R2, UR6, R3.reuse ;  /* 0x0000000602097c24 */ /* 0x100fe4000f8e0203 */
[----:B------:R-:W-:Y:S02]  /*0160*/  IMAD R7, R0, UR6, R3 ;  /* 0x0000000600077c24 */ /* 0x000fe4000f8e0203 */
[----:B0-----:R-:W-:-:S04]  /*0170*/  IMAD.WIDE.U32 R2, R9, 0x4, R4 ;  /* 0x0000000409027825 */ /* 0x001fc800078e0004 */
[----:B------:R-:W-:Y:S02]  /*0180*/  IMAD.WIDE.U32 R4, R7, 0x4, R4 ;  /* 0x0000000407047825 */ /* 0x000fe400078e0004 */
[----:B-1----:R-:W2:Y:S01]  /*0190*/  LDG.E R2, desc[UR4][R2.64] ;  /* 0x0000000402027981 */ /* 0x002ea2000c1e1900 */
[----:B------:R-:W0:Y:S03]  /*01a0*/  LDC.64 R6, c[0x0][0x388] ;  /* 0x0000e200ff067b82 */ /* 0x000e260000000a00 */
[----:B------:R-:W2:Y:S01]  /*01b0*/  LDG.E R5, desc[UR4][R4.64] ;  /* 0x0000000404057981 */ /* 0x000ea2000c1e1900 */
[----:B0-----:R-:W-:-:S04]  /*01c0*/  IMAD.WIDE.U32 R6, R9, 0x4, R6 ;  /* 0x0000000409067825 */ /* 0x001fc800078e0006 */
[C---:B--2---:R-:W-:Y:S01]  /*01d0*/  FADD R0, R2.reuse, -R5 ;  /* 0x8000000502007221 */ /* 0x044fe20000000000 */
[----:B------:R-:W-:-:S04]  /*01e0*/  FSETP.GEU.AND P0, PT, R2, R5, PT ;  /* 0x000000050200720b */ /* 0x000fc80003f0e000 */
[----:B------:R-:W-:-:S05]  /*01f0*/  FSEL R9, -R0, R0, !P0 ;  /* 0x0000000000097208 */ /* 0x000fca0004000100 */
[----:B------:R-:W-:Y:S01]  /*0200*/  STG.E desc[UR4][R6.64], R9 ;  /* 0x0000000906007986 */ /* 0x000fe2000c101904 */
[----:B------:R-:W-:Y:S05]  /*0210*/  EXIT ;  /* 0x000000000000794d */ /* 0x000fea0003800000 */
.L_x_147:
        /* <DEDUP_REMOVED lines=14> */
.L_x_154:


//--------------------- .text._Z10getAveragePfiii --------------------------
	.section	.text._Z10getAveragePfiii,"ax",@progbits
	.align	128
        .global         _Z10getAveragePfiii
        .type           _Z10getAveragePfiii,@function
        .size           _Z10getAveragePfiii,(.L_x_155 - _Z10getAveragePfiii)
        .other          _Z10getAveragePfiii,@"STO_CUDA_ENTRY STV_DEFAULT"
_Z10getAveragePfiii:
.text._Z10getAveragePfiii:
        /* <DEDUP_REMOVED lines=17> */
[----:B------:R-:W1:Y:S07]  /*0110*/  LDCU.64 UR4, c[0x0][0x358] ;  /* 0x00006b00ff0477ac */ /* 0x000e6e0008000a00 */
[----:B------:R-:W2:Y:S08]  /*0120*/  LDC.64 R2, c[0x0][0x380] ;  /* 0x0000e000ff027b82 */ /* 0x000eb00000000a00 */
[----:B------:R-:W3:Y:S01]  /*0130*/  LDC.64 R8, c[0x0][0x380] ;  /* 0x0000e000ff087b82 */ /* 0x000ee20000000a00 */
[----:B0-----:R-:W-:-:S04]  /*0140*/  IMAD.IADD R5, R12, 0x1, R5 ;  /* 0x000000010c057824 */ /* 0x001fc800078e0205 */
[C---:B------:R-:W-:Y:S02]  /*0150*/  VIADD R6, R5.reuse, 0xfffffffe ;  /* 0xfffffffe05067836 */ /* 0x040fe40000000000 */
[C---:B------:R-:W-:Y:S02]  /*0160*/  VIADD R7, R5.reuse, 0xffffffff ;  /* 0xffffffff05077836 */ /* 0x040fe40000000000 */
[----:B------:R-:W-:Y:S02]  /*0170*/  IMAD R11, R6, UR6, RZ ;  /* 0x00000006060b7c24 */ /* 0x000fe4000f8e02ff */
[----:B------:R-:W-:Y:S02]  /*0180*/  IMAD R5, R5, UR6, RZ ;  /* 0x0000000605057c24 */ /* 0x000fe4000f8e02ff */
[----:B------:R-:W-:Y:S01]  /*0190*/  IMAD R7, R7, UR6, R0 ;  /* 0x0000000607077c24 */ /* 0x000fe2000f8e0200 */
[----:B------:R-:W-:-:S03]  /*01a0*/  IADD3 R10, P0, PT, R0, R11, RZ ;  /* 0x0000000b000a7210 */ /* 0x000fc60007f1e0ff */
[----:B---3--:R-:W-:Y:S01]  /*01b0*/  IMAD.WIDE R8, R7, 0x4, R8 ;  /* 0x0000000407087825 */ /* 0x008fe200078e0208 */
[----:B------:R-:W-:Y:S02]  /*01c0*/  LEA.HI.X.SX32 R13, R11, RZ, 0x1, P0 ;  /* 0x000000ff0b0d7211 */ /* 0x000fe400000f0eff */
[-C--:B--2---:R-:W-:Y:S02]  /*01d0*/  LEA R6, P0, R10, R2.reuse, 0x2 ;  /* 0x000000020a067211 */ /* 0x084fe400078010ff */
[----:B------:R-:W-:Y:S01]  /*01e0*/  IADD3 R11, P1, PT, R0, R5, RZ ;  /* 0x00000005000b7210 */ /* 0x000fe20007f3e0ff */
[----:B-1----:R-:W2:Y:S01]  /*01f0*/  LDG.E R14, desc[UR4][R8.64+-0x8] ;  /* 0xfffff804080e7981 */ /* 0x002ea2000c1e1900 */
[-C--:B------:R-:W-:Y:S02]  /*0200*/  LEA.HI.X R7, R10, R3.reuse, R13, 0x2, P0 ;  /* 0x000000030a077211 */ /* 0x080fe400000f140d */
[----:B------:R-:W-:Y:S02]  /*0210*/  LEA.HI.X.SX32 R16, R5, RZ, 0x1, P1 ;  /* 0x000000ff05107211 */ /* 0x000fe400008f0eff */
[C---:B------:R-:W-:Y:S01]  /*0220*/  LEA R10, P0, R11.reuse, R2, 0x2 ;  /* 0x000000020b0a7211 */ /* 0x040fe200078010ff */
[----:B------:R-:W2:Y:S03]  /*0230*/  LDG.E R5, desc[UR4][R8.64] ;  /* 0x0000000408057981 */ /* 0x000ea6000c1e1900 */
[----:B------:R-:W-:Y:S01]  /*0240*/  LEA.HI.X R11, R11, R3, R16, 0x2, P0 ;  /* 0x000000030b0b7211 */ /* 0x000fe200000f1410 */
[----:B------:R-:W3:Y:S04]  /*0250*/  LDG.E R6, desc[UR4][R6.64+-0x4] ;  /* 0xfffffc0406067981 */ /* 0x000ee8000c1e1900 */
[----:B------:R-:W4:Y:S01]  /*0260*/  LDG.E R10, desc[UR4][R10.64+-0x4] ;  /* 0xfffffc040a0a7981 */ /* 0x000f22000c1e1900 */
[----:B------:R-:W-:-:S05]  /*0270*/  IADD3 R4, PT, PT, R12, -0x1, R4 ;  /* 0xffffffff0c047810 */ /* 0x000fca0007ffe004 */
[----:B------:R-:W-:-:S05]  /*0280*/  IMAD R13, R4, UR6, RZ ;  /* 0x00000006040d7c24 */ /* 0x000fca000f8e02ff */
[----:B------:R-:W-:-:S04]  /*0290*/  IADD3 R0, P0, PT, R0, R13, RZ ;  /* 0x0000000d00007210 */ /* 0x000fc80007f1e0ff */
[----:B------:R-:W-:Y:S02]  /*02a0*/  LEA.HI.X.SX32 R13, R13, RZ, 0x1, P0 ;  /* 0x000000ff0d0d7211 */ /* 0x000fe400000f0eff */
[----:B------:R-:W-:-:S04]  /*02b0*/  LEA R2, P0, R0, R2, 0x2 ;  /* 0x0000000200027211 */ /* 0x000fc800078010ff */
[----:B------:R-:W-:Y:S01]  /*02c0*/  LEA.HI.X R3, R0, R3, R13, 0x2, P0 ;  /* 0x0000000300037211 */ /* 0x000fe200000f140d */
[----:B--2---:R-:W-:-:S04]  /*02d0*/  FADD R5, R5, R14 ;  /* 0x0000000e05057221 */ /* 0x004fc80000000000 */
[----:B---3--:R-:W-:-:S04]  /*02e0*/  FADD R5, R5, R6 ;  /* 0x0000000605057221 */ /* 0x008fc80000000000 */
[----:B----4-:R-:W-:-:S04]  /*02f0*/  FADD R5, R5, R10 ;  /* 0x0000000a05057221 */ /* 0x010fc80000000000 */
[----:B------:R-:W-:-:S05]  /*0300*/  FMUL R5, R5, 0.25 ;  /* 0x3e80000005057820 */ /* 0x000fca0000400000 */
[----:B------:R-:W-:Y:S01]  /*0310*/  STG.E desc[UR4][R2.64+-0x4], R5 ;  /* 0xfffffc0502007986 */ /* 0x000fe2000c101904 */
[----:B------:R-:W-:Y:S05]  /*0320*/  EXIT ;  /* 0x000000000000794d */ /* 0x000fea0003800000 */
.L_x_148:
        /* <DEDUP_REMOVED lines=13> */
.L_x_155:


//--------------------- .text._Z11fillBordersPfffffi --------------------------
	.section	.text._Z11fillBordersPfffffi,"ax",@progbits
	.align	128
        .global         _Z11fillBordersPfffffi
        .type           _Z11fillBordersPfffffi,@function
        .size           _Z11fillBordersPfffffi,(.L_x_156 - _Z11fillBordersPfffffi)
        .other          _Z11fillBordersPfffffi,@"STO_CUDA_ENTRY STV_DEFAULT"
_Z11fillBordersPfffffi:
.text._Z11fillBordersPfffffi:
[----:B------:R-:W-:Y:S01]  /*0000*/  LDC R1, c[0x0][0x37c] ;  /* 0x0000df00ff017b82 */ /* 0x000fe20000000800 */
[----:B------:R-:W0:Y:S07]  /*0010*/  S2R R0, SR_CTAID.X ;  /* 0x0000000000007919 */ /* 0x000e2e0000002500 */
[----:B------:R-:W1:Y:S01]  /*0020*/  LDC R5, c[0x0][0x398] ;  /* 0x0000e600ff057b82 */ /* 0x000e620000000800 */
[----:B------:R-:W0:Y:S01]  /*0030*/  LDCU UR4, c[0x0][0x360] ;  /* 0x00006c00ff0477ac */ /* 0x000e220008000800 */
[----:B------:R-:W0:Y:S02]  /*0040*/  S2R R3, SR_TID.X ;  /* 0x0000000000037919 */ /* 0x000e240000002100 */
[----:B0-----:R-:W-:-:S05]  /*0050*/  IMAD R0, R0, UR4, R3 ;  /* 0x0000000400007c24 */ /* 0x001fca000f8e0203 */
[----:B-1----:R-:W-:-:S04]  /*0060*/  ISETP.GE.AND P0, PT, R0, R5, PT ;  /* 0x000000050000720c */ /* 0x002fc80003f06270 */
[----:B------:R-:W-:-:S13]  /*0070*/  ISETP.LT.OR P0, PT, R0, 0x1, P0 ;  /* 0x000000010000780c */ /* 0x000fda0000701670 */
[----:B------:R-:W-:Y:S05]  /*0080*/  @P0 EXIT ;  /* 0x000000000000094d */ /* 0x000fea0003800000 */
[----:B------:R-:W0:Y:S01]  /*0090*/  LDC.64 R6, c[0x0][0x380] ;  /* 0x0000e000ff067b82 */ /* 0x000e220000000a00 */
[----:B------:R-:W0:Y:S01]  /*00a0*/  LDCU.64 UR4, c[0x0][0x358] ;  /* 0x00006b00ff0477ac */ /* 0x000e220008000a00 */
[----:B------:R-:W1:Y:S06]  /*00b0*/  LDCU.128 UR8, c[0x0][0x380] ;  /* 0x00007000ff0877ac */ /* 0x000e6c0008000c00 */
[----:B------:R-:W2:Y:S01]  /*00c0*/  LDC.64 R2, c[0x0][0x380] ;  /* 0x0000e000ff027b82 */ /* 0x000ea20000000a00 */
[----:B------:R-:W-:Y:S01]  /*00d0*/  IADD3 R10, PT, PT, R0, -0x1, RZ ;  /* 0xffffffff000a7810 */ /* 0x000fe20007ffe0ff */
[----:B------:R-:W3:Y:S01]  /*00e0*/  LDCU.64 UR6, c[0x0][0x390] ;  /* 0x00007200ff0677ac */ /* 0x000ee20008000a00 */
[----:B0-----:R-:W1:Y:S02]  /*00f0*/  LDG.E R9, desc[UR4][R6.64] ;  /* 0x0000000406097981 */ /* 0x001e64000c1e1900 */
[CC--:B------:R-:W-:Y:S01]  /*0100*/  IADD3 R8, PT, PT, R10.reuse, R5.reuse, RZ ;  /* 0x000000050a087210 */ /* 0x0c0fe20007ffe0ff */
[----:B------:R-:W-:Y:S01]  /*0110*/  IMAD R19, R10, R5, RZ ;  /* 0x000000050a137224 */ /* 0x000fe200078e02ff */
[----:B------:R-:W-:-:S03]  /*0120*/  I2FP.F32.U32 R4, R10 ;  /* 0x0000000a00047245 */ /* 0x000fc60000201000 */
[----:B------:R-:W-:Y:S02]  /*0130*/  IMAD R17, R8, R5, RZ ;  /* 0x0000000508117224 */ /* 0x000fe400078e02ff */
[----:B--2---:R-:W-:-:S04]  /*0140*/  IMAD.WIDE R14, R19, 0x4, R2 ;  /* 0x00000004130e7825 */ /* 0x004fc800078e0202 */
[----:B------:R-:W-:-:S04]  /*0150*/  IMAD.WIDE R12, R17, 0x4, R2 ;  /* 0x00000004110c7825 */ /* 0x000fc800078e0202 */
[----:B-1----:R-:W-:Y:S01]  /*0160*/  FFMA R11, R4, UR10, R9 ;  /* 0x0000000a040b7c23 */ /* 0x002fe20008000009 */
[----:B------:R-:W-:-:S04]  /*0170*/  IMAD.WIDE R8, R5, 0x4, R2 ;  /* 0x0000000405087825 */ /* 0x000fc800078e0202 */
[----:B------:R0:W-:Y:S04]  /*0180*/  STG.E desc[UR4][R12.64], R11 ;  /* 0x0000000b0c007986 */ /* 0x0001e8000c101904 */
[----:B------:R1:W-:Y:S04]  /*0190*/  STG.E desc[UR4][R14.64], R11 ;  /* 0x0000000b0e007986 */ /* 0x0003e8000c101904 */
[----:B------:R-:W2:Y:S01]  /*01a0*/  LDG.E R21, desc[UR4][R8.64+-0x4] ;  /* 0xfffffc0408157981 */ /* 0x000ea2000c1e1900 */
[----:B------:R-:W-:-:S04]  /*01b0*/  IMAD.WIDE R16, R17, 0x4, R8 ;  /* 0x0000000411107825 */ /* 0x000fc800078e0208 */
[----:B------:R-:W-:-:S04]  /*01c0*/  IMAD.WIDE R18, R19, 0x4, R8 ;  /* 0x0000000413127825 */ /* 0x000fc800078e0208 */
[----:B--2---:R-:W-:-:S05]  /*01d0*/  FFMA R21, R4, UR11, R21 ;  /* 0x0000000b04157c23 */ /* 0x004fca0008000015 */
[----:B------:R-:W-:Y:S04]  /*01e0*/  STG.E desc[UR4][R16.64+-0x4], R21 ;  /* 0xfffffc1510007986 */ /* 0x000fe8000c101904 */
[----:B------:R-:W-:Y:S04]  /*01f0*/  STG.E desc[UR4][R18.64+-0x4], R21 ;  /* 0xfffffc1512007986 */ /* 0x000fe8000c101904 */
[----:B------:R-:W3:Y:S01]  /*0200*/  LDG.E R7, desc[UR4][R6.64] ;  /* 0x0000000406077981 */ /* 0x000ee2000c1e1900 */
[CC--:B------:R-:W-:Y:S02]  /*0210*/  IMAD R23, R5.reuse, R5.reuse, R0 ;  /* 0x0000000505177224 */ /* 0x0c0fe400078e0200 */
[----:B------:R-:W-:-:S02]  /*0220*/  IMAD R25, R5, R5, -R5 ;  /* 0x0000000505197224 */ /* 0x000fc400078e0a05 */
[----:B0-----:R-:W-:-:S04]  /*0230*/  IMAD.WIDE.U32 R12, R23, 0x4, R2 ;  /* 0x00000004170c7825 */ /* 0x001fc800078e0002 */
[----:B-1----:R-:W-:-:S04]  /*0240*/  IMAD.WIDE.U32 R10, R10, 0x4, R2 ;  /* 0x000000040a0a7825 */ /* 0x002fc800078e0002 */
[----:B------:R-:W-:-:S04]  /*0250*/  IMAD.WIDE R2, R25, 0x4, R2 ;  /* 0x0000000419027825 */ /* 0x000fc800078e0202 */
[----:B---3--:R-:W-:-:S05]  /*0260*/  FFMA R9, R4, UR6, R7 ;  /* 0x0000000604097c23 */ /* 0x008fca0008000007 */
[----:B------:R-:W-:Y:S04]  /*0270*/  STG.E desc[UR4][R12.64+-0x4], R9 ;  /* 0xfffffc090c007986 */ /* 0x000fe8000c101904 */
[----:B------:R-:W-:Y:S04]  /*0280*/  STG.E desc[UR4][R10.64], R9 ;  /* 0x000000090a007986 */ /* 0x000fe8000c101904 */
[----:B------:R-:W2:Y:S01]  /*0290*/  LDG.E R15, desc[UR4][R2.64] ;  /* 0x00000004020f7981 */ /* 0x000ea2000c1e1900 */
[----:B------:R-:W-:-:S05]  /*02a0*/  LEA R6, R5, 0xffffffff, 0x1 ;  /* 0xffffffff05067811 */ /* 0x000fca00078e08ff */
[----:B------:R-:W-:-:S05]  /*02b0*/  IMAD R5, R6, R5, RZ ;  /* 0x0000000506057224 */ /* 0x000fca00078e02ff */
[----:B------:R-:W-:-:S04]  /*02c0*/  IADD3 R7, P0, PT, R0, R5, RZ ;  /* 0x0000000500077210 */ /* 0x000fc80007f1e0ff */
[----:B------:R-:W-:Y:S02]  /*02d0*/  LEA R6, P1, R7, UR8, 0x2 ;  /* 0x0000000807067c11 */ /* 0x000fe4000f8210ff */
[----:B------:R-:W-:-:S04]  /*02e0*/  LEA.HI.X.SX32 R8, R5, RZ, 0x1, P0 ;  /* 0x000000ff05087211 */ /* 0x000fc800000f0eff */
[----:B------:R-:W-:Y:S01]  /*02f0*/  LEA.HI.X R7, R7, UR9, R8, 0x2, P1 ;  /* 0x0000000907077c11 */ /* 0x000fe200088f1408 */
[----:B--2---:R-:W-:Y:S01]  /*0300*/  FFMA R15, R4, UR7, R15 ;  /* 0x00000007040f7c23 */ /* 0x004fe2000800000f */
[----:B------:R-:W-:-:S04]  /*0310*/  IMAD.WIDE.U32 R4, R0, 0x4, R2 ;  /* 0x0000000400047825 */ /* 0x000fc800078e0002 */
[----:B------:R-:W-:Y:S04]  /*0320*/  STG.E desc[UR4][R6.64+-0x4], R15 ;  /* 0xfffffc0f06007986 */ /* 0x000fe8000c101904 */
[----:B------:R-:W-:Y:S01]  /*0330*/  STG.E desc[UR4][R4.64+-0x4], R15 ;  /* 0xfffffc0f04007986 */ /* 0x000fe2000c101904 */
[----:B------:R-:W-:Y:S05]  /*0340*/  EXIT ;  /* 0x000000000000794d */ /* 0x000fea0003800000 */
.L_x_149:
        /* <DEDUP_REMOVED lines=11> */
.L_x_156:


//--------------------- .nv.shared._ZN3cub18CUB_300001_SM_10006detail6reduce28DeviceReduceSingleTileKernelINS2_10policy_hubIfjN4cuda3__47maximumIvEEE10Policy1000EPfSB_iS8_ffNS5_3std3__410__identityEEEvT0_T1_T2_T3_T4_T6_ --------------------------
	.section	.nv.shared._ZN3cub18CUB_300001_SM_10006detail6reduce28DeviceReduceSingleTileKernelINS2_10policy_hubIfjN4cuda3__47maximumIvEEE10Policy1000EPfSB_iS8_ffNS5_3std3__410__identityEEEvT0_T1_T2_T3_T4_T6_,"aw",@nobits
	.sectionflags	@""
	.align	4
.nv.shared._ZN3cub18CUB_300001_SM_10006detail6reduce28DeviceReduceSingleTileKernelINS2_10policy_hubIfjN4cuda3__47maximumIvEEE10Policy1000EPfSB_iS8_ffNS5_3std3__410__identityEEEvT0_T1_T2_T3_T4_T6_:
	.zero		1068


//--------------------- .nv.shared.reserved.0     --------------------------
	.section	.nv.shared.reserved.0,"aw",@nobits
	.weak		__nv_reservedSMEM_offset_0_alias
	.size		__nv_reservedSMEM_offset_0_alias, 0, 64
	.other		__nv_reservedSMEM_offset_0_alias,@"STO_CUDA_RESERVED_SHARED STV_DEFAULT"
__nv_reservedSMEM_offset_0_alias:
	.zero		0
	.zero		64


//--------------------- .nv.global                --------------------------
	.section	.nv.global,"aw",@nobits
.nv.global:
	.type		_ZN34_INTERNAL_940520d3_4_k_cu_a2b4762f6thrust24THRUST_300001_SM_1000_NS12placeholders2_5E,@object
	.size		_ZN34_INTERNAL_940520d3_4_k_cu_a2b4762f6thrust24THRUST_300001_SM_1000_NS12placeholders2_5E,(_ZN34_INTERNAL_940520d3_4_k_cu_a2b4762f4cuda3std3__45__cpo6cbeginE - _ZN34_INTERNAL_940520d3_4_k_cu_a2b4762f6thrust24THRUST_300001_SM_1000_NS12placeholders2_5E)
_ZN34_INTERNAL_940520d3_4_k_cu_a2b4762f6thrust24THRUST_300001_SM_1000_NS12placeholders2_5E:
	.zero		1
	.type		_ZN34_INTERNAL_940520d3_4_k_cu_a2b4762f4cuda3std3__45__cpo6cbeginE,@object
	.size		_ZN34_INTERNAL_940520d3_4_k_cu_a2b4762f4cuda3std3__45__cpo6cbeginE,(_ZN34_INTERNAL_940520d3_4_k_cu_a2b4762f4cuda3std6ranges3__45__cpo6cbeginE - _ZN34_INTERNAL_940520d3_4_k_cu_a2b4762f4cuda3std3__45__cpo6cbeginE)
_ZN34_INTERNAL_940520d3_4_k_cu_a2b4762f4cuda3std3__45__cpo6cbeginE:
	.zero		1
	.type		_ZN34_INTERNAL_940520d3_4_k_cu_a2b4762f4cuda3std6ranges3__45__cpo6cbeginE,@object
	.size		_ZN34_INTERNAL_940520d3_4_k_cu_a2b4762f4cuda3std6ranges3__45__cpo6cbeginE,(_ZN34_INTERNAL_940520d3_4_k_cu_a2b4762f4cuda3std3__48in_placeE - _ZN34_INTERNAL_940520d3_4_k_cu_a2b4762f4cuda3std6ranges3__45__cpo6cbeginE)
_ZN34_INTERNAL_940520d3_4_k_cu_a2b4762f4cuda3std6ranges3__45__cpo6cbeginE:
	.zero		1
	.type		_ZN34_INTERNAL_940520d3_4_k_cu_a2b4762f4cuda3std3__48in_placeE,@object
	.size		_ZN34_INTERNAL_940520d3_4_k_cu_a2b4762f4cuda3std3__48in_placeE,(_ZN34_INTERNAL_940520d3_4_k_cu_a2b4762f4cuda3std6ranges3__45__cpo4sizeE - _ZN34_INTERNAL_940520d3_4_k_cu_a2b4762f4cuda3std3__48in_placeE)
_ZN34_INTERNAL_940520d3_4_k_cu_a2b4762f4cuda3std3__48in_placeE:
	.zero		1
	.type		_ZN34_INTERNAL_940520d3_4_k_cu_a2b4762f4cuda3std6ranges3__45__cpo4sizeE,@object
	.size		_ZN34_INTERNAL_940520d3_4_k_cu_a2b4762f4cuda3std6ranges3__45__cpo4sizeE,(_ZN34_INTERNAL_940520d3_4_k_cu_a2b4762f6thrust24THRUST_300001_SM_1000_NS12placeholders2_9E - _ZN34_INTERNAL_940520d3_4_k_cu_a2b4762f4cuda3std6ranges3__45__cpo4sizeE)
_ZN34_INTERNAL_940520d3_4_k_cu_a2b4762f4cuda3std6ranges3__45__cpo4sizeE:
	.zero		1
	.type		_ZN34_INTERNAL_940520d3_4_k_cu_a2b4762f6thrust24THRUST_300001_SM_1000_NS12placeholders2_9E,@object
	.size		_ZN34_INTERNAL_940520d3_4_k_cu_a2b4762f6thrust24THRUST_300001_SM_1000_NS12placeholders2_9E,(_ZN34_INTERNAL_940520d3_4_k_cu_a2b4762f4cuda3std3__45__cpo7crbeginE - _ZN34_INTERNAL_940520d3_4_k_cu_a2b4762f6thrust24THRUST_300001_SM_1000_NS12placeholders2_9E)
_ZN34_INTERNAL_940520d3_4_k_cu_a2b4762f6thrust24THRUST_300001_SM_1000_NS12placeholders2_9E:
	.zero		1
	.type		_ZN34_INTERNAL_940520d3_4_k_cu_a2b4762f4cuda3std3__45__cpo7crbeginE,@object
	.size		_ZN34_INTERNAL_940520d3_4_k_cu_a2b4762f4cuda3std3__45__cpo7crbeginE,(_ZN34_INTERNAL_940520d3_4_k_cu_a2b4762f4cuda3std6ranges3__45__cpo4nextE - _ZN34_INTERNAL_940520d3_4_k_cu_a2b4762f4cuda3std3__45__cpo7crbeginE)
_ZN34_INTERNAL_940520d3_4_k_cu_a2b4762f4cuda3std3__45__cpo7crbeginE:
	.zero		1
	.type		_ZN34_INTERNAL_940520d3_4_k_cu_a2b4762f4cuda3std6ranges3__45__cpo4nextE,@object
	.size		_ZN34_INTERNAL_940520d3_4_k_cu_a2b4762f4cuda3std6ranges3__45__cpo4nextE,(_ZN34_INTERNAL_940520d3_4_k_cu_a2b4762f4cuda3std6ranges3__45__cpo4swapE - _ZN34_INTERNAL_940520d3_4_k_cu_a2b4762f4cuda3std6ranges3__45__cpo4nextE)
_ZN34_INTERNAL_940520d3_4_k_cu_a2b4762f4cuda3std6ranges3__45__cpo4nextE:
	.zero		1
	.type		_ZN34_INTERNAL_940520d3_4_k_cu_a2b4762f4cuda3std6ranges3__45__cpo4swapE,@object
	.size		_ZN34_INTERNAL_940520d3_4_k_cu_a2b4762f4cuda3std6ranges3__45__cpo4swapE,(_ZN34_INTERNAL_940520d3_4_k_cu_a2b4762f6thrust24THRUST_300001_SM_1000_NS12placeholders2_1E - _ZN34_INTERNAL_940520d3_4_k_cu_a2b4762f4cuda3std6ranges3__45__cpo4swapE)
_ZN34_INTERNAL_940520d3_4_k_cu_a2b4762f4cuda3std6ranges3__45__cpo4swapE:
	.zero		1
	.type		_ZN34_INTERNAL_940520d3_4_k_cu_a2b4762f6thrust24THRUST_300001_SM_1000_NS12placeholders2_1E,@object
	.size		_ZN34_INTERNAL_940520d3_4_k_cu_a2b4762f6thrust24THRUST_300001_SM_1000_NS12placeholders2_1E,(_ZN34_INTERNAL_940520d3_4_k_cu_a2b4762f6thrust24THRUST_300001_SM_1000_NS12placeholders2_3E - _ZN34_INTERNAL_940520d3_4_k_cu_a2b4762f6thrust24THRUST_300001_SM_1000_NS12placeholders2_1E)
_ZN34_INTERNAL_940520d3_4_k_cu_a2b4762f6thrust24THRUST_300001_SM_1000_NS12placeholders2_1E:
	.zero		1
	.type		_ZN34_INTERNAL_940520d3_4_k_cu_a2b4762f6thrust24THRUST_300001_SM_1000_NS12placeholders2_3E,@object
	.size		_ZN34_INTERNAL_940520d3_4_k_cu_a2b4762f6thrust24THRUST_300001_SM_1000_NS12placeholders2_3E,(_ZN34_INTERNAL_940520d3_4_k_cu_a2b4762f4cuda3std3__45__cpo5beginE - _ZN34_INTERNAL_940520d3_4_k_cu_a2b4762f6thrust24THRUST_300001_SM_1000_NS12placeholders2_3E)
_ZN34_INTERNAL_940520d3_4_k_cu_a2b4762f6thrust24THRUST_300001_SM_1000_NS12placeholders2_3E:
	.zero		1
	.type		_ZN34_INTERNAL_940520d3_4_k_cu_a2b4762f4cuda3std3__45__cpo5beginE,@object
	.size		_ZN34_INTERNAL_940520d3_4_k_cu_a2b4762f4cuda3std3__45__cpo5beginE,(_ZN34_INTERNAL_940520d3_4_k_cu_a2b4762f4cuda3std6ranges3__45__cpo5beginE - _ZN34_INTERNAL_940520d3_4_k_cu_a2b4762f4cuda3std3__45__cpo5beginE)
_ZN34_INTERNAL_940520d3_4_k_cu_a2b4762f4cuda3std3__45__cpo5beginE:
	.zero		1
	.type		_ZN34_INTERNAL_940520d3_4_k_cu_a2b4762f4cuda3std6ranges3__45__cpo5beginE,@object
	.size		_ZN34_INTERNAL_940520d3_4_k_cu_a2b4762f4cuda3std6ranges3__45__cpo5beginE,(_ZN34_INTERNAL_940520d3_4_k_cu_a2b4762f4cuda3std3__436_GLOBAL__N__940520d3_4_k_cu_a2b4762f6ignoreE - _ZN34_INTERNAL_940520d3_4_k_cu_a2b4762f4cuda3std6ranges3__45__cpo5beginE)
_ZN34_INTERNAL_940520d3_4_k_cu_a2b4762f4cuda3std6ranges3__45__cpo5beginE:
	.zero		1
	.type		_ZN34_INTERNAL_940520d3_4_k_cu_a2b4762f4cuda3std3__436_GLOBAL__N__940520d3_4_k_cu_a2b4762f6ignoreE,@object
	.size		_ZN34_INTERNAL_940520d3_4_k_cu_a2b4762f4cuda3std3__436_GLOBAL__N__940520d3_4_k_cu_a2b4762f6ignoreE,(_ZN34_INTERNAL_940520d3_4_k_cu_a2b4762f4cuda3std6ranges3__45__cpo4dataE - _ZN34_INTERNAL_940520d3_4_k_cu_a2b4762f4cuda3std3__436_GLOBAL__N__940520d3_4_k_cu_a2b4762f6ignoreE)
_ZN34_INTERNAL_940520d3_4_k_cu_a2b4762f4cuda3std3__436_GLOBAL__N__940520d3_4_k_cu_a2b4762f6ignoreE:
	.zero		1
	.type		_ZN34_INTERNAL_940520d3_4_k_cu_a2b4762f4cuda3std6ranges3__45__cpo4dataE,@object
	.size		_ZN34_INTERNAL_940520d3_4_k_cu_a2b4762f4cuda3std6ranges3__45__cpo4dataE,(_ZN34_INTERNAL_940520d3_4_k_cu_a2b4762f6thrust24THRUST_300001_SM_1000_NS12placeholders2_7E - _ZN34_INTERNAL_940520d3_4_k_cu_a2b4762f4cuda3std6ranges3__45__cpo4dataE)
_ZN34_INTERNAL_940520d3_4_k_cu_a2b4762f4cuda3std6ranges3__45__cpo4dataE:
	.zero		1
	.type		_ZN34_INTERNAL_940520d3_4_k_cu_a2b4762f6thrust24THRUST_300001_SM_1000_NS12placeholders2_7E,@object
	.size		_ZN34_INTERNAL_940520d3_4_k_cu_a2b4762f6thrust24THRUST_300001_SM_1000_NS12placeholders2_7E,(_ZN34_INTERNAL_940520d3_4_k_cu_a2b4762f4cuda3std3__45__cpo6rbeginE - _ZN34_INTERNAL_940520d3_4_k_cu_a2b4762f6thrust24THRUST_300001_SM_1000_NS12placeholders2_7E)
_ZN34_INTERNAL_940520d3_4_k_cu_a2b4762f6thrust24THRUST_300001_SM_1000_NS12placeholders2_7E:
	.zero		1
	.type		_ZN34_INTERNAL_940520d3_4_k_cu_a2b4762f4cuda3std3__45__cpo6rbeginE,@object
	.size		_ZN34_INTERNAL_940520d3_4_k_cu_a2b4762f4cuda3std3__45__cpo6rbeginE,(_ZN34_INTERNAL_940520d3_4_k_cu_a2b4762f4cuda3std6ranges3__45__cpo7advanceE - _ZN34_INTERNAL_940520d3_4_k_cu_a2b4762f4cuda3std3__45__cpo6rbeginE)
_ZN34_INTERNAL_940520d3_4_k_cu_a2b4762f4cuda3std3__45__cpo6rbeginE:
	.zero		1
	.type		_ZN34_INTERNAL_940520d3_4_k_cu_a2b4762f4cuda3std6ranges3__45__cpo7advanceE,@object
	.size		_ZN34_INTERNAL_940520d3_4_k_cu_a2b4762f4cuda3std6ranges3__45__cpo7advanceE,(_ZN34_INTERNAL_940520d3_4_k_cu_a2b4762f4cuda3std3__47nulloptE - _ZN34_INTERNAL_940520d3_4_k_cu_a2b4762f4cuda3std6ranges3__45__cpo7advanceE)
_ZN34_INTERNAL_940520d3_4_k_cu_a2b4762f4cuda3std6ranges3__45__cpo7advanceE:
	.zero		1
	.type		_ZN34_INTERNAL_940520d3_4_k_cu_a2b4762f4cuda3std3__47nulloptE,@object
	.size		_ZN34_INTERNAL_940520d3_4_k_cu_a2b4762f4cuda3std3__47nulloptE,(_ZN34_INTERNAL_940520d3_4_k_cu_a2b4762f4cuda3std6ranges3__45__cpo8distanceE - _ZN34_INTERNAL_940520d3_4_k_cu_a2b4762f4cuda3std3__47nulloptE)
_ZN34_INTERNAL_940520d3_4_k_cu_a2b4762f4cuda3std3__47nulloptE:
	.zero		1
	.type		_ZN34_INTERNAL_940520d3_4_k_cu_a2b4762f4cuda3std6ranges3__45__cpo8distanceE,@object
	.size		_ZN34_INTERNAL_940520d3_4_k_cu_a2b4762f4cuda3std6ranges3__45__cpo8distanceE,(_ZN34_INTERNAL_940520d3_4_k_cu_a2b4762f6thrust24THRUST_300001_SM_1000_NS12placeholders2_6E - _ZN34_INTERNAL_940520d3_4_k_cu_a2b4762f4cuda3std6ranges3__45__cpo8distanceE)
_ZN34_INTERNAL_940520d3_4_k_cu_a2b4762f4cuda3std6ranges3__45__cpo8distanceE:
	.zero		1
	.type		_ZN34_INTERNAL_940520d3_4_k_cu_a2b4762f6thrust24THRUST_300001_SM_1000_NS12placeholders2_6E,@object
	.size		_ZN34_INTERNAL_940520d3_4_k_cu_a2b4762f6thrust24THRUST_300001_SM_1000_NS12placeholders2_6E,(_ZN34_INTERNAL_940520d3_4_k_cu_a2b4762f4cuda3std3__45__cpo4cendE - _ZN34_INTERNAL_940520d3_4_k_cu_a2b4762f6thrust24THRUST_300001_SM_1000_NS12placeholders2_6E)
_ZN34_INTERNAL_940520d3_4_k_cu_a2b4762f6thrust24THRUST_300001_SM_1000_NS12placeholders2_6E:
	.zero		1
	.type		_ZN34_INTERNAL_940520d3_4_k_cu_a2b4762f4cuda3std3__45__cpo4cendE,@object
	.size		_ZN34_INTERNAL_940520d3_4_k_cu_a2b4762f4cuda3std3__45__cpo4cendE,(_ZN34_INTERNAL_940520d3_4_k_cu_a2b4762f4cuda3std6ranges3__45__cpo4cendE - _ZN34_INTERNAL_940520d3_4_k_cu_a2b4762f4cuda3std3__45__cpo4cendE)
_ZN34_INTERNAL_940520d3_4_k_cu_a2b4762f4cuda3std3__45__cpo4cendE:
	.zero		1
	.type		_ZN34_INTERNAL_940520d3_4_k_cu_a2b4762f4cuda3std6ranges3__45__cpo4cendE,@object
	.size		_ZN34_INTERNAL_940520d3_4_k_cu_a2b4762f4cuda3std6ranges3__45__cpo4cendE,(_ZN34_INTERNAL_940520d3_4_k_cu_a2b4762f4cuda3std3__420unreachable_sentinelE - _ZN34_INTERNAL_940520d3_4_k_cu_a2b4762f4cuda3std6ranges3__45__cpo4cendE)
_ZN34_INTERNAL_940520d3_4_k_cu_a2b4762f4cuda3std6ranges3__45__cpo4cendE:
	.zero		1
	.type		_ZN34_INTERNAL_940520d3_4_k_cu_a2b4762f4cuda3std3__420unreachable_sentinelE,@object
	.size		_ZN34_INTERNAL_940520d3_4_k_cu_a2b4762f4cuda3std3__420unreachable_sentinelE,(_ZN34_INTERNAL_940520d3_4_k_cu_a2b4762f4cuda3std6ranges3__45__cpo5ssizeE - _ZN34_INTERNAL_940520d3_4_k_cu_a2b4762f4cuda3std3__420unreachable_sentinelE)
_ZN34_INTERNAL_940520d3_4_k_cu_a2b4762f4cuda3std3__420unreachable_sentinelE:
	.zero		1
	.type		_ZN34_INTERNAL_940520d3_4_k_cu_a2b4762f4cuda3std6ranges3__45__cpo5ssizeE,@object
	.size		_ZN34_INTERNAL_940520d3_4_k_cu_a2b4762f4cuda3std6ranges3__45__cpo5ssizeE,(_ZN34_INTERNAL_940520d3_4_k_cu_a2b4762f6thrust24THRUST_300001_SM_1000_NS12placeholders3_10E - _ZN34_INTERNAL_940520d3_4_k_cu_a2b4762f4cuda3std6ranges3__45__cpo5ssizeE)
_ZN34_INTERNAL_940520d3_4_k_cu_a2b4762f4cuda3std6ranges3__45__cpo5ssizeE:
	.zero		1
	.type		_ZN34_INTERNAL_940520d3_4_k_cu_a2b4762f6thrust24THRUST_300001_SM_1000_NS12placeholders3_10E,@object
	.size		_ZN34_INTERNAL_940520d3_4_k_cu_a2b4762f6thrust24THRUST_300001_SM_1000_NS12placeholders3_10E,(_ZN34_INTERNAL_940520d3_4_k_cu_a2b4762f4cuda3std3__45__cpo5crendE - _ZN34_INTERNAL_940520d3_4_k_cu_a2b4762f6thrust24THRUST_300001_SM_1000_NS12placeholders3_10E)
_ZN34_INTERNAL_940520d3_4_k_cu_a2b4762f6thrust24THRUST_300001_SM_1000_NS12placeholders3_10E:
	.zero		1
	.type		_ZN34_INTERNAL_940520d3_4_k_cu_a2b4762f4cuda3std3__45__cpo5crendE,@object
	.size		_ZN34_INTERNAL_940520d3_4_k_cu_a2b4762f4cuda3std3__45__cpo5crendE,(_ZN34_INTERNAL_940520d3_4_k_cu_a2b4762f4cuda3std6ranges3__45__cpo4prevE - _ZN34_INTERNAL_940520d3_4_k_cu_a2b4762f4cuda3std3__45__cpo5crendE)
_ZN34_INTERNAL_940520d3_4_k_cu_a2b4762f4cuda3std3__45__cpo5crendE:
	.zero		1
	.type		_ZN34_INTERNAL_940520d3_4_k_cu_a2b4762f4cuda3std6ranges3__45__cpo4prevE,@object
	.size		_ZN34_INTERNAL_940520d3_4_k_cu_a2b4762f4cuda3std6ranges3__45__cpo4prevE,(_ZN34_INTERNAL_940520d3_4_k_cu_a2b4762f4cuda3std6ranges3__45__cpo9iter_moveE - _ZN34_INTERNAL_940520d3_4_k_cu_a2b4762f4cuda3std6ranges3__45__cpo4prevE)
_ZN34_INTERNAL_940520d3_4_k_cu_a2b4762f4cuda3std6ranges3__45__cpo4prevE:
	.zero		1
	.type		_ZN34_INTERNAL_940520d3_4_k_cu_a2b4762f4cuda3std6ranges3__45__cpo9iter_moveE,@object
	.size		_ZN34_INTERNAL_940520d3_4_k_cu_a2b4762f4cuda3std6ranges3__45__cpo9iter_moveE,(_ZN34_INTERNAL_940520d3_4_k_cu_a2b4762f6thrust24THRUST_300001_SM_1000_NS12placeholders2_2E - _ZN34_INTERNAL_940520d3_4_k_cu_a2b4762f4cuda3std6ranges3__45__cpo9iter_moveE)
_ZN34_INTERNAL_940520d3_4_k_cu_a2b4762f4cuda3std6ranges3__45__cpo9iter_moveE:
	.zero		1
	.type		_ZN34_INTERNAL_940520d3_4_k_cu_a2b4762f6thrust24THRUST_300001_SM_1000_NS12placeholders2_2E,@object
	.size		_ZN34_INTERNAL_940520d3_4_k_cu_a2b4762f6thrust24THRUST_300001_SM_1000_NS12placeholders2_2E,(_ZN34_INTERNAL_940520d3_4_k_cu_a2b4762f6thrust24THRUST_300001_SM_1000_NS12placeholders2_4E - _ZN34_INTERNAL_940520d3_4_k_cu_a2b4762f6thrust24THRUST_300001_SM_1000_NS12placeholders2_2E)
_ZN34_INTERNAL_940520d3_4_k_cu_a2b4762f6thrust24THRUST_300001_SM_1000_NS12placeholders2_2E:
	.zero		1
	.type		_ZN34_INTERNAL_940520d3_4_k_cu_a2b4762f6thrust24THRUST_300001_SM_1000_NS12placeholders2_4E,@object
	.size		_ZN34_INTERNAL_940520d3_4_k_cu_a2b4762f6thrust24THRUST_300001_SM_1000_NS12placeholders2_4E,(_ZN34_INTERNAL_940520d3_4_k_cu_a2b4762f4cuda3std3__45__cpo3endE - _ZN34_INTERNAL_940520d3_4_k_cu_a2b4762f6thrust24THRUST_300001_SM_1000_NS12placeholders2_4E)
_ZN34_INTERNAL_940520d3_4_k_cu_a2b4762f6thrust24THRUST_300001_SM_1000_NS12placeholders2_4E:
	.zero		1
	.type		_ZN34_INTERNAL_940520d3_4_k_cu_a2b4762f4cuda3std3__45__cpo3endE,@object
	.size		_ZN34_INTERNAL_940520d3_4_k_cu_a2b4762f4cuda3std3__45__cpo3endE,(_ZN34_INTERNAL_940520d3_4_k_cu_a2b4762f4cuda3std6ranges3__45__cpo3endE - _ZN34_INTERNAL_940520d3_4_k_cu_a2b4762f4cuda3std3__45__cpo3endE)
_ZN34_INTERNAL_940520d3_4_k_cu_a2b4762f4cuda3std3__45__cpo3endE:
	.zero		1
	.type		_ZN34_INTERNAL_940520d3_4_k_cu_a2b4762f4cuda3std6ranges3__45__cpo3endE,@object
	.size		_ZN34_INTERNAL_940520d3_4_k_cu_a2b4762f4cuda3std6ranges3__45__cpo3endE,(_ZN34_INTERNAL_940520d3_4_k_cu_a2b4762f4cuda3std3__419piecewise_constructE - _ZN34_INTERNAL_940520d3_4_k_cu_a2b4762f4cuda3std6ranges3__45__cpo3endE)
_ZN34_INTERNAL_940520d3_4_k_cu_a2b4762f4cuda3std6ranges3__45__cpo3endE:
	.zero		1
	.type		_ZN34_INTERNAL_940520d3_4_k_cu_a2b4762f4cuda3std3__419piecewise_constructE,@object
	.size		_ZN34_INTERNAL_940520d3_4_k_cu_a2b4762f4cuda3std3__419piecewise_constructE,(_ZN34_INTERNAL_940520d3_4_k_cu_a2b4762f4cuda3std6ranges3__45__cpo5cdataE - _ZN34_INTERNAL_940520d3_4_k_cu_a2b4762f4cuda3std3__419piecewise_constructE)
_ZN34_INTERNAL_940520d3_4_k_cu_a2b4762f4cuda3std3__419piecewise_constructE:
	.zero		1
	.type		_ZN34_INTERNAL_940520d3_4_k_cu_a2b4762f4cuda3std6ranges3__45__cpo5cdataE,@object
	.size		_ZN34_INTERNAL_940520d3_4_k_cu_a2b4762f4cuda3std6ranges3__45__cpo5cdataE,(_ZN34_INTERNAL_940520d3_4_k_cu_a2b4762f6thrust24THRUST_300001_SM_1000_NS12placeholders2_8E - _ZN34_INTERNAL_940520d3_4_k_cu_a2b4762f4cuda3std6ranges3__45__cpo5cdataE)
_ZN34_INTERNAL_940520d3_4_k_cu_a2b4762f4cuda3std6ranges3__45__cpo5cdataE:
	.zero		1
	.type		_ZN34_INTERNAL_940520d3_4_k_cu_a2b4762f6thrust24THRUST_300001_SM_1000_NS12placeholders2_8E,@object
	.size		_ZN34_INTERNAL_940520d3_4_k_cu_a2b4762f6thrust24THRUST_300001_SM_1000_NS12placeholders2_8E,(_ZN34_INTERNAL_940520d3_4_k_cu_a2b4762f4cuda3std3__45__cpo4rendE - _ZN34_INTERNAL_940520d3_4_k_cu_a2b4762f6thrust24THRUST_300001_SM_1000_NS12placeholders2_8E)
_ZN34_INTERNAL_940520d3_4_k_cu_a2b4762f6thrust24THRUST_300001_SM_1000_NS12placeholders2_8E:
	.zero		1
	.type		_ZN34_INTERNAL_940520d3_4_k_cu_a2b4762f4cuda3std3__45__cpo4rendE,@object
	.size		_ZN34_INTERNAL_940520d3_4_k_cu_a2b4762f4cuda3std3__45__cpo4rendE,(_ZN34_INTERNAL_940520d3_4_k_cu_a2b4762f4cuda3std6ranges3__45__cpo9iter_swapE - _ZN34_INTERNAL_940520d3_4_k_cu_a2b4762f4cuda3std3__45__cpo4rendE)
_ZN34_INTERNAL_940520d3_4_k_cu_a2b4762f4cuda3std3__45__cpo4rendE:
	.zero		1
	.type		_ZN34_INTERNAL_940520d3_4_k_cu_a2b4762f4cuda3std6ranges3__45__cpo9iter_swapE,@object
	.size		_ZN34_INTERNAL_940520d3_4_k_cu_a2b4762f4cuda3std6ranges3__45__cpo9iter_swapE,(_ZN34_INTERNAL_940520d3_4_k_cu_a2b4762f4cuda3std3__48unexpectE - _ZN34_INTERNAL_940520d3_4_k_cu_a2b4762f4cuda3std6ranges3__45__cpo9iter_swapE)
_ZN34_INTERNAL_940520d3_4_k_cu_a2b4762f4cuda3std6ranges3__45__cpo9iter_swapE:
	.zero		1
	.type		_ZN34_INTERNAL_940520d3_4_k_cu_a2b4762f4cuda3std3__48unexpectE,@object
	.size		_ZN34_INTERNAL_940520d3_4_k_cu_a2b4762f4cuda3std3__48unexpectE,(_ZN34_INTERNAL_940520d3_4_k_cu_a2b4762f6thrust24THRUST_300001_SM_1000_NS6system6detail10sequential3seqE - _ZN34_INTERNAL_940520d3_4_k_cu_a2b4762f4cuda3std3__48unexpectE)
_ZN34_INTERNAL_940520d3_4_k_cu_a2b4762f4cuda3std3__48unexpectE:
	.zero		1
	.type		_ZN34_INTERNAL_940520d3_4_k_cu_a2b4762f6thrust24THRUST_300001_SM_1000_NS6system6detail10sequential3seqE,@object
	.size		_ZN34_INTERNAL_940520d3_4_k_cu_a2b4762f6thrust24THRUST_300001_SM_1000_NS6system6detail10sequential3seqE,(.L_29 - _ZN34_INTERNAL_940520d3_4_k_cu_a2b4762f6thrust24THRUST_300001_SM_1000_NS6system6detail10sequential3seqE)
_ZN34_INTERNAL_940520d3_4_k_cu_a2b4762f6thrust24THRUST_300001_SM_1000_NS6system6detail10sequential3seqE:
	.zero		1
.L_29:


//--------------------- .nv.shared._ZN3cub18CUB_300001_SM_10006detail6reduce18DeviceReduceKernelINS2_10policy_hubIfjN4cuda3__47maximumIvEEE10Policy1000EPfjS8_fNS5_3std3__410__identityEEEvT0_PT3_T1_NS0_13GridEvenShareISI_EET2_T4_ --------------------------
	.section	.nv.shared._ZN3cub18CUB_300001_SM_10006detail6reduce18DeviceReduceKernelINS2_10policy_hubIfjN4cuda3__47maximumIvEEE10Policy1000EPfjS8_fNS5_3std3__410__identityEEEvT0_PT3_T1_NS0_13GridEvenShareISI_EET2_T4_,"aw",@nobits
	.sectionflags	@""
	.align	4
.nv.shared._ZN3cub18CUB_300001_SM_10006detail6reduce18DeviceReduceKernelINS2_10policy_hubIfjN4cuda3__47maximumIvEEE10Policy1000EPfjS8_fNS5_3std3__410__identityEEEvT0_PT3_T1_NS0_13GridEvenShareISI_EET2_T4_:
	.zero		1068


//--------------------- .nv.shared._ZN3cub18CUB_300001_SM_10006detail6reduce28DeviceReduceSingleTileKernelINS2_10policy_hubIfjN4cuda3__47maximumIvEEE10Policy1000EPfSB_jS8_ffNS5_3std3__410__identityEEEvT0_T1_T2_T3_T4_T6_ --------------------------
	.section	.nv.shared._ZN3cub18CUB_300001_SM_10006detail6reduce28DeviceReduceSingleTileKernelINS2_10policy_hubIfjN4cuda3__47maximumIvEEE10Policy1000EPfSB_jS8_ffNS5_3std3__410__identityEEEvT0_T1_T2_T3_T4_T6_,"aw",@nobits
	.sectionflags	@""
	.align	4
.nv.shared._ZN3cub18CUB_300001_SM_10006detail6reduce28DeviceReduceSingleTileKernelINS2_10policy_hubIfjN4cuda3__47maximumIvEEE10Policy1000EPfSB_jS8_ffNS5_3std3__410__identityEEEvT0_T1_T2_T3_T4_T6_:
	.zero		1068


//--------------------- .nv.constant0._ZN3cub18CUB_300001_SM_10006detail6reduce28DeviceReduceSingleTileKernelINS2_10policy_hubIfjN4cuda3__47maximumIvEEE10Policy1000EPfSB_iS8_ffNS5_3std3__410__identityEEEvT0_T1_T2_T3_T4_T6_ --------------------------
	.section	.nv.constant0._ZN3cub18CUB_300001_SM_10006detail6reduce28DeviceReduceSingleTileKernelINS2_10policy_hubIfjN4cuda3__47maximumIvEEE10Policy1000EPfSB_iS8_ffNS5_3std3__410__identityEEEvT0_T1_T2_T3_T4_T6_,"a",@progbits
	.sectionflags	@""
	.align	4
.nv.constant0._ZN3cub18CUB_300001_SM_10006detail6reduce28DeviceReduceSingleTileKernelINS2_10policy_hubIfjN4cuda3__47maximumIvEEE10Policy1000EPfSB_iS8_ffNS5_3std3__410__identityEEEvT0_T1_T2_T3_T4_T6_:
	.zero		925


//--------------------- .nv.constant0._ZN3cub18CUB_300001_SM_10006detail6reduce18DeviceReduceKernelINS2_10policy_hubIfjN4cuda3__47maximumIvEEE10Policy1000EPfjS8_fNS5_3std3__410__identityEEEvT0_PT3_T1_NS0_13GridEvenShareISI_EET2_T4_ --------------------------
	.section	.nv.constant0._ZN3cub18CUB_300001_SM_10006detail6reduce18DeviceReduceKernelINS2_10policy_hubIfjN4cuda3__47maximumIvEEE10Policy1000EPfjS8_fNS5_3std3__410__identityEEEvT0_PT3_T1_NS0_13GridEvenShareISI_EET2_T4_,"a",@progbits
	.sectionflags	@""
	.align	4
.nv.constant0._ZN3cub18CUB_300001_SM_10006detail6reduce18DeviceReduceKernelINS2_10policy_hubIfjN4cuda3__47maximumIvEEE10Policy1000EPfjS8_fNS5_3std3__410__identityEEEvT0_PT3_T1_NS0_13GridEvenShareISI_EET2_T4_:
	.zero		958


//--------------------- .nv.constant0._ZN3cub18CUB_300001_SM_10006detail6reduce28DeviceReduceSingleTileKernelINS2_10policy_hubIfjN4cuda3__47maximumIvEEE10Policy1000EPfSB_jS8_ffNS5_3std3__410__identityEEEvT0_T1_T2_T3_T4_T6_ --------------------------
	.section	.nv.constant0._ZN3cub18CUB_300001_SM_10006detail6reduce28DeviceReduceSingleTileKernelINS2_10policy_hubIfjN4cuda3__47maximumIvEEE10Policy1000EPfSB_jS8_ffNS5_3std3__410__identityEEEvT0_T1_T2_T3_T4_T6_,"a",@progbits
	.sectionflags	@""
	.align	4
.nv.constant0._ZN3cub18CUB_300001_SM_10006detail6reduce28DeviceReduceSingleTileKernelINS2_10policy_hubIfjN4cuda3__47maximumIvEEE10Policy1000EPfSB_jS8_ffNS5_3std3__410__identityEEEvT0_T1_T2_T3_T4_T6_:
	.zero		925


//--------------------- .nv.constant0._ZN3cub18CUB_300001_SM_10006detail11EmptyKernelIvEEvv --------------------------
	.section	.nv.constant0._ZN3cub18CUB_300001_SM_10006detail11EmptyKernelIvEEvv,"a",@progbits
	.sectionflags	@""
	.align	4
.nv.constant0._ZN3cub18CUB_300001_SM_10006detail11EmptyKernelIvEEvv:
	.zero		896


//--------------------- .nv.constant0._Z14subtractArraysPKfPfi --------------------------
	.section	.nv.constant0._Z14subtractArraysPKfPfi,"a",@progbits
	.sectionflags	@""
	.align	4
.nv.constant0._Z14subtractArraysPKfPfi:
	.zero		916


//--------------------- .nv.constant0._Z10getAveragePfiii --------------------------
	.section	.nv.constant0._Z10getAveragePfiii,"a",@progbits
	.sectionflags	@""
	.align	4
.nv.constant0._Z10getAveragePfiii:
	.zero		916


//--------------------- .nv.constant0._Z11fillBordersPfffffi --------------------------
	.section	.nv.constant0._Z11fillBordersPfffffi,"a",@progbits
	.sectionflags	@""
	.align	4
.nv.constant0._Z11fillBordersPfffffi:
	.zero		924


//--------------------- SYMBOLS --------------------------

	.type		.nv.reservedSmem.offset0,@object
	.size		.nv.reservedSmem.offset0,0x4
	.type		.nv.reservedSmem.cap,@object
	.size		.nv.reservedSmem.cap,0x4
